	.target	sm_90a

	.elftype	@"ET_EXEC"


//--------------------- .note.nv.tkinfo           --------------------------
	.section	.note.nv.tkinfo,"",@"SHT_NOTE"
	.sectionflags	@"SHF_NOTE_NV_TKINFO"
	.tkinfo
        /*0018*/ 	.word	0x00000002
        /*0030*/ 	.string	""
        /*0030*/ 	.string	"ptxas"
        /*0030*/ 	.string	"Cuda compilation tools, release 13.0, V13.0.88"
        /*0030*/ 	.string	"Build cuda_13.0.r13.0/compiler.36424714_0"
        /*0030*/ 	.string	"-v  -suppress-debug-info  -lineinfo  -arch sm_90a "



//--------------------- .note.nv.cuinfo           --------------------------
	.section	.note.nv.cuinfo,"",@"SHT_NOTE"
	.sectionflags	@"SHF_NOTE_NV_CUINFO"
        /*0018*/ 	.short	0x0002
        /*001a*/ 	.short	0x005a
        /*001c*/ 	.short	0x0082
	.zero		2


//--------------------- .nv.info                  --------------------------
	.section	.nv.info,"",@"SHT_CUDA_INFO"
	.align	4


	//----- nvinfo : EIATTR_REGCOUNT
	.align		4
        /*0000*/ 	.byte	0x04, 0x2f
        /*0002*/ 	.short	(.L_1 - .L_0)
	.align		4
.L_0:
        /*0004*/ 	.word	index@(matmul_kernel)
        /*0008*/ 	.word	0x000000ff


	//----- nvinfo : EIATTR_FRAME_SIZE
	.align		4
.L_1:
        /*000c*/ 	.byte	0x04, 0x11
        /*000e*/ 	.short	(.L_3 - .L_2)
	.align		4
.L_2:
        /*0010*/ 	.word	index@(matmul_kernel)
        /*0014*/ 	.word	0x00001408


	//----- nvinfo : EIATTR_MIN_STACK_SIZE
	.align		4
.L_3:
        /*0018*/ 	.byte	0x04, 0x12
        /*001a*/ 	.short	(.L_5 - .L_4)
	.align		4
.L_4:
        /*001c*/ 	.word	index@(matmul_kernel)
        /*0020*/ 	.word	0x00001408
.L_5:


//--------------------- .nv.compat                --------------------------
	.section	.nv.compat,"",@"SHT_CUDA_COMPAT_INFO"
	.align	4
        /*0000*/ 	.byte	0x02, 0x09, 0x01, 0x00, 0x02, 0x02, 0x04, 0x00, 0x02, 0x05, 0x05, 0x00, 0x03, 0x07, 0x01, 0x01
        /*0010*/ 	.byte	0x02, 0x03, 0x00, 0x00, 0x02, 0x06, 0x01, 0x00, 0x04, 0x0b, 0x08, 0x00, 0x00, 0x00, 0x00, 0x00
        /*0020*/ 	.byte	0x00, 0x00, 0x00, 0x00


//--------------------- .nv.info.matmul_kernel    --------------------------
	.section	.nv.info.matmul_kernel,"",@"SHT_CUDA_INFO"
	.sectionflags	@""
	.align	4


	//----- nvinfo : EIATTR_CUDA_API_VERSION
	.align		4
        /*0000*/ 	.byte	0x04, 0x37
        /*0002*/ 	.short	(.L_7 - .L_6)
.L_6:
        /*0004*/ 	.word	0x00000082


	//----- nvinfo : EIATTR_KPARAM_INFO
	.align		4
.L_7:
        /*0008*/ 	.byte	0x04, 0x17
        /*000a*/ 	.short	(.L_9 - .L_8)
.L_8:
        /*000c*/ 	.word	0x00000000
        /*0010*/ 	.short	0x000d
        /*0012*/ 	.short	0x0048
        /*0014*/ 	.byte	0x00, 0xf4, 0x21, 0x00


	//----- nvinfo : EIATTR_KPARAM_INFO
	.align		4
.L_9:
        /*0018*/ 	.byte	0x04, 0x17
        /*001a*/ 	.short	(.L_11 - .L_10)
.L_10:
        /*001c*/ 	.word	0x00000000
        /*0020*/ 	.short	0x000c
        /*0022*/ 	.short	0x0040
        /*0024*/ 	.byte	0x00, 0xf4, 0x21, 0x00


	//----- nvinfo : EIATTR_KPARAM_INFO
	.align		4
.L_11:
        /*0028*/ 	.byte	0x04, 0x17
        /*002a*/ 	.short	(.L_13 - .L_12)
.L_12:
        /*002c*/ 	.word	0x00000000
        /*0030*/ 	.short	0x000b
        /*0032*/ 	.short	0x0038
        /*0034*/ 	.byte	0x00, 0xf0, 0x11, 0x00


	//----- nvinfo : EIATTR_KPARAM_INFO
	.align		4
.L_13:
        /*0038*/ 	.byte	0x04, 0x17
        /*003a*/ 	.short	(.L_15 - .L_14)
.L_14:
        /*003c*/ 	.word	0x00000000
        /*0040*/ 	.short	0x000a
        /*0042*/ 	.short	0x0034
        /*0044*/ 	.byte	0x00, 0xf0, 0x11, 0x00


	//----- nvinfo : EIATTR_KPARAM_INFO
	.align		4
.L_15:
        /*0048*/ 	.byte	0x04, 0x17
        /*004a*/ 	.short	(.L_17 - .L_16)
.L_16:
        /*004c*/ 	.word	0x00000000
        /*0050*/ 	.short	0x0009
        /*0052*/ 	.short	0x0030
        /*0054*/ 	.byte	0x00, 0xf0, 0x11, 0x00


	//----- nvinfo : EIATTR_KPARAM_INFO
	.align		4
.L_17:
        /*0058*/ 	.byte	0x04, 0x17
        /*005a*/ 	.short	(.L_19 - .L_18)
.L_18:
        /*005c*/ 	.word	0x00000000
        /*0060*/ 	.short	0x0008
        /*0062*/ 	.short	0x002c
        /*0064*/ 	.byte	0x00, 0xf0, 0x11, 0x00


	//----- nvinfo : EIATTR_KPARAM_INFO
	.align		4
.L_19:
        /*0068*/ 	.byte	0x04, 0x17
        /*006a*/ 	.short	(.L_21 - .L_20)
.L_20:
        /*006c*/ 	.word	0x00000000
        /*0070*/ 	.short	0x0007
        /*0072*/ 	.short	0x0028
        /*0074*/ 	.byte	0x00, 0xf0, 0x11, 0x00


	//----- nvinfo : EIATTR_KPARAM_INFO
	.align		4
.L_21:
        /*0078*/ 	.byte	0x04, 0x17
        /*007a*/ 	.short	(.L_23 - .L_22)
.L_22:
        /*007c*/ 	.word	0x00000000
        /*0080*/ 	.short	0x0006
        /*0082*/ 	.short	0x0024
        /*0084*/ 	.byte	0x00, 0xf0, 0x11, 0x00


	//----- nvinfo : EIATTR_KPARAM_INFO
	.align		4
.L_23:
        /*0088*/ 	.byte	0x04, 0x17
        /*008a*/ 	.short	(.L_25 - .L_24)
.L_24:
        /*008c*/ 	.word	0x00000000
        /*0090*/ 	.short	0x0005
        /*0092*/ 	.short	0x0020
        /*0094*/ 	.byte	0x00, 0xf0, 0x11, 0x00


	//----- nvinfo : EIATTR_KPARAM_INFO
	.align		4
.L_25:
        /*0098*/ 	.byte	0x04, 0x17
        /*009a*/ 	.short	(.L_27 - .L_26)
.L_26:
        /*009c*/ 	.word	0x00000000
        /*00a0*/ 	.short	0x0004
        /*00a2*/ 	.short	0x001c
        /*00a4*/ 	.byte	0x00, 0xf0, 0x11, 0x00


	//----- nvinfo : EIATTR_KPARAM_INFO
	.align		4
.L_27:
        /*00a8*/ 	.byte	0x04, 0x17
        /*00aa*/ 	.short	(.L_29 - .L_28)
.L_28:
        /*00ac*/ 	.word	0x00000000
        /*00b0*/ 	.short	0x0003
        /*00b2*/ 	.short	0x0018
        /*00b4*/ 	.byte	0x00, 0xf0, 0x11, 0x00


	//----- nvinfo : EIATTR_KPARAM_INFO
	.align		4
.L_29:
        /*00b8*/ 	.byte	0x04, 0x17
        /*00ba*/ 	.short	(.L_31 - .L_30)
.L_30:
        /*00bc*/ 	.word	0x00000000
        /*00c0*/ 	.short	0x0002
        /*00c2*/ 	.short	0x0010
        /*00c4*/ 	.byte	0x00, 0xf4, 0x21, 0x00


	//----- nvinfo : EIATTR_KPARAM_INFO
	.align		4
.L_31:
        /*00c8*/ 	.byte	0x04, 0x17
        /*00ca*/ 	.short	(.L_33 - .L_32)
.L_32:
        /*00cc*/ 	.word	0x00000000
        /*00d0*/ 	.short	0x0001
        /*00d2*/ 	.short	0x0008
        /*00d4*/ 	.byte	0x00, 0xf4, 0x21, 0x00


	//----- nvinfo : EIATTR_KPARAM_INFO
	.align		4
.L_33:
        /*00d8*/ 	.byte	0x04, 0x17
        /*00da*/ 	.short	(.L_35 - .L_34)
.L_34:
        /*00dc*/ 	.word	0x00000000
        /*00e0*/ 	.short	0x0000
        /*00e2*/ 	.short	0x0000
        /*00e4*/ 	.byte	0x00, 0xf4, 0x21, 0x00


	//----- nvinfo : EIATTR_SPARSE_MMA_MASK
	.align		4
.L_35:
        /*00e8*/ 	.byte	0x03, 0x50
        /*00ea*/ 	.short	0x0000


	//----- nvinfo : EIATTR_MAXREG_COUNT
	.align		4
        /*00ec*/ 	.byte	0x03, 0x1b
        /*00ee*/ 	.short	0x00ff


	//----- nvinfo : EIATTR_NUM_BARRIERS
	.align		4
        /*00f0*/ 	.byte	0x02, 0x4c
        /*00f2*/ 	.byte	0x01
	.zero		1


	//----- nvinfo : EIATTR_ANNOTATIONS
	.align		4
        /*00f4*/ 	.byte	0x04, 0x55
        /*00f6*/ 	.short	(.L_37 - .L_36)


	//   ....[0]....
.L_36:
        /*00f8*/ 	.word	0x00000001
        /*00fc*/ 	.byte	0x50, 0x05, 0x00, 0x00, 0x01, 0x00, 0x00, 0x00, 0x80, 0x05, 0x00, 0x00, 0x01, 0x00, 0x00, 0x00
        /* <DEDUP_REMOVED lines=1992> */
        /*7d8c*/ 	.byte	0x70, 0x95, 0x02, 0x00, 0x01, 0x00, 0x00, 0x00, 0xa0, 0x95, 0x02, 0x00


	//----- nvinfo : EIATTR_MERCURY_ISA_VERSION
	.align		4
.L_37:
        /*7d98*/ 	.byte	0x03, 0x5f
        /*7d9a*/ 	.short	0x0101


	//----- nvinfo : EIATTR_EXIT_INSTR_OFFSETS
	.align		4
        /*7d9c*/ 	.byte	0x04, 0x1c
        /*7d9e*/ 	.short	(.L_39 - .L_38)


	//   ....[0]....
.L_38:
        /*7da0*/ 	.word	0x00034d60


	//   ....[1]....
        /*7da4*/ 	.word	0x00034d80


	//----- nvinfo : EIATTR_REQNTID
	.align		4
.L_39:
        /*7da8*/ 	.byte	0x04, 0x10
        /*7daa*/ 	.short	(.L_41 - .L_40)
.L_40:
        /*7dac*/ 	.word	0x00000080
        /*7db0*/ 	.word	0x00000001
        /*7db4*/ 	.word	0x00000001


	//----- nvinfo : EIATTR_CBANK_PARAM_SIZE
	.align		4
.L_41:
        /*7db8*/ 	.byte	0x03, 0x19
        /*7dba*/ 	.short	0x0050


	//----- nvinfo : EIATTR_PARAM_CBANK
	.align		4
        /*7dbc*/ 	.byte	0x04, 0x0a
        /*7dbe*/ 	.short	(.L_43 - .L_42)
	.align		4
.L_42:
        /*7dc0*/ 	.word	index@(.nv.constant0.matmul_kernel)
        /*7dc4*/ 	.short	0x0210
        /*7dc6*/ 	.short	0x0050


	//----- nvinfo : EIATTR_SW_WAR
	.align		4
.L_43:
        /*7dc8*/ 	.byte	0x04, 0x36
        /*7dca*/ 	.short	(.L_45 - .L_44)
.L_44:
        /*7dcc*/ 	.word	0x00000008
.L_45:


//--------------------- .nv.callgraph             --------------------------
	.section	.nv.callgraph,"",@"SHT_CUDA_CALLGRAPH"
	.align	4
	.sectionentsize	8
	.align		4
        /*0000*/ 	.word	0x00000000
	.align		4
        /*0004*/ 	.word	0xffffffff
	.align		4
        /*0008*/ 	.word	0x00000000
	.align		4
        /*000c*/ 	.word	0xfffffffe
	.align		4
        /*0010*/ 	.word	0x00000000
	.align		4
        /*0014*/ 	.word	0xfffffffd
	.align		4
        /*0018*/ 	.word	0x00000000
	.align		4
        /*001c*/ 	.word	0xfffffffc


//--------------------- .text.matmul_kernel       --------------------------
	.section	.text.matmul_kernel,"ax",@progbits
	.align	128
        .global         matmul_kernel
        .type           matmul_kernel,@function
        .size           matmul_kernel,(.L_x_4 - matmul_kernel)
        .other          matmul_kernel,@"STO_CUDA_ENTRY STV_DEFAULT"
matmul_kernel:
.text.matmul_kernel:
[----:B------:R-:W0:Y:S08]  /*0000*/  LDC R1, c[0x0][0x28] ;  /* 0x00000a00ff017b82 */ /* 0x000e300000000800 */
[----:B------:R-:W1:Y:S01]  /*0010*/  LDC.64 R130, c[0x0][0x228] ;  /* 0x00008a00ff827b82 */ /* 0x000e620000000a00 */
[----:B------:R-:W2:Y:S01]  /*0020*/  S2R R5, SR_CTAID.X ;  /* 0x0000000000057919 */ /* 0x000ea20000002500 */
[----:B0-----:R-:W-:Y:S01]  /*0030*/  VIADD R1, R1, 0xffffebf8 ;  /* 0xffffebf801017836 */ /* 0x001fe20000000000 */
[----:B------:R-:W-:Y:S01]  /*0040*/  UMOV UR58, 0x400 ;  /* 0x00000400003a7882 */ /* 0x000fe20000000000 */
[----:B------:R-:W-:Y:S01]  /*0050*/  ULDC.64 UR56, c[0x0][0x208] ;  /* 0x0000820000387ab9 */ /* 0x000fe20000000a00 */
[----:B------:R-:W0:Y:S03]  /*0060*/  S2R R133, SR_TID.X ;  /* 0x0000000000857919 */ /* 0x000e260000002100 */
[----:B------:R-:W3:Y:S08]  /*0070*/  LDC R216, c[0x0][0x230] ;  /* 0x00008c00ffd87b82 */ /* 0x000ef00000000800 */
[----:B------:R-:W4:Y:S01]  /*0080*/  S2UR UR4, SR_CgaCtaId ;  /* 0x00000000000479c3 */ /* 0x000f220000008800 */
[----:B-1----:R-:W-:-:S05]  /*0090*/  VIADD R0, R131, 0x7f ;  /* 0x0000007f83007836 */ /* 0x002fca0000000000 */
[----:B------:R-:W-:Y:S01]  /*00a0*/  SHF.R.S32.HI R3, RZ, 0x1f, R0 ;  /* 0x0000001fff037819 */ /* 0x000fe20000011400 */
[----:B---3--:R-:W-:-:S03]  /*00b0*/  VIADD R216, R216, 0x7f ;  /* 0x0000007fd8d87836 */ /* 0x008fc60000000000 */
[----:B------:R-:W-:Y:S02]  /*00c0*/  LEA.HI R3, R3, R0, RZ, 0x7 ;  /* 0x0000000003037211 */ /* 0x000fe400078f38ff */
[----:B--2---:R-:W-:Y:S02]  /*00d0*/  IABS R8, R5 ;  /* 0x0000000500087213 */ /* 0x004fe40000000000 */
[----:B------:R-:W-:Y:S02]  /*00e0*/  SHF.R.S32.HI R4, RZ, 0x7, R3 ;  /* 0x00000007ff047819 */ /* 0x000fe40000011403 */
[----:B0-----:R-:W-:Y:S01]  /*00f0*/  LOP3.LUT R217, R133, 0x7f, RZ, 0xc0, !PT ;  /* 0x0000007f85d97812 */ /* 0x001fe200078ec0ff */
[----:B----4-:R-:W-:Y:S01]  /*0100*/  ULEA UR58, UR4, UR58, 0x18 ;  /* 0x0000003a043a7291 */ /* 0x010fe2000f8ec03f */
[-C--:B------:R-:W-:Y:S02]  /*0110*/  IABS R7, R4.reuse ;  /* 0x0000000400077213 */ /* 0x080fe40000000000 */
[----:B------:R-:W-:-:S02]  /*0120*/  IABS R10, R4 ;  /* 0x00000004000a7213 */ /* 0x000fc40000000000 */
[----:B------:R-:W0:Y:S08]  /*0130*/  I2F.RP R0, R7 ;  /* 0x0000000700007306 */ /* 0x000e300000209400 */
[----:B0-----:R-:W0:Y:S02]  /*0140*/  MUFU.RCP R0, R0 ;  /* 0x0000000000007308 */ /* 0x001e240000001000 */
[----:B0-----:R-:W-:-:S02]  /*0150*/  VIADD R2, R0, 0xffffffe ;  /* 0x0ffffffe00027836 */ /* 0x001fc40000000000 */
[----:B------:R-:W-:-:S04]  /*0160*/  IMAD.MOV R0, RZ, RZ, -R10 ;  /* 0x000000ffff007224 */ /* 0x000fc800078e0a0a */
[----:B------:R0:W1:Y:S02]  /*0170*/  F2I.FTZ.U32.TRUNC.NTZ R3, R2 ;  /* 0x0000000200037305 */ /* 0x000064000021f000 */
[----:B0-----:R-:W-:Y:S02]  /*0180*/  IMAD.MOV.U32 R2, RZ, RZ, RZ ;  /* 0x000000ffff027224 */ /* 0x001fe400078e00ff */
[----:B-1----:R-:W-:-:S04]  /*0190*/  IMAD.MOV R6, RZ, RZ, -R3 ;  /* 0x000000ffff067224 */ /* 0x002fc800078e0a03 */
[----:B------:R-:W-:Y:S02]  /*01a0*/  IMAD R9, R6, R7, RZ ;  /* 0x0000000706097224 */ /* 0x000fe400078e02ff */
[----:B------:R-:W-:Y:S02]  /*01b0*/  IMAD.MOV.U32 R6, RZ, RZ, R8 ;  /* 0x000000ffff067224 */ /* 0x000fe400078e0008 */
[----:B------:R-:W-:-:S06]  /*01c0*/  IMAD.HI.U32 R3, R3, R9, R2 ;  /* 0x0000000903037227 */ /* 0x000fcc00078e0002 */
[----:B------:R-:W-:-:S04]  /*01d0*/  IMAD.HI.U32 R3, R3, R6, RZ ;  /* 0x0000000603037227 */ /* 0x000fc800078e00ff */
[----:B------:R-:W-:-:S05]  /*01e0*/  IMAD R0, R3, R0, R6 ;  /* 0x0000000003007224 */ /* 0x000fca00078e0206 */
[----:B------:R-:W-:-:S13]  /*01f0*/  ISETP.GT.U32.AND P1, PT, R7, R0, PT ;  /* 0x000000000700720c */ /* 0x000fda0003f24070 */
[----:B------:R-:W-:Y:S02]  /*0200*/  @!P1 IMAD.IADD R0, R0, 0x1, -R7 ;  /* 0x0000000100009824 */ /* 0x000fe400078e0a07 */
[----:B------:R-:W-:Y:S01]  /*0210*/  @!P1 VIADD R3, R3, 0x1 ;  /* 0x0000000103039836 */ /* 0x000fe20000000000 */
[----:B------:R-:W-:Y:S02]  /*0220*/  ISETP.NE.AND P1, PT, R4, RZ, PT ;  /* 0x000000ff0400720c */ /* 0x000fe40003f25270 */
[----:B------:R-:W-:Y:S02]  /*0230*/  ISETP.GE.U32.AND P0, PT, R0, R7, PT ;  /* 0x000000070000720c */ /* 0x000fe40003f06070 */
[----:B------:R-:W-:-:S04]  /*0240*/  LOP3.LUT R0, R5, R4, RZ, 0x3c, !PT ;  /* 0x0000000405007212 */ /* 0x000fc800078e3cff */
[----:B------:R-:W-:Y:S01]  /*0250*/  ISETP.GE.AND P2, PT, R0, RZ, PT ;  /* 0x000000ff0000720c */ /* 0x000fe20003f46270 */
[----:B------:R-:W-:-:S06]  /*0260*/  VIADD R0, R130, 0xff ;  /* 0x000000ff82007836 */ /* 0x000fcc0000000000 */
[----:B------:R-:W-:-:S04]  /*0270*/  @P0 VIADD R3, R3, 0x1 ;  /* 0x0000000103030836 */ /* 0x000fc80000000000 */
[----:B------:R-:W-:Y:S01]  /*0280*/  IMAD.MOV.U32 R8, RZ, RZ, R3 ;  /* 0x000000ffff087224 */ /* 0x000fe200078e0003 */
[----:B------:R-:W-:-:S03]  /*0290*/  SHF.R.S32.HI R3, RZ, 0x1f, R0 ;  /* 0x0000001fff037819 */ /* 0x000fc60000011400 */
[----:B------:R-:W-:Y:S01]  /*02a0*/  @!P2 IMAD.MOV R8, RZ, RZ, -R8 ;  /* 0x000000ffff08a224 */ /* 0x000fe200078e0a08 */
[----:B------:R-:W-:Y:S02]  /*02b0*/  LEA.HI R3, R3, R0, RZ, 0x8 ;  /* 0x0000000003037211 */ /* 0x000fe400078f40ff */
[----:B------:R-:W-:-:S04]  /*02c0*/  @!P1 LOP3.LUT R8, RZ, R4, RZ, 0x33, !PT ;  /* 0x00000004ff089212 */ /* 0x000fc800078e33ff */
[----:B------:R-:W-:Y:S01]  /*02d0*/  LEA.HI.SX32 R3, R3, -R8, 0x18 ;  /* 0x8000000803037211 */ /* 0x000fe200078fc2ff */
[----:B------:R-:W-:-:S03]  /*02e0*/  IMAD.MOV R6, RZ, RZ, -R8 ;  /* 0x000000ffff067224 */ /* 0x000fc600078e0a08 */
[----:B------:R-:W-:Y:S01]  /*02f0*/  VIMNMX R9, R3, 0x1, PT ;  /* 0x0000000103097848 */ /* 0x000fe20003fe0100 */
[----:B------:R-:W-:-:S03]  /*0300*/  IMAD R6, R4, R6, R5 ;  /* 0x0000000604067224 */ /* 0x000fc600078e0205 */
[-C--:B------:R-:W-:Y:S02]  /*0310*/  IABS R7, R9.reuse ;  /* 0x0000000900077213 */ /* 0x080fe40000000000 */
[----:B------:R-:W-:Y:S02]  /*0320*/  IABS R11, R9 ;  /* 0x00000009000b7213 */ /* 0x000fe40000000000 */
[----:B------:R-:W0:Y:S08]  /*0330*/  I2F.RP R0, R7 ;  /* 0x0000000700007306 */ /* 0x000e300000209400 */
[----:B0-----:R-:W0:Y:S02]  /*0340*/  MUFU.RCP R0, R0 ;  /* 0x0000000000007308 */ /* 0x001e240000001000 */
[----:B0-----:R-:W-:-:S02]  /*0350*/  VIADD R2, R0, 0xffffffe ;  /* 0x0ffffffe00027836 */ /* 0x001fc40000000000 */
[----:B------:R-:W-:-:S04]  /*0360*/  IMAD.MOV R0, RZ, RZ, -R11 ;  /* 0x000000ffff007224 */ /* 0x000fc800078e0a0b */
[----:B------:R0:W1:Y:S02]  /*0370*/  F2I.FTZ.U32.TRUNC.NTZ R3, R2 ;  /* 0x0000000200037305 */ /* 0x000064000021f000 */
[----:B0-----:R-:W-:Y:S02]  /*0380*/  IMAD.MOV.U32 R2, RZ, RZ, RZ ;  /* 0x000000ffff027224 */ /* 0x001fe400078e00ff */
[----:B-1----:R-:W-:-:S04]  /*0390*/  IMAD.MOV R10, RZ, RZ, -R3 ;  /* 0x000000ffff0a7224 */ /* 0x002fc800078e0a03 */
[----:B------:R-:W-:Y:S01]  /*03a0*/  IMAD.MOV.U32 R4, RZ, RZ, R10 ;  /* 0x000000ffff047224 */ /* 0x000fe200078e000a */
[----:B------:R-:W-:-:S03]  /*03b0*/  IABS R10, R6 ;  /* 0x00000006000a7213 */ /* 0x000fc60000000000 */
        /* <DEDUP_REMOVED lines=11> */
[----:B------:R-:W-:-:S07]  /*0470*/  ISETP.GE.AND P2, PT, R0, RZ, PT ;  /* 0x000000ff0000720c */ /* 0x000fce0003f46270 */
[----:B------:R-:W-:Y:S01]  /*0480*/  @P0 VIADD R3, R3, 0x1 ;  /* 0x0000000103030836 */ /* 0x000fe20000000000 */
[----:B------:R-:W-:-:S05]  /*0490*/  ISETP.GT.AND P0, PT, R216, 0x7f, PT ;  /* 0x0000007fd800780c */ /* 0x000fca0003f04270 */
[----:B------:R-:W-:Y:S01]  /*04a0*/  @!P2 IMAD.MOV R3, RZ, RZ, -R3 ;  /* 0x000000ffff03a224 */ /* 0x000fe200078e0a03 */
[----:B------:R-:W-:-:S05]  /*04b0*/  @!P1 LOP3.LUT R3, RZ, R9, RZ, 0x33, !PT ;  /* 0x00000009ff039212 */ /* 0x000fca00078e33ff */
[----:B------:R-:W-:Y:S02]  /*04c0*/  IMAD.MOV R0, RZ, RZ, -R3 ;  /* 0x000000ffff007224 */ /* 0x000fe400078e0a03 */
[----:B------:R-:W-:Y:S02]  /*04d0*/  IMAD.SHL.U32 R2, R3, 0x80, RZ ;  /* 0x0000008003027824 */ /* 0x000fe400078e00ff */
[----:B------:R-:W-:Y:S02]  /*04e0*/  IMAD R0, R9, R0, R6 ;  /* 0x0000000009007224 */ /* 0x000fe400078e0206 */
[----:B------:R-:W-:Y:S02]  /*04f0*/  VIADD R27, R2, 0x1 ;  /* 0x00000001021b7836 */ /* 0x000fe40000000000 */
[----:B------:R-:W-:Y:S02]  /*0500*/  IMAD.IADD R0, R8, 0x1, R0 ;  /* 0x0000000108007824 */ /* 0x000fe400078e0200 */
[----:B------:R-:W-:-:S02]  /*0510*/  VIADD R25, R2, 0x2 ;  /* 0x0000000202197836 */ /* 0x000fc40000000000 */
[----:B------:R-:W-:Y:S02]  /*0520*/  IMAD R219, R0, 0x100, R217 ;  /* 0x0000010000db7824 */ /* 0x000fe400078e02d9 */
[C---:B------:R-:W-:Y:S02]  /*0530*/  VIADD R23, R2.reuse, 0x3 ;  /* 0x0000000302177836 */ /* 0x040fe40000000000 */
[----:B------:R-:W-:Y:S01]  /*0540*/  VIADD R218, R219, 0x80 ;  /* 0x00000080dbda7836 */ /* 0x000fe20000000000 */
[----:B------:R0:W-:Y:S01]  /*0550*/  STL [R1+0x100], R219 ;  /* 0x000100db01007387 */ /* 0x0001e20000100800 */
[C---:B------:R-:W-:Y:S02]  /*0560*/  VIADD R21, R2.reuse, 0x4 ;  /* 0x0000000402157836 */ /* 0x040fe40000000000 */
[C---:B------:R-:W-:Y:S01]  /*0570*/  VIADD R19, R2.reuse, 0x5 ;  /* 0x0000000502137836 */ /* 0x040fe20000000000 */
[----:B------:R0:W-:Y:S01]  /*0580*/  STL [R1+0x104], R218 ;  /* 0x000104da01007387 */ /* 0x0001e20000100800 */
[----:B------:R-:W-:-:S02]  /*0590*/  VIADD R17, R2, 0x6 ;  /* 0x0000000602117836 */ /* 0x000fc40000000000 */
[C---:B------:R-:W-:Y:S02]  /*05a0*/  VIADD R29, R2.reuse, 0x7 ;  /* 0x00000007021d7836 */ /* 0x040fe40000000000 */
[C---:B------:R-:W-:Y:S02]  /*05b0*/  VIADD R39, R2.reuse, 0x8 ;  /* 0x0000000802277836 */ /* 0x040fe40000000000 */
[C---:B------:R-:W-:Y:S02]  /*05c0*/  VIADD R37, R2.reuse, 0x9 ;  /* 0x0000000902257836 */ /* 0x040fe40000000000 */
[C---:B------:R-:W-:Y:S02]  /*05d0*/  VIADD R35, R2.reuse, 0xa ;  /* 0x0000000a02237836 */ /* 0x040fe40000000000 */
[C---:B------:R-:W-:Y:S02]  /*05e0*/  VIADD R33, R2.reuse, 0xb ;  /* 0x0000000b02217836 */ /* 0x040fe40000000000 */
        /* <DEDUP_REMOVED lines=115> */
[----:B------:R-:W-:Y:S01]  /*0d20*/  VIADD R12, R2, 0x7f ;  /* 0x0000007f020c7836 */ /* 0x000fe20000000000 */
[----:B0-----:R-:W-:Y:S06]  /*0d30*/  @P0 BRA `(.L_x_0) ;  /* 0x00000008008c0947 */ /* 0x001fec0003800000 */
[----:B------:R-:W-:Y:S01]  /*0d40*/  IMAD.SHL.U32 R0, R133, 0x10, RZ ;  /* 0x0000001085007824 */ /* 0x000fe200078e00ff */
[----:B------:R0:W-:Y:S01]  /*0d50*/  STL [R1], RZ ;  /* 0x000000ff01007387 */ /* 0x0001e20000100800 */
[----:B------:R-:W-:Y:S02]  /*0d60*/  CS2R R152, SRZ ;  /* 0x0000000000987805 */ /* 0x000fe4000001ff00 */
[----:B------:R-:W-:Y:S02]  /*0d70*/  CS2R R154, SRZ ;  /* 0x00000000009a7805 */ /* 0x000fe4000001ff00 */
[----:B------:R-:W-:Y:S01]  /*0d80*/  CS2R R156, SRZ ;  /* 0x00000000009c7805 */ /* 0x000fe2000001ff00 */
[----:B------:R0:W-:Y:S01]  /*0d90*/  STL [R1+0xe44], R0 ;  /* 0x000e440001007387 */ /* 0x0001e20000100800 */
[----:B------:R-:W-:Y:S02]  /*0da0*/  CS2R R158, SRZ ;  /* 0x00000000009e7805 */ /* 0x000fe4000001ff00 */
[----:B------:R-:W-:-:S02]  /*0db0*/  CS2R R160, SRZ ;  /* 0x0000000000a07805 */ /* 0x000fc4000001ff00 */
[----:B------:R-:W-:Y:S01]  /*0dc0*/  CS2R R162, SRZ ;  /* 0x0000000000a27805 */ /* 0x000fe2000001ff00 */
[----:B------:R0:W-:Y:S01]  /*0dd0*/  STL [R1+0x4], RZ ;  /* 0x000004ff01007387 */ /* 0x0001e20000100800 */
[----:B------:R-:W-:Y:S02]  /*0de0*/  CS2R R164, SRZ ;  /* 0x0000000000a47805 */ /* 0x000fe4000001ff00 */
[----:B------:R-:W-:Y:S02]  /*0df0*/  CS2R R166, SRZ ;  /* 0x0000000000a67805 */ /* 0x000fe4000001ff00 */
[----:B------:R-:W-:Y:S01]  /*0e00*/  CS2R R168, SRZ ;  /* 0x0000000000a87805 */ /* 0x000fe2000001ff00 */
[----:B------:R0:W-:Y:S01]  /*0e10*/  STL [R1+0x8], RZ ;  /* 0x000008ff01007387 */ /* 0x0001e20000100800 */
        /* <DEDUP_REMOVED lines=115> */
[----:B------:R0:W-:Y:S04]  /*1550*/  STL [R1+0x7c], RZ ;  /* 0x00007cff01007387 */ /* 0x0001e80000100800 */
        /* <DEDUP_REMOVED lines=31> */
[----:B------:R0:W-:Y:S01]  /*1750*/  STL [R1+0xfc], RZ ;  /* 0x0000fcff01007387 */ /* 0x0001e20000100800 */
[----:B------:R-:W-:Y:S05]  /*1760*/  BRA `(.L_x_1) ;  /* 0x00000270002c7947 */ /* 0x000fea0003800000 */
.L_x_0:
[----:B------:R-:W-:Y:S01]  /*1770*/  IABS R14, R130 ;  /* 0x00000082000e7213 */ /* 0x000fe20000000000 */
[----:B------:R-:W-:Y:S01]  /*1780*/  ULDC UR4, c[0x0][0x234] ;  /* 0x00008d0000047ab9 */ /* 0x000fe20000000800 */
[----:B------:R-:W-:Y:S01]  /*1790*/  IABS R0, R131 ;  /* 0x0000008300007213 */ /* 0x000fe20000000000 */
[----:B------:R-:W-:Y:S01]  /*17a0*/  ULDC.64 UR6, c[0x0][0x210] ;  /* 0x0000840000067ab9 */ /* 0x000fe20000000a00 */
[----:B------:R-:W0:Y:S01]  /*17b0*/  I2F.RP R3, R14 ;  /* 0x0000000e00037306 */ /* 0x000e220000209400 */
[----:B------:R-:W-:Y:S01]  /*17c0*/  IABS R8, R218 ;  /* 0x000000da00087213 */ /* 0x000fe20000000000 */
[----:B------:R-:W-:Y:S01]  /*17d0*/  ULDC.64 UR10, c[0x0][0x218] ;  /* 0x00008600000a7ab9 */ /* 0x000fe20000000a00 */
[----:B------:R-:W-:Y:S01]  /*17e0*/  ISETP.GE.AND P3, PT, R12, RZ, PT ;  /* 0x000000ff0c00720c */ /* 0x000fe20003f66270 */
[----:B------:R-:W-:Y:S01]  /*17f0*/  ULDC UR30, c[0x0][0x240] ;  /* 0x00009000001e7ab9 */ /* 0x000fe20000000800 */
[----:B------:R-:W-:Y:S01]  /*1800*/  IABS R15, R12 ;  /* 0x0000000c000f7213 */ /* 0x000fe20000000000 */
[----:B------:R-:W-:Y:S01]  /*1810*/  ULDC UR14, c[0x0][0x238] ;  /* 0x00008e00000e7ab9 */ /* 0x000fe20000000800 */
[----:B------:R-:W-:Y:S01]  /*1820*/  IABS R16, R148 ;  /* 0x0000009400107213 */ /* 0x000fe20000000000 */
[----:B------:R-:W1:Y:S01]  /*1830*/  I2F.RP R6, R0 ;  /* 0x0000000000067306 */ /* 0x000e620000209400 */
[----:B------:R-:W-:Y:S01]  /*1840*/  IABS R18, R44 ;  /* 0x0000002c00127213 */ /* 0x000fe20000000000 */
[----:B------:R-:W-:Y:S01]  /*1850*/  ULDC UR18, c[0x0][0x238] ;  /* 0x00008e0000127ab9 */ /* 0x000fe20000000800 */
[----:B------:R-:W-:Y:S01]  /*1860*/  IABS R20, R42 ;  /* 0x0000002a00147213 */ /* 0x000fe20000000000 */
[----:B------:R-:W-:Y:S01]  /*1870*/  ULDC UR22, c[0x0][0x238] ;  /* 0x00008e0000167ab9 */ /* 0x000fe20000000800 */
[----:B------:R-:W-:Y:S01]  /*1880*/  ISETP.GE.AND P5, PT, R219, RZ, PT ;  /* 0x000000ffdb00720c */ /* 0x000fe20003fa6270 */
[----:B------:R-:W-:Y:S01]  /*1890*/  ULDC UR23, c[0x0][0x238] ;  /* 0x00008e0000177ab9 */ /* 0x000fe20000000800 */
[----:B------:R-:W-:Y:S01]  /*18a0*/  ISETP.GE.AND P4, PT, R218, RZ, PT ;  /* 0x000000ffda00720c */ /* 0x000fe20003f86270 */
[----:B0-----:R-:W0:Y:S01]  /*18b0*/  MUFU.RCP R3, R3 ;  /* 0x0000000300037308 */ /* 0x001e220000001000 */
[----:B------:R-:W-:Y:S01]  /*18c0*/  IABS R198, R141 ;  /* 0x0000008d00c67213 */ /* 0x000fe20000000000 */
[----:B------:R-:W-:Y:S01]  /*18d0*/  ULDC UR26, c[0x0][0x238] ;  /* 0x00008e00001a7ab9 */ /* 0x000fe20000000800 */
[----:B------:R-:W-:Y:S01]  /*18e0*/  IABS R202, R140 ;  /* 0x0000008c00ca7213 */ /* 0x000fe20000000000 */
[----:B------:R-:W-:Y:S01]  /*18f0*/  ULDC UR27, c[0x0][0x238] ;  /* 0x00008e00001b7ab9 */ /* 0x000fe20000000800 */
[----:B------:R-:W-:Y:S01]  /*1900*/  IABS R204, R139 ;  /* 0x0000008b00cc7213 */ /* 0x000fe20000000000 */
[----:B------:R-:W-:Y:S01]  /*1910*/  ULDC UR20, c[0x0][0x238] ;  /* 0x00008e0000147ab9 */ /* 0x000fe20000000800 */
[----:B------:R-:W-:Y:S01]  /*1920*/  IABS R212, R138 ;  /* 0x0000008a00d47213 */ /* 0x000fe20000000000 */
[----:B-1----:R-:W1:Y:S01]  /*1930*/  MUFU.RCP R6, R6 ;  /* 0x0000000600067308 */ /* 0x002e620000001000 */
[----:B------:R-:W-:Y:S01]  /*1940*/  IABS R214, R137 ;  /* 0x0000008900d67213 */ /* 0x000fe20000000000 */
[----:B------:R-:W-:Y:S01]  /*1950*/  UIMAD UR20, UR20, 0x34, URZ ;  /* 0x00000034141478a4 */ /* 0x000fe2000f8e023f */
[----:B------:R-:W-:Y:S01]  /*1960*/  IABS R218, R136 ;  /* 0x0000008800da7213 */ /* 0x000fe20000000000 */
[----:B------:R-:W-:Y:S01]  /*1970*/  ULDC UR43, c[0x0][0x238] ;  /* 0x00008e00002b7ab9 */ /* 0x000fe20000000800 */
[----:B------:R-:W-:Y:S01]  /*1980*/  IABS R224, R134 ;  /* 0x0000008600e07213 */ /* 0x000fe20000000000 */
[----:B------:R-:W-:Y:S01]  /*1990*/  ULDC UR21, c[0x0][0x238] ;  /* 0x00008e0000157ab9 */ /* 0x000fe20000000800 */
[----:B------:R-:W-:Y:S01]  /*19a0*/  IABS R234, R128 ;  /* 0x0000008000ea7213 */ /* 0x000fe20000000000 */
[----:B------:R-:W-:Y:S01]  /*19b0*/  UIMAD UR43, UR43, 0x33, URZ ;  /* 0x000000332b2b78a4 */ /* 0x000fe2000f8e023f */
[----:B0-----:R-:W-:Y:S01]  /*19c0*/  VIADD R10, R3, 0xffffffe ;  /* 0x0ffffffe030a7836 */ /* 0x001fe20000000000 */
[----:B------:R-:W-:Y:S01]  /*19d0*/  IABS R230, R132 ;  /* 0x0000008400e67213 */ /* 0x000fe20000000000 */
[----:B------:R-:W-:Y:S01]  /*19e0*/  ULDC UR9, c[0x0][0x238] ;  /* 0x00008e0000097ab9 */ /* 0x000fe20000000800 */
[----:B------:R-:W-:Y:S01]  /*19f0*/  IABS R236, R126 ;  /* 0x0000007e00ec7213 */ /* 0x000fe20000000000 */
[----:B------:R0:W2:Y:S01]  /*1a00*/  F2I.FTZ.U32.TRUNC.NTZ R11, R10 ;  /* 0x0000000a000b7305 */ /* 0x0000a2000021f000 */
[----:B------:R-:W-:Y:S01]  /*1a10*/  IABS R240, R125 ;  /* 0x0000007d00f07213 */ /* 0x000fe20000000000 */
[----:B------:R-:W-:Y:S01]  /*1a20*/  UIMAD UR9, UR9, 0x30, URZ ;  /* 0x00000030090978a4 */ /* 0x000fe2000f8e023f */
[----:B------:R-:W-:Y:S01]  /*1a30*/  IABS R246, R123 ;  /* 0x0000007b00f67213 */ /* 0x000fe20000000000 */
[----:B-1----:R-:W-:Y:S01]  /*1a40*/  VIADD R4, R6, 0xffffffe ;  /* 0x0ffffffe06047836 */ /* 0x002fe20000000000 */
[----:B------:R-:W-:Y:S01]  /*1a50*/  IABS R6, R219 ;  /* 0x000000db00067213 */ /* 0x000fe20000000000 */
[----:B------:R-:W-:Y:S01]  /*1a60*/  ULDC UR29, c[0x0][0x238] ;  /* 0x00008e00001d7ab9 */ /* 0x000fe20000000800 */
[----:B------:R-:W-:Y:S01]  /*1a70*/  IABS R242, R124 ;  /* 0x0000007c00f27213 */ /* 0x000fe20000000000 */
[----:B------:R1:W3:Y:S01]  /*1a80*/  F2I.FTZ.U32.TRUNC.NTZ R5, R4 ;  /* 0x0000000400057305 */ /* 0x0002e2000021f000 */
[----:B0-----:R-:W-:Y:S01]  /*1a90*/  IMAD.MOV.U32 R10, RZ, RZ, RZ ;  /* 0x000000ffff0a7224 */ /* 0x001fe200078e00ff */
[----:B------:R-:W-:Y:S01]  /*1aa0*/  IABS R252, R49 ;  /* 0x0000003100fc7213 */ /* 0x000fe20000000000 */
[----:B------:R-:W-:Y:S01]  /*1ab0*/  UIMAD UR29, UR29, 0x2f, URZ ;  /* 0x0000002f1d1d78a4 */ /* 0x000fe2000f8e023f */
[----:B------:R-:W-:Y:S01]  /*1ac0*/  IABS R250, R9 ;  /* 0x0000000900fa7213 */ /* 0x000fe20000000000 */
[----:B------:R-:W-:Y:S01]  /*1ad0*/  ULDC UR60, c[0x0][0x238] ;  /* 0x00008e00003c7ab9 */ /* 0x000fe20000000800 */
[----:B------:R-:W-:Y:S01]  /*1ae0*/  IABS R244, R121 ;  /* 0x0000007900f47213 */ /* 0x000fe20000000000 */
[--C-:B--2---:R-:W-:Y:S01]  /*1af0*/  IMAD.MOV R13, RZ, RZ, -R11.reuse ;  /* 0x000000ffff0d7224 */ /* 0x104fe200078e0a0b */
[----:B------:R-:W-:Y:S01]  /*1b00*/  IABS R238, R117 ;  /* 0x0000007500ee7213 */ /* 0x000fe20000000000 */
[----:B-1----:R-:W-:Y:S01]  /*1b10*/  IMAD.MOV.U32 R4, RZ, RZ, RZ ;  /* 0x000000ffff047224 */ /* 0x002fe200078e00ff */
[----:B------:R-:W-:Y:S01]  /*1b20*/  IABS R248, R120 ;  /* 0x0000007800f87213 */ /* 0x000fe20000000000 */
[----:B------:R-:W-:Y:S01]  /*1b30*/  IMAD R13, R13, R14, RZ ;  /* 0x0000000e0d0d7224 */ /* 0x000fe200078e02ff */
[----:B------:R-:W-:Y:S01]  /*1b40*/  IABS R232, R118 ;  /* 0x0000007600e87213 */ /* 0x000fe20000000000 */
[----:B------:R-:W-:Y:S01]  /*1b50*/  ULDC UR19, c[0x0][0x238] ;  /* 0x00008e0000137ab9 */ /* 0x000fe20000000800 */
[----:B------:R-:W-:Y:S01]  /*1b60*/  IABS R228, R119 ;  /* 0x0000007700e47213 */ /* 0x000fe20000000000 */
[----:B------:R-:W-:Y:S01]  /*1b70*/  IMAD.HI.U32 R11, R11, R13, R10 ;  /* 0x0000000d0b0b7227 */ /* 0x000fe200078e000a */
[----:B------:R-:W-:Y:S01]  /*1b80*/  IABS R222, R115 ;  /* 0x0000007300de7213 */ /* 0x000fe20000000000 */
[----:B------:R-:W-:Y:S01]  /*1b90*/  UIMAD UR19, UR19, 0x2d, URZ ;  /* 0x0000002d131378a4 */ /* 0x000fe2000f8e023f */
[----:B------:R-:W-:Y:S01]  /*1ba0*/  IABS R226, R114 ;  /* 0x0000007200e27213 */ /* 0x000fe20000000000 */
[----:B---3--:R-:W-:Y:S01]  /*1bb0*/  IMAD.MOV R13, RZ, RZ, -R5 ;  /* 0x000000ffff0d7224 */ /* 0x008fe200078e0a05 */
[----:B------:R-:W-:Y:S01]  /*1bc0*/  IABS R220, R116 ;  /* 0x0000007400dc7213 */ /* 0x000fe20000000000 */
[C---:B------:R-:W-:Y:S01]  /*1bd0*/  IMAD.HI.U32 R3, R11.reuse, R6, RZ ;  /* 0x000000060b037227 */ /* 0x040fe200078e00ff */
[----:B------:R-:W-:Y:S01]  /*1be0*/  IABS R210, R112 ;  /* 0x0000007000d27213 */ /* 0x000fe20000000000 */
[----:B------:R-:W-:Y:S01]  /*1bf0*/  ULDC UR53, c[0x0][0x238] ;  /* 0x00008e0000357ab9 */ /* 0x000fe20000000800 */
[----:B------:R-:W-:Y:S01]  /*1c00*/  IABS R208, R113 ;  /* 0x0000007100d07213 */ /* 0x000fe20000000000 */
[----:B------:R-:W-:Y:S01]  /*1c10*/  IMAD.HI.U32 R11, R11, R8, RZ ;  /* 0x000000080b0b7227 */ /* 0x000fe200078e00ff */
[----:B------:R-:W-:Y:S01]  /*1c20*/  IABS R206, R111 ;  /* 0x0000006f00ce7213 */ /* 0x000fe20000000000 */
[----:B------:R-:W-:Y:S01]  /*1c30*/  UIMAD UR53, UR53, 0x2c, URZ ;  /* 0x0000002c353578a4 */ /* 0x000fe2000f8e023f */
[----:B------:R-:W-:Y:S01]  /*1c40*/  IABS R200, R109 ;  /* 0x0000006d00c87213 */ /* 0x000fe20000000000 */
[----:B------:R-:W-:Y:S01]  /*1c50*/  IMAD.MOV R3, RZ, RZ, -R3 ;  /* 0x000000ffff037224 */ /* 0x000fe200078e0a03 */
[----:B------:R-:W-:Y:S01]  /*1c60*/  IABS R196, R110 ;  /* 0x0000006e00c47213 */ /* 0x000fe20000000000 */
[----:B------:R-:W-:Y:S01]  /*1c70*/  IMAD.MOV R11, RZ, RZ, -R11 ;  /* 0x000000ffff0b7224 */ /* 0x000fe200078e0a0b */
[----:B------:R-:W-:Y:S01]  /*1c80*/  IABS R194, R107 ;  /* 0x0000006b00c27213 */ /* 0x000fe20000000000 */
[C---:B------:R-:W-:Y:S01]  /*1c90*/  IMAD R3, R14.reuse, R3, R6 ;  /* 0x000000030e037224 */ /* 0x040fe200078e0206 */
[----:B------:R-:W-:Y:S01]  /*1ca0*/  IABS R192, R68 ;  /* 0x0000004400c07213 */ /* 0x000fe20000000000 */
[C---:B------:R-:W-:Y:S01]  /*1cb0*/  IMAD R6, R14.reuse, R11, R8 ;  /* 0x0000000b0e067224 */ /* 0x040fe200078e0208 */
[----:B------:R-:W-:Y:S01]  /*1cc0*/  IABS R190, R105 ;  /* 0x0000006900be7213 */ /* 0x000fe20000000000 */
[----:B------:R-:W-:Y:S01]  /*1cd0*/  IMAD R13, R13, R0, RZ ;  /* 0x000000000d0d7224 */ /* 0x000fe200078e02ff */
[C---:B------:R-:W-:Y:S01]  /*1ce0*/  ISETP.GT.U32.AND P0, PT, R14.reuse, R3, PT ;  /* 0x000000030e00720c */ /* 0x040fe20003f04070 */
[----:B------:R-:W-:Y:S01]  /*1cf0*/  ULDC UR45, c[0x0][0x238] ;  /* 0x00008e00002d7ab9 */ /* 0x000fe20000000800 */
[----:B------:R-:W-:Y:S01]  /*1d00*/  ISETP.GT.U32.AND P1, PT, R14, R6, PT ;  /* 0x000000060e00720c */ /* 0x000fe20003f24070 */
[----:B------:R-:W-:Y:S01]  /*1d10*/  IMAD.HI.U32 R5, R5, R13, R4 ;  /* 0x0000000d05057227 */ /* 0x000fe200078e0004 */
[----:B------:R-:W-:Y:S01]  /*1d20*/  IABS R13, R2 ;  /* 0x00000002000d7213 */ /* 0x000fe20000000000 */
[----:B------:R-:W-:Y:S01]  /*1d30*/  UIMAD UR45, UR45, 0x2b, URZ ;  /* 0x0000002b2d2d78a4 */ /* 0x000fe2000f8e023f */
[----:B------:R-:W-:Y:S01]  /*1d40*/  IABS R188, R72 ;  /* 0x0000004800bc7213 */ /* 0x000fe20000000000 */
[----:B------:R-:W-:Y:S01]  /*1d50*/  ULDC UR38, c[0x0][0x238] ;  /* 0x00008e0000267ab9 */ /* 0x000fe20000000800 */
[----:B------:R-:W-:Y:S01]  /*1d60*/  IABS R186, R104 ;  /* 0x0000006800ba7213 */ /* 0x000fe20000000000 */
[----:B------:R-:W-:Y:S01]  /*1d70*/  IMAD.HI.U32 R12, R5, R13, RZ ;  /* 0x0000000d050c7227 */ /* 0x000fe200078e00ff */
[----:B------:R-:W-:Y:S01]  /*1d80*/  IABS R184, R76 ;  /* 0x0000004c00b87213 */ /* 0x000fe20000000000 */
[----:B------:R-:W-:Y:S01]  /*1d90*/  UIMAD UR38, UR38, 0x2a, URZ ;  /* 0x0000002a262678a4 */ /* 0x000fe2000f8e023f */
[----:B------:R-:W-:Y:S01]  /*1da0*/  IABS R182, R102 ;  /* 0x0000006600b67213 */ /* 0x000fe20000000000 */
[----:B------:R-:W-:Y:S01]  /*1db0*/  @!P0 IMAD.IADD R3, R3, 0x1, -R14 ;  /* 0x0000000103038824 */ /* 0x000fe200078e0a0e */
[----:B------:R-:W-:Y:S01]  /*1dc0*/  IABS R180, R100 ;  /* 0x0000006400b47213 */ /* 0x000fe20000000000 */
[----:B------:R-:W-:Y:S01]  /*1dd0*/  IMAD.MOV R12, RZ, RZ, -R12 ;  /* 0x000000ffff0c7224 */ /* 0x000fe200078e0a0c */
[----:B------:R-:W-:Y:S01]  /*1de0*/  IABS R178, R80 ;  /* 0x0000005000b27213 */ /* 0x000fe20000000000 */
[----:B------:R-:W-:Y:S01]  /*1df0*/  @!P1 IMAD.IADD R6, R6, 0x1, -R14 ;  /* 0x0000000106069824 */ /* 0x000fe200078e0a0e */
[----:B------:R-:W-:Y:S01]  /*1e00*/  ISETP.GT.U32.AND P0, PT, R14, R3, PT ;  /* 0x000000030e00720c */ /* 0x000fe20003f04070 */
[----:B------:R-:W-:Y:S01]  /*1e10*/  IMAD R13, R0, R12, R13 ;  /* 0x0000000c000d7224 */ /* 0x000fe200078e020d */
[----:B------:R-:W-:Y:S01]  /*1e20*/  IABS R176, R84 ;  /* 0x0000005400b07213 */ /* 0x000fe20000000000 */
[C---:B------:R-:W-:Y:S01]  /*1e30*/  IMAD.HI.U32 R8, R5.reuse, R16, RZ ;  /* 0x0000001005087227 */ /* 0x040fe200078e00ff */
[----:B------:R-:W-:Y:S01]  /*1e40*/  ISETP.GT.U32.AND P1, PT, R14, R6, PT ;  /* 0x000000060e00720c */ /* 0x000fe20003f24070 */
[----:B------:R-:W-:Y:S01]  /*1e50*/  ULDC UR17, c[0x0][0x238] ;  /* 0x00008e0000117ab9 */ /* 0x000fe20000000800 */
[C---:B------:R-:W-:Y:S01]  /*1e60*/  ISETP.GT.U32.AND P6, PT, R0.reuse, R13, PT ;  /* 0x0000000d0000720c */ /* 0x040fe20003fc4070 */
[C---:B------:R-:W-:Y:S01]  /*1e70*/  IMAD.HI.U32 R10, R5.reuse, R18, RZ ;  /* 0x00000012050a7227 */ /* 0x040fe200078e00ff */
[----:B------:R-:W-:Y:S01]  /*1e80*/  IABS R174, R88 ;  /* 0x0000005800ae7213 */ /* 0x000fe20000000000 */
[----:B------:R-:W-:Y:S01]  /*1e90*/  UIMAD UR17, UR17, 0x29, URZ ;  /* 0x00000029111178a4 */ /* 0x000fe2000f8e023f */
[----:B------:R-:W-:Y:S01]  /*1ea0*/  IABS R172, R97 ;  /* 0x0000006100ac7213 */ /* 0x000fe20000000000 */
[C---:B------:R-:W-:Y:S01]  /*1eb0*/  IMAD.HI.U32 R11, R5.reuse, R20, RZ ;  /* 0x00000014050b7227 */ /* 0x040fe200078e00ff */
[----:B------:R-:W-:Y:S01]  /*1ec0*/  IABS R170, R93 ;  /* 0x0000005d00aa7213 */ /* 0x000fe20000000000 */
[----:B------:R-:W-:Y:S01]  /*1ed0*/  ULDC UR49, c[0x0][0x238] ;  /* 0x00008e0000317ab9 */ /* 0x000fe20000000800 */
[----:B------:R-:W-:Y:S01]  /*1ee0*/  IABS R168, R94 ;  /* 0x0000005e00a87213 */ /* 0x000fe20000000000 */
[----:B------:R-:W-:Y:S01]  /*1ef0*/  IMAD.MOV R127, RZ, RZ, -R8 ;  /* 0x000000ffff7f7224 */ /* 0x000fe200078e0a08 */
[----:B------:R-:W-:Y:S01]  /*1f00*/  IABS R166, R90 ;  /* 0x0000005a00a67213 */ /* 0x000fe20000000000 */
[----:B------:R-:W-:Y:S01]  /*1f10*/  IMAD.MOV R129, RZ, RZ, -R10 ;  /* 0x000000ffff817224 */ /* 0x000fe200078e0a0a */
[----:B------:R-:W-:Y:S01]  /*1f20*/  IABS R164, R89 ;  /* 0x0000005900a47213 */ /* 0x000fe20000000000 */
[----:B------:R-:W-:Y:S01]  /*1f30*/  IMAD.HI.U32 R4, R5, R15, RZ ;  /* 0x0000000f05047227 */ /* 0x000fe200078e00ff */
[----:B------:R-:W-:Y:S01]  /*1f40*/  IABS R162, R83 ;  /* 0x0000005300a27213 */ /* 0x000fe20000000000 */
[----:B------:R-:W-:Y:S01]  /*1f50*/  UIMAD UR49, UR49, 0x28, URZ ;  /* 0x00000028313178a4 */ /* 0x000fe2000f8e023f */
[----:B------:R-:W-:Y:S01]  /*1f60*/  IABS R160, R87 ;  /* 0x0000005700a07213 */ /* 0x000fe20000000000 */
[----:B------:R-:W-:Y:S01]  /*1f70*/  IMAD.MOV R135, RZ, RZ, -R11 ;  /* 0x000000ffff877224 */ /* 0x000fe200078e0a0b */
[----:B------:R-:W-:Y:S01]  /*1f80*/  IABS R156, R71 ;  /* 0x00000047009c7213 */ /* 0x000fe20000000000 */
[C---:B------:R-:W-:Y:S01]  /*1f90*/  IMAD R8, R0.reuse, R127, R16 ;  /* 0x0000007f00087224 */ /* 0x040fe200078e0210 */
[----:B------:R-:W-:Y:S01]  /*1fa0*/  IABS R16, R36 ;  /* 0x0000002400107213 */ /* 0x000fe20000000000 */
[----:B------:R-:W-:Y:S01]  /*1fb0*/  IMAD R10, R0, R129, R18 ;  /* 0x00000081000a7224 */ /* 0x000fe200078e0212 */
[----:B------:R-:W-:Y:S01]  /*1fc0*/  IABS R18, R22 ;  /* 0x0000001600127213 */ /* 0x000fe20000000000 */
[----:B------:R-:W-:Y:S01]  /*1fd0*/  @!P0 IMAD.IADD R3, R3, 0x1, -R14 ;  /* 0x0000000103038824 */ /* 0x000fe200078e0a0e */
[----:B------:R-:W-:Y:S01]  /*1fe0*/  ISETP.NE.AND P0, PT, R130, RZ, PT ;  /* 0x000000ff8200720c */ /* 0x000fe20003f05270 */
[----:B------:R-:W-:Y:S01]  /*1ff0*/  IMAD.MOV R4, RZ, RZ, -R4 ;  /* 0x000000ffff047224 */ /* 0x000fe200078e0a04 */
[----:B------:R-:W-:Y:S01]  /*2000*/  LOP3.LUT R130, RZ, R130, RZ, 0x33, !PT ;  /* 0x00000082ff827212 */ /* 0x000fe200078e33ff */
[----:B------:R-:W-:Y:S01]  /*2010*/  IMAD R12, R0, R135, R20 ;  /* 0x00000087000c7224 */ /* 0x000fe200078e0214 */
[----:B------:R-:W-:Y:S01]  /*2020*/  IABS R20, R28 ;  /* 0x0000001c00147213 */ /* 0x000fe20000000000 */
[----:B------:R-:W-:Y:S01]  /*2030*/  @!P1 IMAD.IADD R6, R6, 0x1, -R14 ;  /* 0x0000000106069824 */ /* 0x000fe200078e0a0e */
[C---:B------:R-:W-:Y:S01]  /*2040*/  ISETP.GT.U32.AND P1, PT, R0.reuse, R8, PT ;  /* 0x000000080000720c */ /* 0x040fe20003f24070 */
[----:B------:R-:W-:Y:S01]  /*2050*/  @!P5 IMAD.MOV R3, RZ, RZ, -R3 ;  /* 0x000000ffff03d224 */ /* 0x000fe200078e0a03 */
[C---:B------:R-:W-:Y:S01]  /*2060*/  ISETP.GT.U32.AND P5, PT, R0.reuse, R10, PT ;  /* 0x0000000a0000720c */ /* 0x040fe20003fa4070 */
[----:B------:R-:W-:Y:S01]  /*2070*/  IMAD R11, R0, R4, R15 ;  /* 0x00000004000b7224 */ /* 0x000fe200078e020f */
[----:B------:R-:W-:Y:S01]  /*2080*/  IABS R14, R40 ;  /* 0x00000028000e7213 */ /* 0x000fe20000000000 */
[----:B------:R-:W-:Y:S01]  /*2090*/  @!P6 IMAD.IADD R13, R13, 0x1, -R0 ;  /* 0x000000010d0de824 */ /* 0x000fe200078e0a00 */
[----:B------:R-:W-:Y:S01]  /*20a0*/  SEL R127, R130, R3, !P0 ;  /* 0x00000003827f7207 */ /* 0x000fe20004000000 */
[----:B------:R-:W-:Y:S01]  /*20b0*/  @!P4 IMAD.MOV R6, RZ, RZ, -R6 ;  /* 0x000000ffff06c224 */ /* 0x000fe200078e0a06 */
[C---:B------:R-:W-:Y:S01]  /*20c0*/  ISETP.GT.U32.AND P4, PT, R0.reuse, R12, PT ;  /* 0x0000000c0000720c */ /* 0x040fe20003f84070 */
[C---:B------:R-:W-:Y:S01]  /*20d0*/  IMAD.HI.U32 R4, R5.reuse, R14, RZ ;  /* 0x0000000e05047227 */ /* 0x040fe200078e00ff */
[C---:B------:R-:W-:Y:S01]  /*20e0*/  ISETP.GT.U32.AND P2, PT, R0.reuse, R11, PT ;  /* 0x0000000b0000720c */ /* 0x040fe20003f44070 */
[----:B------:R-:W-:Y:S01]  /*20f0*/  ULDC UR37, c[0x0][0x238] ;  /* 0x00008e0000257ab9 */ /* 0x000fe20000000800 */
[----:B------:R-:W-:Y:S01]  /*2100*/  ISETP.GT.U32.AND P6, PT, R0, R13, PT ;  /* 0x0000000d0000720c */ /* 0x000fe20003fc4070 */
[--C-:B------:R-:W-:Y:S01]  /*2110*/  @!P1 IMAD.IADD R8, R8, 0x1, -R0.reuse ;  /* 0x0000000108089824 */ /* 0x100fe200078e0a00 */
[----:B------:R-:W-:Y:S01]  /*2120*/  SEL R3, R130, R6, !P0 ;  /* 0x0000000682037207 */ /* 0x000fe20004000000 */
[----:B------:R-:W-:Y:S01]  /*2130*/  @!P5 IMAD.IADD R10, R10, 0x1, -R0 ;  /* 0x000000010a0ad824 */ /* 0x000fe200078e0a00 */
[----:B------:R-:W-:Y:S01]  /*2140*/  ISETP.GE.AND P5, PT, R2, RZ, PT ;  /* 0x000000ff0200720c */ /* 0x000fe20003fa6270 */
[----:B------:R-:W-:Y:S01]  /*2150*/  IMAD.MOV R15, RZ, RZ, -R4 ;  /* 0x000000ffff0f7224 */ /* 0x000fe200078e0a04 */
[----:B------:R-:W-:Y:S01]  /*2160*/  ISETP.GE.AND P1, PT, R44, RZ, PT ;  /* 0x000000ff2c00720c */ /* 0x000fe20003f26270 */
[----:B------:R-:W-:Y:S01]  /*2170*/  IMAD.HI.U32 R6, R5, R16, RZ ;  /* 0x0000001005067227 */ /* 0x000fe200078e00ff */
[----:B------:R-:W-:Y:S01]  /*2180*/  IABS R44, R64 ;  /* 0x00000040002c7213 */ /* 0x000fe20000000000 */
[----:B------:R-:W-:Y:S01]  /*2190*/  UIMAD UR37, UR37, 0x27, URZ ;  /* 0x00000027252578a4 */ /* 0x000fe2000f8e023f */
[----:B------:R-:W-:Y:S01]  /*21a0*/  IABS R129, R142 ;  /* 0x0000008e00817213 */ /* 0x000fe20000000000 */
[--C-:B------:R-:W-:Y:S01]  /*21b0*/  @!P4 IMAD.IADD R12, R12, 0x1, -R0.reuse ;  /* 0x000000010c0cc824 */ /* 0x100fe200078e0a00 */
[----:B------:R-:W-:Y:S01]  /*21c0*/  ISETP.GT.U32.AND P4, PT, R0, R8, PT ;  /* 0x000000080000720c */ /* 0x000fe20003f84070 */
[--C-:B------:R-:W-:Y:S01]  /*21d0*/  @!P2 IMAD.IADD R11, R11, 0x1, -R0.reuse ;  /* 0x000000010b0ba824 */ /* 0x100fe200078e0a00 */
[----:B------:R-:W-:Y:S01]  /*21e0*/  ISETP.GE.AND P2, PT, R148, RZ, PT ;  /* 0x000000ff9400720c */ /* 0x000fe20003f46270 */
[----:B------:R-:W-:Y:S01]  /*21f0*/  @!P6 IMAD.IADD R13, R13, 0x1, -R0 ;  /* 0x000000010d0de824 */ /* 0x000fe200078e0a00 */
[C---:B------:R-:W-:Y:S01]  /*2200*/  ISETP.GT.U32.AND P6, PT, R0.reuse, R12, PT ;  /* 0x0000000c0000720c */ /* 0x040fe20003fc4070 */
[C---:B------:R-:W-:Y:S01]  /*2210*/  IMAD R14, R0.reuse, R15, R14 ;  /* 0x0000000f000e7224 */ /* 0x040fe200078e020e */
[C---:B------:R-:W-:Y:S01]  /*2220*/  ISETP.GT.U32.AND P0, PT, R0.reuse, R11, PT ;  /* 0x0000000b0000720c */ /* 0x040fe20003f04070 */
[----:B------:R-:W-:Y:S01]  /*2230*/  IMAD.MOV R15, RZ, RZ, -R6 ;  /* 0x000000ffff0f7224 */ /* 0x000fe200078e0a06 */
[----:B------:R-:W-:Y:S01]  /*2240*/  IABS R158, R79 ;  /* 0x0000004f009e7213 */ /* 0x000fe20000000000 */
[----:B------:R-:W-:Y:S01]  /*2250*/  IMAD.MOV.U32 R4, RZ, RZ, R13 ;  /* 0x000000ffff047224 */ /* 0x000fe200078e000d */
[----:B------:R-:W-:Y:S01]  /*2260*/  IABS R154, R75 ;  /* 0x0000004b009a7213 */ /* 0x000fe20000000000 */
[C---:B------:R-:W-:Y:S01]  /*2270*/  IMAD R16, R0.reuse, R15, R16 ;  /* 0x0000000f00107224 */ /* 0x040fe200078e0210 */
[----:B------:R-:W-:Y:S01]  /*2280*/  IABS R15, R50 ;  /* 0x00000032000f7213 */ /* 0x000fe20000000000 */
[----:B------:R-:W-:Y:S01]  /*2290*/  @!P5 IMAD.MOV R4, RZ, RZ, -R4 ;  /* 0x000000ffff04d224 */ /* 0x000fe200078e0a04 */
[----:B------:R-:W-:Y:S01]  /*22a0*/  ISETP.GT.U32.AND P5, PT, R0, R14, PT ;  /* 0x0000000e0000720c */ /* 0x000fe20003fa4070 */
[--C-:B------:R-:W-:Y:S01]  /*22b0*/  @!P4 IMAD.IADD R8, R8, 0x1, -R0.reuse ;  /* 0x000000010808c824 */ /* 0x100fe200078e0a00 */
[----:B------:R-:W-:Y:S01]  /*22c0*/  ISETP.GT.U32.AND P4, PT, R0, R16, PT ;  /* 0x000000100000720c */ /* 0x000fe20003f84070 */
[--C-:B------:R-:W-:Y:S01]  /*22d0*/  @!P6 IMAD.IADD R12, R12, 0x1, -R0.reuse ;  /* 0x000000010c0ce824 */ /* 0x100fe200078e0a00 */
[----:B------:R-:W-:Y:S01]  /*22e0*/  ISETP.GE.AND P6, PT, R36, RZ, PT ;  /* 0x000000ff2400720c */ /* 0x000fe20003fc6270 */
[----:B------:R-:W-:Y:S01]  /*22f0*/  @!P0 IMAD.IADD R11, R11, 0x1, -R0 ;  /* 0x000000010b0b8824 */ /* 0x000fe200078e0a00 */
[----:B------:R-:W-:Y:S01]  /*2300*/  ISETP.GT.U32.AND P0, PT, R0, R10, PT ;  /* 0x0000000a0000720c */ /* 0x000fe20003f04070 */
[----:B------:R-:W-:Y:S01]  /*2310*/  @!P2 IMAD.MOV R8, RZ, RZ, -R8 ;  /* 0x000000ffff08a224 */ /* 0x000fe200078e0a08 */
[----:B------:R-:W-:Y:S01]  /*2320*/  IABS R36, R46 ;  /* 0x0000002e00247213 */ /* 0x000fe20000000000 */
[----:B------:R-:W-:Y:S01]  /*2330*/  IMAD.MOV.U32 R6, RZ, RZ, R11 ;  /* 0x000000ffff067224 */ /* 0x000fe200078e000b */
[----:B------:R-:W-:Y:S01]  /*2340*/  IABS R152, R67 ;  /* 0x0000004300987213 */ /* 0x000fe20000000000 */
[C---:B------:R-:W-:Y:S01]  /*2350*/  IMAD.HI.U32 R11, R5.reuse, R18, RZ ;  /* 0x00000012050b7227 */ /* 0x040fe200078e00ff */
[----:B------:R-:W-:Y:S01]  /*2360*/  IABS R150, R59 ;  /* 0x0000003b00967213 */ /* 0x000fe20000000000 */
[----:B------:R-:W-:Y:S01]  /*2370*/  ULDC UR42, c[0x0][0x238] ;  /* 0x00008e00002a7ab9 */ /* 0x000fe20000000800 */
[----:B------:R-:W-:Y:S01]  /*2380*/  IABS R148, R57 ;  /* 0x0000003900947213 */ /* 0x000fe20000000000 */
[--C-:B------:R-:W-:Y:S01]  /*2390*/  @!P5 IMAD.IADD R14, R14, 0x1, -R0.reuse ;  /* 0x000000010e0ed824 */ /* 0x100fe200078e0a00 */
[----:B------:R-:W-:Y:S01]  /*23a0*/  ISETP.GE.AND P5, PT, R22, RZ, PT ;  /* 0x000000ff1600720c */ /* 0x000fe20003fa6270 */
[----:B------:R-:W-:Y:S01]  /*23b0*/  @!P4 IMAD.IADD R16, R16, 0x1, -R0 ;  /* 0x000000011010c824 */ /* 0x000fe200078e0a00 */
[----:B------:R-:W-:Y:S01]  /*23c0*/  IABS R22, R24 ;  /* 0x0000001800167213 */ /* 0x000fe20000000000 */
[----:B------:R-:W-:Y:S01]  /*23d0*/  IMAD.MOV R13, RZ, RZ, -R11 ;  /* 0x000000ffff0d7224 */ /* 0x000fe200078e0a0b */
[C---:B------:R-:W-:Y:S01]  /*23e0*/  ISETP.GT.U32.AND P4, PT, R0.reuse, R14, PT ;  /* 0x0000000e0000720c */ /* 0x040fe20003f84070 */
[C---:B------:R-:W-:Y:S01]  /*23f0*/  IMAD.HI.U32 R11, R5.reuse, R20, RZ ;  /* 0x00000014050b7227 */ /* 0x040fe200078e00ff */
[----:B------:R-:W-:Y:S01]  /*2400*/  ISETP.GT.U32.AND P2, PT, R0, R16, PT ;  /* 0x000000100000720c */ /* 0x000fe20003f44070 */
[----:B------:R-:W-:Y:S01]  /*2410*/  UIMAD UR42, UR42, 0x26, URZ ;  /* 0x000000262a2a78a4 */ /* 0x000fe2000f8e023f */
[----:B------:R-:W-:Y:S01]  /*2420*/  IABS R130, R25 ;  /* 0x0000001900827213 */ /* 0x000fe20000000000 */
[----:B------:R-:W-:Y:S01]  /*2430*/  IMAD.MOV R11, RZ, RZ, -R11 ;  /* 0x000000ffff0b7224 */ /* 0x000fe200078e0a0b */
[----:B------:R-:W-:Y:S01]  /*2440*/  ULDC UR34, c[0x0][0x238] ;  /* 0x00008e0000227ab9 */ /* 0x000fe20000000800 */
[----:B------:R-:W-:Y:S01]  /*2450*/  @!P3 IMAD.MOV R6, RZ, RZ, -R6 ;  /* 0x000000ffff06b224 */ /* 0x000fe200078e0a06 */
[----:B------:R-:W-:Y:S01]  /*2460*/  ISETP.GE.AND P3, PT, R42, RZ, PT ;  /* 0x000000ff2a00720c */ /* 0x000fe20003f66270 */
[----:B------:R-:W-:Y:S01]  /*2470*/  IMAD R20, R0, R11, R20 ;  /* 0x0000000b00147224 */ /* 0x000fe200078e0214 */
[----:B------:R-:W-:Y:S01]  /*2480*/  IABS R42, R145 ;  /* 0x00000091002a7213 */ /* 0x000fe20000000000 */
[----:B------:R-:W-:Y:S01]  /*2490*/  IMAD.HI.U32 R11, R5, R22, RZ ;  /* 0x00000016050b7227 */ /* 0x000fe200078e00ff */
[----:B------:R-:W-:Y:S01]  /*24a0*/  UIMAD UR34, UR34, 0x25, URZ ;  /* 0x00000025222278a4 */ /* 0x000fe2000f8e023f */
[----:B------:R-:W-:-:S02]  /*24b0*/  ULDC UR48, c[0x0][0x238] ;  /* 0x00008e0000307ab9 */ /* 0x000fc40000000800 */
[--C-:B------:R-:W-:Y:S01]  /*24c0*/  @!P4 IMAD.IADD R14, R14, 0x1, -R0.reuse ;  /* 0x000000010e0ec824 */ /* 0x100fe200078e0a00 */
[----:B------:R-:W-:Y:S01]  /*24d0*/  ISETP.GT.U32.AND P4, PT, R0, R20, PT ;  /* 0x000000140000720c */ /* 0x000fe20003f84070 */
[----:B------:R-:W-:Y:S01]  /*24e0*/  IMAD.MOV R11, RZ, RZ, -R11 ;  /* 0x000000ffff0b7224 */ /* 0x000fe200078e0a0b */
[----:B------:R-:W-:Y:S01]  /*24f0*/  ULDC UR13, c[0x0][0x238] ;  /* 0x00008e00000d7ab9 */ /* 0x000fe20000000800 */
[----:B------:R-:W-:Y:S01]  /*2500*/  @!P2 IMAD.IADD R16, R16, 0x1, -R0 ;  /* 0x000000011010a824 */ /* 0x000fe200078e0a00 */
[----:B------:R-:W-:Y:S01]  /*2510*/  ISETP.GE.AND P2, PT, R24, RZ, PT ;  /* 0x000000ff1800720c */ /* 0x000fe20003f46270 */
[----:B------:R-:W-:Y:S01]  /*2520*/  IMAD R22, R0, R11, R22 ;  /* 0x0000000b00167224 */ /* 0x000fe200078e0216 */
[----:B------:R-:W-:Y:S01]  /*2530*/  IABS R24, R26 ;  /* 0x0000001a00187213 */ /* 0x000fe20000000000 */
[----:B------:R-:W-:Y:S01]  /*2540*/  @!P0 IMAD.IADD R10, R10, 0x1, -R0 ;  /* 0x000000010a0a8824 */ /* 0x000fe200078e0a00 */
[----:B------:R-:W-:Y:S01]  /*2550*/  ISETP.GE.AND P0, PT, R40, RZ, PT ;  /* 0x000000ff2800720c */ /* 0x000fe20003f06270 */
[----:B------:R-:W-:Y:S01]  /*2560*/  @!P6 IMAD.MOV R16, RZ, RZ, -R16 ;  /* 0x000000ffff10e224 */ /* 0x000fe200078e0a10 */
[C---:B------:R-:W-:Y:S01]  /*2570*/  ISETP.GT.U32.AND P6, PT, R0.reuse, R22, PT ;  /* 0x000000160000720c */ /* 0x040fe20003fc4070 */
[----:B------:R-:W-:Y:S01]  /*2580*/  IMAD R18, R0, R13, R18 ;  /* 0x0000000d00127224 */ /* 0x000fe200078e0212 */
[----:B------:R-:W-:Y:S01]  /*2590*/  IABS R40, R48 ;  /* 0x0000003000287213 */ /* 0x000fe20000000000 */
[----:B------:R-:W-:Y:S01]  /*25a0*/  @!P4 IMAD.IADD R20, R20, 0x1, -R0 ;  /* 0x000000011414c824 */ /* 0x000fe200078e0a00 */
[----:B------:R-:W-:Y:S01]  /*25b0*/  UIMAD UR13, UR13, 0x23, URZ ;  /* 0x000000230d0d78a4 */ /* 0x000fe2000f8e023f */
[----:B------:R-:W-:Y:S01]  /*25c0*/  @!P3 IMAD.MOV R12, RZ, RZ, -R12 ;  /* 0x000000ffff0cb224 */ /* 0x000fe200078e0a0c */
[----:B------:R-:W-:Y:S01]  /*25d0*/  ISETP.GE.AND P3, PT, R28, RZ, PT ;  /* 0x000000ff1c00720c */ /* 0x000fe20003f66270 */
[----:B------:R-:W-:Y:S01]  /*25e0*/  @!P1 IMAD.MOV R10, RZ, RZ, -R10 ;  /* 0x000000ffff0a9224 */ /* 0x000fe200078e0a0a */
[C---:B------:R-:W-:Y:S01]  /*25f0*/  ISETP.GT.U32.AND P4, PT, R0.reuse, R20, PT ;  /* 0x000000140000720c */ /* 0x040fe20003f84070 */
[----:B------:R-:W-:Y:S01]  /*2600*/  IMAD.HI.U32 R11, R5, R24, RZ ;  /* 0x00000018050b7227 */ /* 0x000fe200078e00ff */
[----:B------:R-:W-:Y:S01]  /*2610*/  ISETP.GT.U32.AND P1, PT, R0, R18, PT ;  /* 0x000000120000720c */ /* 0x000fe20003f24070 */
[----:B------:R-:W-:Y:S01]  /*2620*/  ULDC UR55, c[0x0][0x238] ;  /* 0x00008e0000377ab9 */ /* 0x000fe20000000800 */
[----:B------:R-:W-:Y:S01]  /*2630*/  IABS R28, R32 ;  /* 0x00000020001c7213 */ /* 0x000fe20000000000 */
[----:B------:R-:W-:Y:S01]  /*2640*/  @!P0 IMAD.MOV R14, RZ, RZ, -R14 ;  /* 0x000000ffff0e8224 */ /* 0x000fe200078e0a0e */
[----:B------:R-:W-:Y:S01]  /*2650*/  ISETP.GE.AND P0, PT, R26, RZ, PT ;  /* 0x000000ff1a00720c */ /* 0x000fe20003f06270 */
[----:B------:R-:W-:Y:S01]  /*2660*/  @!P6 IMAD.IADD R22, R22, 0x1, -R0 ;  /* 0x000000011616e824 */ /* 0x000fe200078e0a00 */
[----:B------:R-:W-:Y:S01]  /*2670*/  IABS R26, R34 ;  /* 0x00000022001a7213 */ /* 0x000fe20000000000 */
[----:B------:R-:W-:Y:S01]  /*2680*/  IMAD.MOV R13, RZ, RZ, -R11 ;  /* 0x000000ffff0d7224 */ /* 0x000fe200078e0a0b */
[----:B------:R-:W-:Y:S01]  /*2690*/  UIMAD UR55, UR55, 0x22, URZ ;  /* 0x00000022373778a4 */ /* 0x000fe2000f8e023f */
[----:B------:R-:W-:Y:S01]  /*26a0*/  IMAD R3, R3, UR4, RZ ;  /* 0x0000000403037c24 */ /* 0x000fe2000f8e02ff */
[C---:B------:R-:W-:Y:S01]  /*26b0*/  ISETP.GT.U32.AND P6, PT, R0.reuse, R22, PT ;  /* 0x000000160000720c */ /* 0x040fe20003fc4070 */
[C---:B------:R-:W-:Y:S01]  /*26c0*/  IMAD.HI.U32 R11, R5.reuse, R26, RZ ;  /* 0x0000001a050b7227 */ /* 0x040fe200078e00ff */
[----:B------:R-:W-:Y:S01]  /*26d0*/  ULDC UR51, c[0x0][0x238] ;  /* 0x00008e0000337ab9 */ /* 0x000fe20000000800 */
[----:B------:R-:W-:Y:S01]  /*26e0*/  ULDC UR25, c[0x0][0x238] ;  /* 0x00008e0000197ab9 */ /* 0x000fe20000000800 */
[----:B------:R-:W-:Y:S01]  /*26f0*/  UIMAD UR51, UR51, 0x21, URZ ;  /* 0x00000021333378a4 */ /* 0x000fe2000f8e023f */
[----:B------:R-:W-:Y:S01]  /*2700*/  IMAD R24, R0, R13, R24 ;  /* 0x0000000d00187224 */ /* 0x000fe200078e0218 */
[----:B------:R-:W-:Y:S01]  /*2710*/  USHF.L.U32 UR25, UR25, 0x5, URZ ;  /* 0x0000000519197899 */ /* 0x000fe2000800063f */
[----:B------:R-:W-:Y:S01]  /*2720*/  @!P4 IMAD.IADD R20, R20, 0x1, -R0 ;  /* 0x000000011414c824 */ /* 0x000fe200078e0a00 */
[----:B------:R-:W-:Y:S01]  /*2730*/  ULDC UR33, c[0x0][0x238] ;  /* 0x00008e0000217ab9 */ /* 0x000fe20000000800 */
[----:B------:R-:W-:Y:S01]  /*2740*/  IMAD.MOV R11, RZ, RZ, -R11 ;  /* 0x000000ffff0b7224 */ /* 0x000fe200078e0a0b */
[----:B------:R-:W-:Y:S01]  /*2750*/  ISETP.GT.U32.AND P4, PT, R0, R24, PT ;  /* 0x000000180000720c */ /* 0x000fe20003f84070 */
[----:B------:R-:W-:Y:S01]  /*2760*/  @!P3 IMAD.MOV R20, RZ, RZ, -R20 ;  /* 0x000000ffff14b224 */ /* 0x000fe200078e0a14 */
[----:B------:R-:W-:Y:S01]  /*2770*/  ISETP.GE.AND P3, PT, R30, RZ, PT ;  /* 0x000000ff1e00720c */ /* 0x000fe20003f66270 */
[----:B------:R-:W-:Y:S01]  /*2780*/  @!P1 IMAD.IADD R18, R18, 0x1, -R0 ;  /* 0x0000000112129824 */ /* 0x000fe200078e0a00 */
[----:B------:R-:W-:Y:S01]  /*2790*/  IABS R30, R30 ;  /* 0x0000001e001e7213 */ /* 0x000fe20000000000 */
[C---:B------:R-:W-:Y:S01]  /*27a0*/  IMAD R26, R0.reuse, R11, R26 ;  /* 0x0000000b001a7224 */ /* 0x040fe200078e021a */
[----:B------:R-:W-:Y:S01]  /*27b0*/  UIMAD UR33, UR33, 0x1f, URZ ;  /* 0x0000001f212178a4 */ /* 0x000fe2000f8e023f */
[C---:B------:R-:W-:Y:S01]  /*27c0*/  IMAD.HI.U32 R13, R5.reuse, R28, RZ ;  /* 0x0000001c050d7227 */ /* 0x040fe200078e00ff */
[----:B------:R-:W-:Y:S01]  /*27d0*/  ISETP.GT.U32.AND P1, PT, R0, R18, PT ;  /* 0x000000120000720c */ /* 0x000fe20003f24070 */
[----:B------:R-:W-:Y:S01]  /*27e0*/  ULDC UR41, c[0x0][0x238] ;  /* 0x00008e0000297ab9 */ /* 0x000fe20000000800 */
[----:B------:R-:W-:Y:S01]  /*27f0*/  ULDC UR47, c[0x0][0x238] ;  /* 0x00008e00002f7ab9 */ /* 0x000fe20000000800 */
[----:B------:R-:W-:Y:S01]  /*2800*/  @!P6 IMAD.IADD R22, R22, 0x1, -R0 ;  /* 0x000000011616e824 */ /* 0x000fe200078e0a00 */
[----:B------:R-:W-:Y:S01]  /*2810*/  ISETP.GT.U32.AND P6, PT, R0, R26, PT ;  /* 0x0000001a0000720c */ /* 0x000fe20003fc4070 */
[----:B------:R-:W-:Y:S01]  /*2820*/  IMAD.MOV R13, RZ, RZ, -R13 ;  /* 0x000000ffff0d7224 */ /* 0x000fe200078e0a0d */
[----:B------:R-:W-:Y:S01]  /*2830*/  UIMAD UR41, UR41, 0x1e, URZ ;  /* 0x0000001e292978a4 */ /* 0x000fe2000f8e023f */
[----:B------:R-:W-:Y:S01]  /*2840*/  IMAD.HI.U32 R11, R5, R30, RZ ;  /* 0x0000001e050b7227 */ /* 0x000fe200078e00ff */
[----:B------:R-:W-:Y:S01]  /*2850*/  UIMAD UR47, UR47, 0x1d, URZ ;  /* 0x0000001d2f2f78a4 */ /* 0x000fe2000f8e023f */
[----:B------:R-:W-:-:S02]  /*2860*/  ULDC UR15, c[0x0][0x238] ;  /* 0x00008e00000f7ab9 */ /* 0x000fc40000000800 */
[----:B------:R-:W-:Y:S01]  /*2870*/  IMAD R28, R0, R13, R28 ;  /* 0x0000000d001c7224 */ /* 0x000fe200078e021c */
[----:B------:R-:W-:Y:S01]  /*2880*/  UIMAD UR15, UR15, 0x1c, URZ ;  /* 0x0000001c0f0f78a4 */ /* 0x000fe2000f8e023f */
[----:B------:R-:W-:Y:S01]  /*2890*/  IMAD.MOV R11, RZ, RZ, -R11 ;  /* 0x000000ffff0b7224 */ /* 0x000fe200078e0a0b */
[----:B------:R-:W-:Y:S01]  /*28a0*/  ULDC UR31, c[0x0][0x238] ;  /* 0x00008e00001f7ab9 */ /* 0x000fe20000000800 */
[----:B------:R-:W-:Y:S01]  /*28b0*/  @!P4 IMAD.IADD R24, R24, 0x1, -R0 ;  /* 0x000000011818c824 */ /* 0x000fe200078e0a00 */
[----:B------:R-:W-:Y:S01]  /*28c0*/  UIMAD UR31, UR31, 0x1b, URZ ;  /* 0x0000001b1f1f78a4 */ /* 0x000fe2000f8e023f */
[----:B------:R-:W-:Y:S01]  /*28d0*/  @!P2 IMAD.MOV R22, RZ, RZ, -R22 ;  /* 0x000000ffff16a224 */ /* 0x000fe200078e0a16 */
[C---:B------:R-:W-:Y:S01]  /*28e0*/  ISETP.GT.U32.AND P2, PT, R0.reuse, R28, PT ;  /* 0x0000001c0000720c */ /* 0x040fe20003f44070 */
[C---:B------:R-:W-:Y:S01]  /*28f0*/  IMAD R30, R0.reuse, R11, R30 ;  /* 0x0000000b001e7224 */ /* 0x040fe200078e021e */
[----:B------:R-:W-:Y:S01]  /*2900*/  ISETP.GT.U32.AND P4, PT, R0, R24, PT ;  /* 0x000000180000720c */ /* 0x000fe20003f84070 */
[--C-:B------:R-:W-:Y:S01]  /*2910*/  @!P1 IMAD.IADD R18, R18, 0x1, -R0.reuse ;  /* 0x0000000112129824 */ /* 0x100fe200078e0a00 */
[----:B------:R-:W-:Y:S01]  /*2920*/  ISETP.GE.AND P1, PT, R34, RZ, PT ;  /* 0x000000ff2200720c */ /* 0x000fe20003f26270 */
[----:B------:R-:W-:Y:S01]  /*2930*/  @!P6 IMAD.IADD R26, R26, 0x1, -R0 ;  /* 0x000000011a1ae824 */ /* 0x000fe200078e0a00 */
[----:B------:R-:W-:Y:S01]  /*2940*/  ISETP.GT.U32.AND P6, PT, R0, R30, PT ;  /* 0x0000001e0000720c */ /* 0x000fe20003fc4070 */
[----:B------:R-:W-:Y:S01]  /*2950*/  @!P5 IMAD.MOV R18, RZ, RZ, -R18 ;  /* 0x000000ffff12d224 */ /* 0x000fe200078e0a12 */
[----:B------:R-:W-:Y:S01]  /*2960*/  ISETP.GE.AND P5, PT, R32, RZ, PT ;  /* 0x000000ff2000720c */ /* 0x000fe20003fa6270 */
[----:B------:R-:W-:Y:S01]  /*2970*/  ULDC UR35, c[0x0][0x238] ;  /* 0x00008e0000237ab9 */ /* 0x000fe20000000800 */
[----:B------:R-:W-:Y:S01]  /*2980*/  IABS R32, R38 ;  /* 0x0000002600207213 */ /* 0x000fe20000000000 */
[----:B------:R-:W-:Y:S01]  /*2990*/  UIMAD UR35, UR35, 0x1a, URZ ;  /* 0x0000001a232378a4 */ /* 0x000fe2000f8e023f */
[----:B------:R-:W-:Y:S01]  /*29a0*/  IABS R34, R147 ;  /* 0x0000009300227213 */ /* 0x000fe20000000000 */
[----:B------:R-:W-:Y:S01]  /*29b0*/  @!P2 IMAD.IADD R28, R28, 0x1, -R0 ;  /* 0x000000011c1ca824 */ /* 0x000fe200078e0a00 */
[----:B------:R-:W-:Y:S01]  /*29c0*/  ISETP.GT.U32.AND P2, PT, R0, R26, PT ;  /* 0x0000001a0000720c */ /* 0x000fe20003f44070 */
[C---:B------:R-:W-:Y:S01]  /*29d0*/  IMAD.HI.U32 R13, R5.reuse, R32, RZ ;  /* 0x00000020050d7227 */ /* 0x040fe200078e00ff */
[----:B------:R-:W-:Y:S01]  /*29e0*/  ULDC UR39, c[0x0][0x238] ;  /* 0x00008e0000277ab9 */ /* 0x000fe20000000800 */
[----:B------:R-:W-:Y:S01]  /*29f0*/  ULDC UR8, c[0x0][0x238] ;  /* 0x00008e0000087ab9 */ /* 0x000fe20000000800 */
[----:B------:R-:W-:Y:S01]  /*2a00*/  UIMAD UR39, UR39, 0x19, URZ ;  /* 0x00000019272778a4 */ /* 0x000fe2000f8e023f */
[----:B------:R-:W-:Y:S01]  /*2a10*/  IMAD.HI.U32 R11, R5, R34, RZ ;  /* 0x00000022050b7227 */ /* 0x000fe200078e00ff */
[----:B------:R-:W-:Y:S01]  /*2a20*/  UIMAD UR8, UR8, 0x18, URZ ;  /* 0x00000018080878a4 */ /* 0x000fe2000f8e023f */
[----:B------:R-:W-:-:S02]  /*2a30*/  ULDC UR5, c[0x0][0x238] ;  /* 0x00008e0000057ab9 */ /* 0x000fc40000000800 */
[--C-:B------:R-:W-:Y:S01]  /*2a40*/  @!P4 IMAD.IADD R24, R24, 0x1, -R0.reuse ;  /* 0x000000011818c824 */ /* 0x100fe200078e0a00 */
[----:B------:R-:W-:Y:S01]  /*2a50*/  ISETP.GE.AND P4, PT, R38, RZ, PT ;  /* 0x000000ff2600720c */ /* 0x000fe20003f86270 */
[----:B------:R-:W-:Y:S01]  /*2a60*/  @!P6 IMAD.IADD R30, R30, 0x1, -R0 ;  /* 0x000000011e1ee824 */ /* 0x000fe200078e0a00 */
[----:B------:R-:W-:Y:S01]  /*2a70*/  IABS R38, R146 ;  /* 0x0000009200267213 */ /* 0x000fe20000000000 */
[----:B------:R-:W-:Y:S01]  /*2a80*/  IMAD.MOV R13, RZ, RZ, -R13 ;  /* 0x000000ffff0d7224 */ /* 0x000fe200078e0a0d */
[----:B------:R-:W-:Y:S01]  /*2a90*/  UIMAD UR5, UR5, 0x17, URZ ;  /* 0x00000017050578a4 */ /* 0x000fe2000f8e023f */
[----:B------:R-:W-:Y:S01]  /*2aa0*/  IMAD.MOV R11, RZ, RZ, -R11 ;  /* 0x000000ffff0b7224 */ /* 0x000fe200078e0a0b */
[C---:B------:R-:W-:Y:S01]  /*2ab0*/  ISETP.GT.U32.AND P6, PT, R0.reuse, R30, PT ;  /* 0x0000001e0000720c */ /* 0x040fe20003fc4070 */
[----:B------:R-:W-:Y:S01]  /*2ac0*/  @!P0 IMAD.MOV R24, RZ, RZ, -R24 ;  /* 0x000000ffff188224 */ /* 0x000fe200078e0a18 */
[C---:B------:R-:W-:Y:S01]  /*2ad0*/  ISETP.GT.U32.AND P0, PT, R0.reuse, R28, PT ;  /* 0x0000001c0000720c */ /* 0x040fe20003f04070 */
[C---:B------:R-:W-:Y:S01]  /*2ae0*/  IMAD R32, R0.reuse, R13, R32 ;  /* 0x0000000d00207224 */ /* 0x040fe200078e0220 */
[----:B------:R-:W-:Y:S01]  /*2af0*/  ULDC UR61, c[0x0][0x238] ;  /* 0x00008e00003d7ab9 */ /* 0x000fe20000000800 */
[----:B------:R-:W-:Y:S01]  /*2b00*/  IMAD R34, R0, R11, R34 ;  /* 0x0000000b00227224 */ /* 0x000fe200078e0222 */
[----:B------:R-:W-:Y:S01]  /*2b10*/  UIMAD UR61, UR61, 0x16, URZ ;  /* 0x000000163d3d78a4 */ /* 0x000fe2000f8e023f */
[C---:B------:R-:W-:Y:S01]  /*2b20*/  IMAD.HI.U32 R13, R5.reuse, R36, RZ ;  /* 0x00000024050d7227 */ /* 0x040fe200078e00ff */
[----:B------:R-:W-:Y:S01]  /*2b30*/  ULDC UR12, c[0x0][0x238] ;  /* 0x00008e00000c7ab9 */ /* 0x000fe20000000800 */
[----:B------:R-:W-:Y:S01]  /*2b40*/  ULDC UR16, c[0x0][0x238] ;  /* 0x00008e0000107ab9 */ /* 0x000fe20000000800 */
[----:B------:R-:W-:Y:S01]  /*2b50*/  UIMAD UR12, UR12, 0x15, URZ ;  /* 0x000000150c0c78a4 */ /* 0x000fe2000f8e023f */
[----:B------:R-:W-:Y:S01]  /*2b60*/  IMAD.HI.U32 R11, R5, R38, RZ ;  /* 0x00000026050b7227 */ /* 0x000fe200078e00ff */
[----:B------:R-:W-:Y:S01]  /*2b70*/  UIMAD UR16, UR16, 0x14, URZ ;  /* 0x00000014101078a4 */ /* 0x000fe2000f8e023f */
[----:B------:R-:W-:-:S02]  /*2b80*/  ULDC UR59, c[0x0][0x238] ;  /* 0x00008e00003b7ab9 */ /* 0x000fc40000000800 */
[----:B------:R-:W-:Y:S01]  /*2b90*/  IMAD.MOV R13, RZ, RZ, -R13 ;  /* 0x000000ffff0d7224 */ /* 0x000fe200078e0a0d */
[----:B------:R-:W-:Y:S01]  /*2ba0*/  UIMAD UR59, UR59, 0x13, URZ ;  /* 0x000000133b3b78a4 */ /* 0x000fe2000f8e023f */
[----:B------:R-:W-:Y:S01]  /*2bb0*/  IMAD.MOV R11, RZ, RZ, -R11 ;  /* 0x000000ffff0b7224 */ /* 0x000fe200078e0a0b */
[----:B------:R-:W-:Y:S01]  /*2bc0*/  ULDC UR54, c[0x0][0x238] ;  /* 0x00008e0000367ab9 */ /* 0x000fe20000000800 */
[----:B------:R-:W-:Y:S01]  /*2bd0*/  @!P2 IMAD.IADD R26, R26, 0x1, -R0 ;  /* 0x000000011a1aa824 */ /* 0x000fe200078e0a00 */
[C---:B------:R-:W-:Y:S01]  /*2be0*/  ISETP.GT.U32.AND P2, PT, R0.reuse, R32, PT ;  /* 0x000000200000720c */ /* 0x040fe20003f44070 */
[C---:B------:R-:W-:Y:S01]  /*2bf0*/  IMAD R36, R0.reuse, R13, R36 ;  /* 0x0000000d00247224 */ /* 0x040fe200078e0224 */
[----:B------:R-:W-:Y:S01]  /*2c00*/  UIMAD UR54, UR54, 0x12, URZ ;  /* 0x00000012363678a4 */ /* 0x000fe2000f8e023f */
[C---:B------:R-:W-:Y:S01]  /*2c10*/  IMAD R38, R0.reuse, R11, R38 ;  /* 0x0000000b00267224 */ /* 0x040fe200078e0226 */
[----:B------:R-:W-:Y:S01]  /*2c20*/  ULDC UR52, c[0x0][0x238] ;  /* 0x00008e0000347ab9 */ /* 0x000fe20000000800 */
[----:B------:R-:W-:Y:S01]  /*2c30*/  @!P1 IMAD.MOV R26, RZ, RZ, -R26 ;  /* 0x000000ffff1a9224 */ /* 0x000fe200078e0a1a */
[----:B------:R-:W-:Y:S01]  /*2c40*/  ISETP.GT.U32.AND P1, PT, R0, R34, PT ;  /* 0x000000220000720c */ /* 0x000fe20003f24070 */
[--C-:B------:R-:W-:Y:S01]  /*2c50*/  @!P0 IMAD.IADD R28, R28, 0x1, -R0.reuse ;  /* 0x000000011c1c8824 */ /* 0x100fe200078e0a00 */
[----:B------:R-:W-:Y:S01]  /*2c60*/  ISETP.GT.U32.AND P0, PT, R0, R36, PT ;  /* 0x000000240000720c */ /* 0x000fe20003f04070 */
[----:B------:R-:W-:Y:S01]  /*2c70*/  @!P6 IMAD.IADD R30, R30, 0x1, -R0 ;  /* 0x000000011e1ee824 */ /* 0x000fe200078e0a00 */
[----:B------:R-:W-:Y:S01]  /*2c80*/  ISETP.GT.U32.AND P6, PT, R0, R38, PT ;  /* 0x000000260000720c */ /* 0x000fe20003fc4070 */
[----:B------:R-:W-:Y:S01]  /*2c90*/  IMAD.HI.U32 R11, R5, R40, RZ ;  /* 0x00000028050b7227 */ /* 0x000fe200078e00ff */
[----:B------:R-:W-:Y:S01]  /*2ca0*/  UIMAD UR52, UR52, 0x11, URZ ;  /* 0x00000011343478a4 */ /* 0x000fe2000f8e023f */
[----:B------:R-:W-:-:S02]  /*2cb0*/  ULDC UR50, c[0x0][0x238] ;  /* 0x00008e0000327ab9 */ /* 0x000fc40000000800 */
[----:B------:R-:W-:Y:S01]  /*2cc0*/  IMAD.MOV R11, RZ, RZ, -R11 ;  /* 0x000000ffff0b7224 */ /* 0x000fe200078e0a0b */
[----:B------:R-:W-:Y:S01]  /*2cd0*/  USHF.L.U32 UR50, UR50, 0x4, URZ ;  /* 0x0000000432327899 */ /* 0x000fe2000800063f */
[--C-:B------:R-:W-:Y:S01]  /*2ce0*/  @!P2 IMAD.IADD R32, R32, 0x1, -R0.reuse ;  /* 0x000000012020a824 */ /* 0x100fe200078e0a00 */
[----:B------:R-:W-:Y:S01]  /*2cf0*/  ISETP.GE.AND P2, PT, R147, RZ, PT ;  /* 0x000000ff9300720c */ /* 0x000fe20003f46270 */
[--C-:B------:R-:W-:Y:S01]  /*2d00*/  @!P1 IMAD.IADD R34, R34, 0x1, -R0.reuse ;  /* 0x0000000122229824 */ /* 0x100fe200078e0a00 */
[----:B------:R-:W-:Y:S01]  /*2d10*/  ULDC UR24, c[0x0][0x238] ;  /* 0x00008e0000187ab9 */ /* 0x000fe20000000800 */
[--C-:B------:R-:W-:Y:S01]  /*2d20*/  @!P0 IMAD.IADD R36, R36, 0x1, -R0.reuse ;  /* 0x0000000124248824 */ /* 0x100fe200078e0a00 */
[----:B------:R-:W-:Y:S01]  /*2d30*/  ISETP.GT.U32.AND P1, PT, R0, R32, PT ;  /* 0x000000200000720c */ /* 0x000fe20003f24070 */
[----:B------:R-:W-:Y:S01]  /*2d40*/  @!P6 IMAD.IADD R38, R38, 0x1, -R0 ;  /* 0x000000012626e824 */ /* 0x000fe200078e0a00 */
[C---:B------:R-:W-:Y:S01]  /*2d50*/  ISETP.GT.U32.AND P0, PT, R0.reuse, R34, PT ;  /* 0x000000220000720c */ /* 0x040fe20003f04070 */
[----:B------:R-:W-:Y:S01]  /*2d60*/  IMAD.HI.U32 R13, R5, R42, RZ ;  /* 0x0000002a050d7227 */ /* 0x000fe200078e00ff */
[----:B------:R-:W-:Y:S01]  /*2d70*/  ISETP.GT.U32.AND P6, PT, R0, R36, PT ;  /* 0x000000240000720c */ /* 0x000fe20003fc4070 */
[----:B------:R-:W-:-:S02]  /*2d80*/  UIMAD UR24, UR24, 0xf, URZ ;  /* 0x0000000f181878a4 */ /* 0x000fc4000f8e023f */
[----:B------:R-:W-:Y:S01]  /*2d90*/  @!P5 IMAD.MOV R28, RZ, RZ, -R28 ;  /* 0x000000ffff1cd224 */ /* 0x000fe200078e0a1c */
[C---:B------:R-:W-:Y:S01]  /*2da0*/  ISETP.GT.U32.AND P5, PT, R0.reuse, R38, PT ;  /* 0x000000260000720c */ /* 0x040fe20003fa4070 */
[C---:B------:R-:W-:Y:S01]  /*2db0*/  IMAD R40, R0.reuse, R11, R40 ;  /* 0x0000000b00287224 */ /* 0x040fe200078e0228 */
[----:B------:R-:W-:Y:S01]  /*2dc0*/  ULDC UR28, c[0x0][0x238] ;  /* 0x00008e00001c7ab9 */ /* 0x000fe20000000800 */
[----:B------:R-:W-:Y:S01]  /*2dd0*/  IMAD.MOV R13, RZ, RZ, -R13 ;  /* 0x000000ffff0d7224 */ /* 0x000fe200078e0a0d */
[----:B------:R-:W-:Y:S01]  /*2de0*/  UIMAD UR28, UR28, 0xe, URZ ;  /* 0x0000000e1c1c78a4 */ /* 0x000fe2000f8e023f */
[C---:B------:R-:W-:Y:S01]  /*2df0*/  IMAD.HI.U32 R11, R5.reuse, R44, RZ ;  /* 0x0000002c050b7227 */ /* 0x040fe200078e00ff */
[----:B------:R-:W-:Y:S01]  /*2e00*/  ULDC UR32, c[0x0][0x238] ;  /* 0x00008e0000207ab9 */ /* 0x000fe20000000800 */
[----:B------:R-:W-:Y:S01]  /*2e10*/  ULDC UR36, c[0x0][0x238] ;  /* 0x00008e0000247ab9 */ /* 0x000fe20000000800 */
[----:B------:R-:W-:Y:S01]  /*2e20*/  UIMAD UR32, UR32, 0xd, URZ ;  /* 0x0000000d202078a4 */ /* 0x000fe2000f8e023f */
[C---:B------:R-:W-:Y:S01]  /*2e30*/  IMAD R42, R0.reuse, R13, R42 ;  /* 0x0000000d002a7224 */ /* 0x040fe200078e022a */
[----:B------:R-:W-:Y:S01]  /*2e40*/  IABS R13, R62 ;  /* 0x0000003e000d7213 */ /* 0x000fe20000000000 */
[----:B------:R-:W-:Y:S01]  /*2e50*/  IMAD.MOV R11, RZ, RZ, -R11 ;  /* 0x000000ffff0b7224 */ /* 0x000fe200078e0a0b */
[----:B------:R-:W-:Y:S01]  /*2e60*/  UIMAD UR36, UR36, 0xc, URZ ;  /* 0x0000000c242478a4 */ /* 0x000fe2000f8e023f */
[----:B------:R-:W-:Y:S01]  /*2e70*/  @!P3 IMAD.MOV R30, RZ, RZ, -R30 ;  /* 0x000000ffff1eb224 */ /* 0x000fe200078e0a1e */
[----:B------:R-:W-:Y:S01]  /*2e80*/  ISETP.GT.U32.AND P3, PT, R0, R40, PT ;  /* 0x000000280000720c */ /* 0x000fe20003f64070 */
[----:B------:R-:W-:Y:S01]  /*2e90*/  @!P0 IMAD.IADD R34, R34, 0x1, -R0 ;  /* 0x0000000122228824 */ /* 0x000fe200078e0a00 */
[C---:B------:R-:W-:Y:S01]  /*2ea0*/  ISETP.GT.U32.AND P0, PT, R0.reuse, R42, PT ;  /* 0x0000002a0000720c */ /* 0x040fe20003f04070 */
[----:B------:R-:W-:Y:S01]  /*2eb0*/  IMAD R44, R0, R11, R44 ;  /* 0x0000000b002c7224 */ /* 0x000fe200078e022c */
[----:B------:R-:W-:Y:S01]  /*2ec0*/  ULDC UR40, c[0x0][0x238] ;  /* 0x00008e0000287ab9 */ /* 0x000fe20000000800 */
[--C-:B------:R-:W-:Y:S01]  /*2ed0*/  @!P5 IMAD.IADD R38, R38, 0x1, -R0.reuse ;  /* 0x000000012626d824 */ /* 0x100fe200078e0a00 */
[----:B------:R-:W-:Y:S01]  /*2ee0*/  UIMAD UR40, UR40, 0xb, URZ ;  /* 0x0000000b282878a4 */ /* 0x000fe2000f8e023f */
[--C-:B------:R-:W-:Y:S01]  /*2ef0*/  @!P1 IMAD.IADD R32, R32, 0x1, -R0.reuse ;  /* 0x0000000120209824 */ /* 0x100fe200078e0a00 */
[----:B------:R-:W-:Y:S01]  /*2f00*/  ISETP.GT.U32.AND P5, PT, R0, R44, PT ;  /* 0x0000002c0000720c */ /* 0x000fe20003fa4070 */
[--C-:B------:R-:W-:Y:S01]  /*2f10*/  @!P6 IMAD.IADD R36, R36, 0x1, -R0.reuse ;  /* 0x000000012424e824 */ /* 0x100fe200078e0a00 */
[----:B------:R-:W-:Y:S01]  /*2f20*/  ISETP.GE.AND P1, PT, R46, RZ, PT ;  /* 0x000000ff2e00720c */ /* 0x000fe20003f26270 */
[----:B------:R-:W-:Y:S01]  /*2f30*/  IMAD.MOV.U32 R46, RZ, RZ, R13 ;  /* 0x000000ffff2e7224 */ /* 0x000fe200078e000d */
[----:B------:R-:W-:Y:S01]  /*2f40*/  IABS R13, R58 ;  /* 0x0000003a000d7213 */ /* 0x000fe20000000000 */
[--C-:B------:R-:W-:Y:S01]  /*2f50*/  @!P3 IMAD.IADD R40, R40, 0x1, -R0.reuse ;  /* 0x000000012828b824 */ /* 0x100fe200078e0a00 */
[----:B------:R-:W-:Y:S01]  /*2f60*/  ISETP.GE.AND P3, PT, R48, RZ, PT ;  /* 0x000000ff3000720c */ /* 0x000fe20003f66270 */
[----:B------:R-:W-:Y:S01]  /*2f70*/  IMAD.HI.U32 R11, R5, R46, RZ ;  /* 0x0000002e050b7227 */ /* 0x000fe200078e00ff */
[----:B------:R-:W-:Y:S01]  /*2f80*/  ISETP.GE.AND P6, PT, R146, RZ, PT ;  /* 0x000000ff9200720c */ /* 0x000fe20003fc6270 */
[----:B------:R-:W-:Y:S01]  /*2f90*/  ULDC UR44, c[0x0][0x238] ;  /* 0x00008e00002c7ab9 */ /* 0x000fe20000000800 */
[----:B------:R-:W-:Y:S01]  /*2fa0*/  IABS R146, R45 ;  /* 0x0000002d00927213 */ /* 0x000fe20000000000 */
[--C-:B------:R-:W-:Y:S01]  /*2fb0*/  @!P0 IMAD.IADD R42, R42, 0x1, -R0.reuse ;  /* 0x000000012a2a8824 */ /* 0x100fe200078e0a00 */
[----:B------:R-:W-:Y:S01]  /*2fc0*/  ISETP.GE.AND P0, PT, R145, RZ, PT ;  /* 0x000000ff9100720c */ /* 0x000fe20003f06270 */
[----:B------:R-:W-:Y:S01]  /*2fd0*/  IMAD.MOV R11, RZ, RZ, -R11 ;  /* 0x000000ffff0b7224 */ /* 0x000fe200078e0a0b */
[----:B------:R-:W-:Y:S01]  /*2fe0*/  UIMAD UR44, UR44, 0xa, URZ ;  /* 0x0000000a2c2c78a4 */ /* 0x000fe2000f8e023f */
[----:B------:R-:W-:Y:S01]  /*2ff0*/  IMAD.MOV.U32 R48, RZ, RZ, R13 ;  /* 0x000000ffff307224 */ /* 0x000fe200078e000d */
[----:B------:R-:W-:Y:S01]  /*3000*/  ULDC UR46, c[0x0][0x238] ;  /* 0x00008e00002e7ab9 */ /* 0x000fe20000000800 */
[----:B------:R-:W-:Y:S01]  /*3010*/  @!P5 IMAD.IADD R44, R44, 0x1, -R0 ;  /* 0x000000012c2cd824 */ /* 0x000fe200078e0a00 */
[C---:B------:R-:W-:Y:S01]  /*3020*/  ISETP.GT.U32.AND P5, PT, R0.reuse, R42, PT ;  /* 0x0000002a0000720c */ /* 0x040fe20003fa4070 */
[----:B------:R-:W-:Y:S01]  /*3030*/  IMAD R46, R0, R11, R46 ;  /* 0x0000000b002e7224 */ /* 0x000fe200078e022e */
[----:B------:R-:W-:Y:S01]  /*3040*/  USHF.L.U32 UR46, UR46, 0x3, URZ ;  /* 0x000000032e2e7899 */ /* 0x000fe2000800063f */
[----:B------:R-:W-:-:S04]  /*3050*/  IMAD.HI.U32 R11, R5, R48, RZ ;  /* 0x00000030050b7227 */ /* 0x000fc800078e00ff */
[----:B------:R-:W-:Y:S02]  /*3060*/  IMAD.MOV R11, RZ, RZ, -R11 ;  /* 0x000000ffff0b7224 */ /* 0x000fe400078e0a0b */
[----:B------:R-:W-:Y:S01]  /*3070*/  @!P1 IMAD.MOV R36, RZ, RZ, -R36 ;  /* 0x000000ffff249224 */ /* 0x000fe200078e0a24 */
[C---:B------:R-:W-:Y:S01]  /*3080*/  ISETP.GT.U32.AND P1, PT, R0.reuse, R46, PT ;  /* 0x0000002e0000720c */ /* 0x040fe20003f24070 */
[----:B------:R-:W-:Y:S02]  /*3090*/  IMAD R48, R0, R11, R48 ;  /* 0x0000000b00307224 */ /* 0x000fe400078e0230 */
[----:B------:R-:W-:Y:S02]  /*30a0*/  @!P5 IMAD.IADD R42, R42, 0x1, -R0 ;  /* 0x000000012a2ad824 */ /* 0x000fe400078e0a00 */
[----:B------:R-:W-:Y:S01]  /*30b0*/  IMAD.MOV.U32 R13, RZ, RZ, R15 ;  /* 0x000000ffff0d7224 */ /* 0x000fe200078e000f */
[C---:B------:R-:W-:Y:S01]  /*30c0*/  ISETP.GT.U32.AND P5, PT, R0.reuse, R48, PT ;  /* 0x000000300000720c */ /* 0x040fe20003fa4070 */
[----:B------:R-:W-:Y:S01]  /*30d0*/  @!P2 IMAD.MOV R34, RZ, RZ, -R34 ;  /* 0x000000ffff22a224 */ /* 0x000fe200078e0a22 */
[C---:B------:R-:W-:Y:S01]  /*30e0*/  ISETP.GT.U32.AND P2, PT, R0.reuse, R44, PT ;  /* 0x0000002c0000720c */ /* 0x040fe20003f44070 */
[----:B------:R-:W-:Y:S01]  /*30f0*/  @!P4 IMAD.MOV R32, RZ, RZ, -R32 ;  /* 0x000000ffff20c224 */ /* 0x000fe200078e0a20 */
[----:B------:R-:W-:Y:S01]  /*3100*/  ISETP.GT.U32.AND P4, PT, R0, R40, PT ;  /* 0x000000280000720c */ /* 0x000fe20003f84070 */
[----:B------:R-:W-:Y:S01]  /*3110*/  IMAD.HI.U32 R11, R5, R13, RZ ;  /* 0x0000000d050b7227 */ /* 0x000fe200078e00ff */
[----:B------:R-:W-:-:S03]  /*3120*/  IABS R15, R52 ;  /* 0x00000034000f7213 */ /* 0x000fc60000000000 */
[----:B------:R-:W-:Y:S01]  /*3130*/  @!P6 IMAD.MOV R38, RZ, RZ, -R38 ;  /* 0x000000ffff26e224 */ /* 0x000fe200078e0a26 */
[----:B------:R-:W-:Y:S01]  /*3140*/  ISETP.GE.AND P6, PT, R64, RZ, PT ;  /* 0x000000ff4000720c */ /* 0x000fe20003fc6270 */
[----:B------:R-:W-:Y:S01]  /*3150*/  IMAD.MOV R11, RZ, RZ, -R11 ;  /* 0x000000ffff0b7224 */ /* 0x000fe200078e0a0b */
[----:B------:R-:W-:Y:S01]  /*3160*/  IABS R64, R143 ;  /* 0x0000008f00407213 */ /* 0x000fe20000000000 */
[--C-:B------:R-:W-:Y:S02]  /*3170*/  @!P5 IMAD.IADD R48, R48, 0x1, -R0.reuse ;  /* 0x000000013030d824 */ /* 0x100fe400078e0a00 */
[----:B------:R-:W-:Y:S01]  /*3180*/  @!P1 IMAD.IADD R46, R46, 0x1, -R0 ;  /* 0x000000012e2e9824 */ /* 0x000fe200078e0a00 */
[----:B------:R-:W-:Y:S01]  /*3190*/  ISETP.GE.AND P1, PT, R50, RZ, PT ;  /* 0x000000ff3200720c */ /* 0x000fe20003f26270 */
[C---:B------:R-:W-:Y:S01]  /*31a0*/  IMAD R50, R0.reuse, R11, R13 ;  /* 0x0000000b00327224 */ /* 0x040fe200078e020d */
[----:B------:R-:W-:Y:S01]  /*31b0*/  ISETP.GT.U32.AND P5, PT, R0, R48, PT ;  /* 0x000000300000720c */ /* 0x000fe20003fa4070 */
[----:B------:R-:W-:-:S04]  /*31c0*/  IMAD.HI.U32 R11, R5, R15, RZ ;  /* 0x0000000f050b7227 */ /* 0x000fc800078e00ff */
[--C-:B------:R-:W-:Y:S01]  /*31d0*/  @!P2 IMAD.IADD R44, R44, 0x1, -R0.reuse ;  /* 0x000000012c2ca824 */ /* 0x100fe200078e0a00 */
[----:B------:R-:W-:Y:S01]  /*31e0*/  ISETP.GE.AND P2, PT, R58, RZ, PT ;  /* 0x000000ff3a00720c */ /* 0x000fe20003f46270 */
[----:B------:R-:W-:Y:S01]  /*31f0*/  @!P4 IMAD.IADD R40, R40, 0x1, -R0 ;  /* 0x000000012828c824 */ /* 0x000fe200078e0a00 */
[----:B------:R-:W-:Y:S01]  /*3200*/  ISETP.GE.AND P4, PT, R62, RZ, PT ;  /* 0x000000ff3e00720c */ /* 0x000fe20003f86270 */
[----:B------:R-:W-:Y:S01]  /*3210*/  IMAD.MOV R11, RZ, RZ, -R11 ;  /* 0x000000ffff0b7224 */ /* 0x000fe200078e0a0b */
[----:B------:R-:W-:Y:S01]  /*3220*/  IABS R58, R56 ;  /* 0x00000038003a7213 */ /* 0x000fe20000000000 */
[----:B------:R-:W-:Y:S01]  /*3230*/  @!P6 IMAD.MOV R44, RZ, RZ, -R44 ;  /* 0x000000ffff2ce224 */ /* 0x000fe200078e0a2c */
[----:B------:R-:W-:Y:S01]  /*3240*/  ISETP.GE.AND P6, PT, R52, RZ, PT ;  /* 0x000000ff3400720c */ /* 0x000fe20003fc6270 */
[----:B------:R-:W-:Y:S01]  /*3250*/  @!P3 IMAD.MOV R40, RZ, RZ, -R40 ;  /* 0x000000ffff28b224 */ /* 0x000fe200078e0a28 */
[C---:B------:R-:W-:Y:S01]  /*3260*/  ISETP.GT.U32.AND P3, PT, R0.reuse, R46, PT ;  /* 0x0000002e0000720c */ /* 0x040fe20003f64070 */
[----:B------:R-:W-:Y:S01]  /*3270*/  @!P0 IMAD.MOV R42, RZ, RZ, -R42 ;  /* 0x000000ffff2a8224 */ /* 0x000fe200078e0a2a */
[C---:B------:R-:W-:Y:S01]  /*3280*/  ISETP.GT.U32.AND P0, PT, R0.reuse, R50, PT ;  /* 0x000000320000720c */ /* 0x040fe20003f04070 */
[----:B------:R-:W-:Y:S01]  /*3290*/  IMAD R52, R0, R11, R15 ;  /* 0x0000000b00347224 */ /* 0x000fe200078e020f */
[----:B------:R-:W-:Y:S01]  /*32a0*/  IABS R62, R54 ;  /* 0x00000036003e7213 */ /* 0x000fe20000000000 */
[----:B------:R-:W-:Y:S01]  /*32b0*/  @!P5 IMAD.IADD R48, R48, 0x1, -R0 ;  /* 0x000000013030d824 */ /* 0x000fe200078e0a00 */
[----:B------:R-:W-:Y:S01]  /*32c0*/  IABS R15, R60 ;  /* 0x0000003c000f7213 */ /* 0x000fe20000000000 */
[----:B------:R-:W-:Y:S01]  /*32d0*/  IMAD.HI.U32 R11, R5, R58, RZ ;  /* 0x0000003a050b7227 */ /* 0x000fe200078e00ff */
[----:B------:R-:W-:-:S03]  /*32e0*/  ISETP.GT.U32.AND P5, PT, R0, R52, PT ;  /* 0x000000340000720c */ /* 0x000fc60003fa4070 */
[----:B------:R-:W-:Y:S02]  /*32f0*/  IMAD.MOV R11, RZ, RZ, -R11 ;  /* 0x000000ffff0b7224 */ /* 0x000fe400078e0a0b */
[--C-:B------:R-:W-:Y:S01]  /*3300*/  @!P3 IMAD.IADD R46, R46, 0x1, -R0.reuse ;  /* 0x000000012e2eb824 */ /* 0x100fe200078e0a00 */
[----:B------:R-:W-:Y:S01]  /*3310*/  ISETP.GE.AND P3, PT, R56, RZ, PT ;  /* 0x000000ff3800720c */ /* 0x000fe20003f66270 */
[----:B------:R-:W-:Y:S01]  /*3320*/  @!P0 IMAD.IADD R50, R50, 0x1, -R0 ;  /* 0x0000000132328824 */ /* 0x000fe200078e0a00 */
[----:B------:R-:W-:Y:S01]  /*3330*/  ISETP.GE.AND P0, PT, R54, RZ, PT ;  /* 0x000000ff3600720c */ /* 0x000fe20003f06270 */
[----:B------:R-:W-:Y:S02]  /*3340*/  @!P4 IMAD.MOV R46, RZ, RZ, -R46 ;  /* 0x000000ffff2ec224 */ /* 0x000fe400078e0a2e */
[C---:B------:R-:W-:Y:S01]  /*3350*/  IMAD R54, R0.reuse, R11, R58 ;  /* 0x0000000b00367224 */ /* 0x040fe200078e023a */
[----:B------:R-:W-:Y:S01]  /*3360*/  ISETP.GT.U32.AND P4, PT, R0, R50, PT ;  /* 0x000000320000720c */ /* 0x000fe20003f84070 */
[----:B------:R-:W-:-:S02]  /*3370*/  @!P5 IMAD.IADD R52, R52, 0x1, -R0 ;  /* 0x000000013434d824 */ /* 0x000fc400078e0a00 */
[----:B------:R-:W-:-:S03]  /*3380*/  IMAD.HI.U32 R13, R5, R62, RZ ;  /* 0x0000003e050d7227 */ /* 0x000fc600078e00ff */
[----:B------:R-:W-:Y:S01]  /*3390*/  ISETP.GT.U32.AND P5, PT, R0, R52, PT ;  /* 0x000000340000720c */ /* 0x000fe20003fa4070 */
[----:B------:R-:W-:Y:S02]  /*33a0*/  IMAD.MOV.U32 R58, RZ, RZ, R15 ;  /* 0x000000ffff3a7224 */ /* 0x000fe400078e000f */
[----:B------:R-:W-:Y:S02]  /*33b0*/  IMAD.MOV R13, RZ, RZ, -R13 ;  /* 0x000000ffff0d7224 */ /* 0x000fe400078e0a0d */
[----:B------:R-:W-:-:S04]  /*33c0*/  IMAD.HI.U32 R11, R5, R58, RZ ;  /* 0x0000003a050b7227 */ /* 0x000fc800078e00ff */
[----:B------:R-:W-:Y:S01]  /*33d0*/  IMAD R56, R0, R13, R62 ;  /* 0x0000000d00387224 */ /* 0x000fe200078e023e */
[----:B------:R-:W-:Y:S01]  /*33e0*/  IABS R62, R144 ;  /* 0x00000090003e7213 */ /* 0x000fe20000000000 */
[----:B------:R-:W-:Y:S02]  /*33f0*/  IMAD.MOV R11, RZ, RZ, -R11 ;  /* 0x000000ffff0b7224 */ /* 0x000fe400078e0a0b */
[----:B------:R-:W-:Y:S01]  /*3400*/  @!P4 IMAD.IADD R50, R50, 0x1, -R0 ;  /* 0x000000013232c824 */ /* 0x000fe200078e0a00 */
[C---:B------:R-:W-:Y:S01]  /*3410*/  ISETP.GT.U32.AND P4, PT, R0.reuse, R56, PT ;  /* 0x000000380000720c */ /* 0x040fe20003f84070 */
[C---:B------:R-:W-:Y:S02]  /*3420*/  IMAD R58, R0.reuse, R11, R58 ;  /* 0x0000000b003a7224 */ /* 0x040fe400078e023a */
[----:B------:R-:W-:Y:S01]  /*3430*/  @!P2 IMAD.MOV R48, RZ, RZ, -R48 ;  /* 0x000000ffff30a224 */ /* 0x000fe200078e0a30 */
[----:B------:R-:W-:Y:S01]  /*3440*/  ISETP.GT.U32.AND P2, PT, R0, R54, PT ;  /* 0x000000360000720c */ /* 0x000fe20003f44070 */
[----:B------:R-:W-:Y:S01]  /*3450*/  @!P5 IMAD.IADD R52, R52, 0x1, -R0 ;  /* 0x000000013434d824 */ /* 0x000fe200078e0a00 */
[----:B------:R-:W-:Y:S01]  /*3460*/  ISETP.GT.U32.AND P5, PT, R0, R58, PT ;  /* 0x0000003a0000720c */ /* 0x000fe20003fa4070 */
[----:B------:R-:W-:-:S04]  /*3470*/  IMAD.HI.U32 R11, R5, R62, RZ ;  /* 0x0000003e050b7227 */ /* 0x000fc800078e00ff */
[----:B------:R-:W-:Y:S02]  /*3480*/  IMAD.MOV R11, RZ, RZ, -R11 ;  /* 0x000000ffff0b7224 */ /* 0x000fe400078e0a0b */
[----:B------:R-:W-:Y:S02]  /*3490*/  @!P4 IMAD.IADD R56, R56, 0x1, -R0 ;  /* 0x000000013838c824 */ /* 0x000fe400078e0a00 */
[----:B------:R-:W-:-:S04]  /*34a0*/  IMAD.HI.U32 R13, R5, R64, RZ ;  /* 0x00000040050d7227 */ /* 0x000fc800078e00ff */
[----:B------:R-:W-:Y:S01]  /*34b0*/  @!P2 IMAD.IADD R54, R54, 0x1, -R0 ;  /* 0x000000013636a824 */ /* 0x000fe200078e0a00 */
[----:B------:R-:W-:Y:S01]  /*34c0*/  ISETP.GE.AND P2, PT, R60, RZ, PT ;  /* 0x000000ff3c00720c */ /* 0x000fe20003f46270 */
[----:B------:R-:W-:Y:S02]  /*34d0*/  IMAD R60, R0, R11, R62 ;  /* 0x0000000b003c7224 */ /* 0x000fe400078e023e */
[----:B------:R-:W-:Y:S01]  /*34e0*/  @!P5 IMAD.IADD R58, R58, 0x1, -R0 ;  /* 0x000000013a3ad824 */ /* 0x000fe200078e0a00 */
[C---:B------:R-:W-:Y:S01]  /*34f0*/  ISETP.GT.U32.AND P5, PT, R0.reuse, R56, PT ;  /* 0x000000380000720c */ /* 0x040fe20003fa4070 */
[----:B------:R-:W-:Y:S01]  /*3500*/  IMAD.HI.U32 R15, R5, R129, RZ ;  /* 0x00000081050f7227 */ /* 0x000fe200078e00ff */
[----:B------:R-:W-:-:S03]  /*3510*/  ISETP.GT.U32.AND P4, PT, R0, R54, PT ;  /* 0x000000360000720c */ /* 0x000fc60003f84070 */
[----:B------:R-:W-:Y:S01]  /*3520*/  @!P6 IMAD.MOV R52, RZ, RZ, -R52 ;  /* 0x000000ffff34e224 */ /* 0x000fe200078e0a34 */
[----:B------:R-:W-:Y:S01]  /*3530*/  ISETP.GT.U32.AND P6, PT, R0, R60, PT ;  /* 0x0000003c0000720c */ /* 0x000fe20003fc4070 */
[----:B------:R-:W-:Y:S02]  /*3540*/  IMAD.MOV R13, RZ, RZ, -R13 ;  /* 0x000000ffff0d7224 */ /* 0x000fe400078e0a0d */
[----:B------:R-:W-:Y:S02]  /*3550*/  IMAD.MOV R15, RZ, RZ, -R15 ;  /* 0x000000ffff0f7224 */ /* 0x000fe400078e0a0f */
[----:B------:R-:W-:-:S04]  /*3560*/  IMAD.HI.U32 R11, R5, R198, RZ ;  /* 0x000000c6050b7227 */ /* 0x000fc800078e00ff */
[C---:B------:R-:W-:Y:S02]  /*3570*/  IMAD R62, R0.reuse, R13, R64 ;  /* 0x0000000d003e7224 */ /* 0x040fe400078e0240 */
[----:B------:R-:W-:Y:S01]  /*3580*/  IMAD R64, R0, R15, R129 ;  /* 0x0000000f00407224 */ /* 0x000fe200078e0281 */
[----:B------:R-:W-:Y:S01]  /*3590*/  IABS R15, R53 ;  /* 0x00000035000f7213 */ /* 0x000fe20000000000 */
[----:B------:R-:W-:Y:S02]  /*35a0*/  IMAD.MOV R11, RZ, RZ, -R11 ;  /* 0x000000ffff0b7224 */ /* 0x000fe400078e0a0b */
[----:B------:R-:W-:Y:S01]  /*35b0*/  @!P5 IMAD.IADD R56, R56, 0x1, -R0 ;  /* 0x000000013838d824 */ /* 0x000fe200078e0a00 */
[C---:B------:R-:W-:Y:S01]  /*35c0*/  ISETP.GT.U32.AND P5, PT, R0.reuse, R64, PT ;  /* 0x000000400000720c */ /* 0x040fe20003fa4070 */
[----:B------:R-:W-:Y:S02]  /*35d0*/  IMAD R198, R0, R11, R198 ;  /* 0x0000000b00c67224 */ /* 0x000fe400078e02c6 */
[----:B------:R-:W-:-:S02]  /*35e0*/  @!P6 IMAD.IADD R60, R60, 0x1, -R0 ;  /* 0x000000013c3ce824 */ /* 0x000fc400078e0a00 */
[----:B------:R-:W-:Y:S01]  /*35f0*/  @!P4 IMAD.IADD R54, R54, 0x1, -R0 ;  /* 0x000000013636c824 */ /* 0x000fe200078e0a00 */
[C---:B------:R-:W-:Y:S01]  /*3600*/  ISETP.GT.U32.AND P6, PT, R0.reuse, R198, PT ;  /* 0x000000c60000720c */ /* 0x040fe20003fc4070 */
[----:B------:R-:W-:Y:S01]  /*3610*/  IMAD.HI.U32 R11, R5, R202, RZ ;  /* 0x000000ca050b7227 */ /* 0x000fe200078e00ff */
[----:B------:R-:W-:-:S03]  /*3620*/  ISETP.GT.U32.AND P4, PT, R0, R62, PT ;  /* 0x0000003e0000720c */ /* 0x000fc60003f84070 */
[----:B------:R-:W-:Y:S02]  /*3630*/  IMAD.MOV R13, RZ, RZ, -R11 ;  /* 0x000000ffff0d7224 */ /* 0x000fe400078e0a0b */
[----:B------:R-:W-:Y:S02]  /*3640*/  @!P5 IMAD.IADD R64, R64, 0x1, -R0 ;  /* 0x000000014040d824 */ /* 0x000fe400078e0a00 */
[----:B------:R-:W-:-:S04]  /*3650*/  IMAD.HI.U32 R11, R5, R204, RZ ;  /* 0x000000cc050b7227 */ /* 0x000fc800078e00ff */
[--C-:B------:R-:W-:Y:S01]  /*3660*/  @!P6 IMAD.IADD R198, R198, 0x1, -R0.reuse ;  /* 0x00000001c6c6e824 */ /* 0x100fe200078e0a00 */
[----:B------:R-:W-:Y:S01]  /*3670*/  ISETP.GT.U32.AND P6, PT, R0, R64, PT ;  /* 0x000000400000720c */ /* 0x000fe20003fc4070 */
[----:B------:R-:W-:Y:S02]  /*3680*/  IMAD.MOV R11, RZ, RZ, -R11 ;  /* 0x000000ffff0b7224 */ /* 0x000fe400078e0a0b */
[----:B------:R-:W-:Y:S01]  /*3690*/  @!P4 IMAD.IADD R62, R62, 0x1, -R0 ;  /* 0x000000013e3ec824 */ /* 0x000fe200078e0a00 */
[----:B------:R-:W-:Y:S01]  /*36a0*/  ISETP.GE.AND P4, PT, R143, RZ, PT ;  /* 0x000000ff8f00720c */ /* 0x000fe20003f86270 */
[C---:B------:R-:W-:Y:S02]  /*36b0*/  IMAD R204, R0.reuse, R11, R204 ;  /* 0x0000000b00cc7224 */ /* 0x040fe400078e02cc */
[----:B------:R-:W-:Y:S01]  /*36c0*/  @!P3 IMAD.MOV R54, RZ, RZ, -R54 ;  /* 0x000000ffff36b224 */ /* 0x000fe200078e0a36 */
[C---:B------:R-:W-:Y:S01]  /*36d0*/  ISETP.GT.U32.AND P5, PT, R0.reuse, R62, PT ;  /* 0x0000003e0000720c */ /* 0x040fe20003fa4070 */
[----:B------:R-:W-:Y:S01]  /*36e0*/  IMAD.HI.U32 R11, R5, R212, RZ ;  /* 0x000000d4050b7227 */ /* 0x000fe200078e00ff */
[----:B------:R-:W-:-:S03]  /*36f0*/  ISETP.GT.U32.AND P3, PT, R0, R60, PT ;  /* 0x0000003c0000720c */ /* 0x000fc60003f64070 */
[----:B------:R-:W-:Y:S01]  /*3700*/  @!P6 IMAD.IADD R64, R64, 0x1, -R0 ;  /* 0x000000014040e824 */ /* 0x000fe200078e0a00 */
[C---:B------:R-:W-:Y:S01]  /*3710*/  ISETP.GT.U32.AND P6, PT, R0.reuse, R204, PT ;  /* 0x000000cc0000720c */ /* 0x040fe20003fc4070 */
[----:B------:R-:W-:Y:S01]  /*3720*/  @!P0 IMAD.MOV R56, RZ, RZ, -R56 ;  /* 0x000000ffff388224 */ /* 0x000fe200078e0a38 */
[C---:B------:R-:W-:Y:S01]  /*3730*/  ISETP.GT.U32.AND P0, PT, R0.reuse, R198, PT ;  /* 0x000000c60000720c */ /* 0x040fe20003f04070 */
[----:B------:R-:W-:Y:S02]  /*3740*/  IMAD R202, R0, R13, R202 ;  /* 0x0000000d00ca7224 */ /* 0x000fe400078e02ca */
[----:B------:R-:W-:Y:S02]  /*3750*/  IMAD.MOV R13, RZ, RZ, -R11 ;  /* 0x000000ffff0d7224 */ /* 0x000fe400078e0a0b */
[----:B------:R-:W-:-:S04]  /*3760*/  IMAD.HI.U32 R11, R5, R214, RZ ;  /* 0x000000d6050b7227 */ /* 0x000fc800078e00ff */
[----:B------:R-:W-:Y:S01]  /*3770*/  @!P1 IMAD.MOV R50, RZ, RZ, -R50 ;  /* 0x000000ffff329224 */ /* 0x000fe200078e0a32 */
[----:B------:R-:W-:Y:S01]  /*3780*/  ISETP.GT.U32.AND P1, PT, R0, R58, PT ;  /* 0x0000003a0000720c */ /* 0x000fe20003f24070 */
[--C-:B------:R-:W-:Y:S01]  /*3790*/  @!P5 IMAD.IADD R62, R62, 0x1, -R0.reuse ;  /* 0x000000013e3ed824 */ /* 0x100fe200078e0a00 */
[----:B------:R-:W-:Y:S01]  /*37a0*/  ISETP.GE.AND P5, PT, R141, RZ, PT ;  /* 0x000000ff8d00720c */ /* 0x000fe20003fa6270 */
[--C-:B------:R-:W-:Y:S02]  /*37b0*/  @!P6 IMAD.IADD R204, R204, 0x1, -R0.reuse ;  /* 0x00000001cccce824 */ /* 0x100fe400078e0a00 */
[----:B------:R-:W-:Y:S02]  /*37c0*/  IMAD.MOV R11, RZ, RZ, -R11 ;  /* 0x000000ffff0b7224 */ /* 0x000fe400078e0a0b */
[----:B------:R-:W-:Y:S01]  /*37d0*/  @!P3 IMAD.IADD R60, R60, 0x1, -R0 ;  /* 0x000000013c3cb824 */ /* 0x000fe200078e0a00 */
[C---:B------:R-:W-:Y:S01]  /*37e0*/  ISETP.GT.U32.AND P3, PT, R0.reuse, R202, PT ;  /* 0x000000ca0000720c */ /* 0x040fe20003f64070 */
[----:B------:R-:W-:Y:S01]  /*37f0*/  @!P4 IMAD.MOV R62, RZ, RZ, -R62 ;  /* 0x000000ffff3ec224 */ /* 0x000fe200078e0a3e */
[C---:B------:R-:W-:Y:S01]  /*3800*/  ISETP.GT.U32.AND P4, PT, R0.reuse, R204, PT ;  /* 0x000000cc0000720c */ /* 0x040fe20003f84070 */
[----:B------:R-:W-:-:S02]  /*3810*/  IMAD R214, R0, R11, R214 ;  /* 0x0000000b00d67224 */ /* 0x000fc400078e02d6 */
[----:B------:R-:W-:-:S04]  /*3820*/  IMAD.HI.U32 R11, R5, R218, RZ ;  /* 0x000000da050b7227 */ /* 0x000fc800078e00ff */
[--C-:B------:R-:W-:Y:S01]  /*3830*/  @!P0 IMAD.IADD R198, R198, 0x1, -R0.reuse ;  /* 0x00000001c6c68824 */ /* 0x100fe200078e0a00 */
[----:B------:R-:W-:Y:S01]  /*3840*/  ISETP.GE.AND P0, PT, R140, RZ, PT ;  /* 0x000000ff8c00720c */ /* 0x000fe20003f06270 */
[----:B------:R-:W-:Y:S01]  /*3850*/  IMAD.MOV R11, RZ, RZ, -R11 ;  /* 0x000000ffff0b7224 */ /* 0x000fe200078e0a0b */
[----:B------:R-:W-:Y:S01]  /*3860*/  IABS R140, R33 ;  /* 0x00000021008c7213 */ /* 0x000fe20000000000 */
[----:B------:R-:W-:Y:S01]  /*3870*/  @!P1 IMAD.IADD R58, R58, 0x1, -R0 ;  /* 0x000000013a3a9824 */ /* 0x000fe200078e0a00 */
[----:B------:R-:W-:Y:S01]  /*3880*/  ISETP.GE.AND P1, PT, R144, RZ, PT ;  /* 0x000000ff9000720c */ /* 0x000fe20003f26270 */
[----:B------:R-:W-:Y:S01]  /*3890*/  @!P5 IMAD.MOV R198, RZ, RZ, -R198 ;  /* 0x000000ffffc6d224 */ /* 0x000fe200078e0ac6 */
[C---:B------:R-:W-:Y:S01]  /*38a0*/  ISETP.GT.U32.AND P5, PT, R0.reuse, R214, PT ;  /* 0x000000d60000720c */ /* 0x040fe20003fa4070 */
[----:B------:R-:W-:Y:S01]  /*38b0*/  IMAD R218, R0, R11, R218 ;  /* 0x0000000b00da7224 */ /* 0x000fe200078e02da */
[----:B------:R-:W-:Y:S01]  /*38c0*/  IABS R144, R55 ;  /* 0x0000003700907213 */ /* 0x000fe20000000000 */
[--C-:B------:R-:W-:Y:S01]  /*38d0*/  @!P3 IMAD.IADD R202, R202, 0x1, -R0.reuse ;  /* 0x00000001cacab824 */ /* 0x100fe200078e0a00 */
[----:B------:R-:W-:Y:S01]  /*38e0*/  ISETP.GE.AND P3, PT, R139, RZ, PT ;  /* 0x000000ff8b00720c */ /* 0x000fe20003f66270 */
[----:B------:R-:W-:Y:S01]  /*38f0*/  @!P4 IMAD.IADD R204, R204, 0x1, -R0 ;  /* 0x00000001ccccc824 */ /* 0x000fe200078e0a00 */
[C---:B------:R-:W-:Y:S01]  /*3900*/  ISETP.GT.U32.AND P4, PT, R0.reuse, R218, PT ;  /* 0x000000da0000720c */ /* 0x040fe20003f84070 */
[----:B------:R-:W-:-:S02]  /*3910*/  IMAD R212, R0, R13, R212 ;  /* 0x0000000d00d47224 */ /* 0x000fc400078e02d4 */
[----:B------:R-:W-:-:S03]  /*3920*/  IMAD.HI.U32 R11, R5, R224, RZ ;  /* 0x000000e0050b7227 */ /* 0x000fc600078e00ff */
[C---:B------:R-:W-:Y:S01]  /*3930*/  ISETP.GT.U32.AND P6, PT, R0.reuse, R212, PT ;  /* 0x000000d40000720c */ /* 0x040fe20003fc4070 */
[----:B------:R-:W-:Y:S01]  /*3940*/  @!P1 IMAD.MOV R60, RZ, RZ, -R60 ;  /* 0x000000ffff3c9224 */ /* 0x000fe200078e0a3c */
[----:B------:R-:W-:Y:S01]  /*3950*/  ISETP.GT.U32.AND P1, PT, R0, R202, PT ;  /* 0x000000ca0000720c */ /* 0x000fe20003f24070 */
[----:B------:R-:W-:Y:S01]  /*3960*/  @!P5 IMAD.IADD R214, R214, 0x1, -R0 ;  /* 0x00000001d6d6d824 */ /* 0x000fe200078e0a00 */
[----:B------:R-:W-:Y:S01]  /*3970*/  ISETP.GE.AND P5, PT, R134, RZ, PT ;  /* 0x000000ff8600720c */ /* 0x000fe20003fa6270 */
[----:B------:R-:W-:Y:S01]  /*3980*/  @!P3 IMAD.MOV R204, RZ, RZ, -R204 ;  /* 0x000000ffffccb224 */ /* 0x000fe200078e0acc */
[----:B------:R-:W-:Y:S01]  /*3990*/  IABS R134, R19 ;  /* 0x0000001300867213 */ /* 0x000fe20000000000 */
[----:B------:R-:W-:Y:S01]  /*39a0*/  @!P4 IMAD.IADD R218, R218, 0x1, -R0 ;  /* 0x00000001dadac824 */ /* 0x000fe200078e0a00 */
[----:B------:R-:W-:Y:S01]  /*39b0*/  ISETP.GT.U32.AND P3, PT, R0, R214, PT ;  /* 0x000000d60000720c */ /* 0x000fe20003f64070 */
[----:B------:R-:W-:Y:S01]  /*39c0*/  @!P2 IMAD.MOV R58, RZ, RZ, -R58 ;  /* 0x000000ffff3aa224 */ /* 0x000fe200078e0a3a */
[----:B------:R-:W-:Y:S01]  /*39d0*/  ISETP.GE.AND P2, PT, R142, RZ, PT ;  /* 0x000000ff8e00720c */ /* 0x000fe20003f46270 */
[----:B------:R-:W-:Y:S01]  /*39e0*/  IMAD.MOV R11, RZ, RZ, -R11 ;  /* 0x000000ffff0b7224 */ /* 0x000fe200078e0a0b */
[----:B------:R-:W-:Y:S01]  /*39f0*/  ISETP.GT.U32.AND P4, PT, R0, R218, PT ;  /* 0x000000da0000720c */ /* 0x000fe20003f84070 */
[--C-:B------:R-:W-:Y:S01]  /*3a00*/  @!P6 IMAD.IADD R212, R212, 0x1, -R0.reuse ;  /* 0x00000001d4d4e824 */ /* 0x100fe200078e0a00 */
[----:B------:R-:W-:Y:S01]  /*3a10*/  ISETP.GE.AND P6, PT, R136, RZ, PT ;  /* 0x000000ff8800720c */ /* 0x000fe20003fc6270 */
[----:B------:R-:W-:Y:S01]  /*3a20*/  @!P1 IMAD.IADD R202, R202, 0x1, -R0 ;  /* 0x00000001caca9824 */ /* 0x000fe200078e0a00 */
[----:B------:R-:W-:Y:S01]  /*3a30*/  ISETP.GE.AND P1, PT, R137, RZ, PT ;  /* 0x000000ff8900720c */ /* 0x000fe20003f26270 */
[----:B------:R-:W-:Y:S01]  /*3a40*/  IMAD R224, R0, R11, R224 ;  /* 0x0000000b00e07224 */ /* 0x000fe200078e02e0 */
[----:B------:R-:W-:Y:S01]  /*3a50*/  IABS R142, R43 ;  /* 0x0000002b008e7213 */ /* 0x000fe20000000000 */
[----:B------:R-:W-:Y:S01]  /*3a60*/  IMAD.HI.U32 R13, R5, R234, RZ ;  /* 0x000000ea050d7227 */ /* 0x000fe200078e00ff */
[----:B------:R-:W-:-:S03]  /*3a70*/  IABS R136, R17 ;  /* 0x0000001100887213 */ /* 0x000fc60000000000 */
[----:B------:R-:W-:Y:S01]  /*3a80*/  @!P0 IMAD.MOV R202, RZ, RZ, -R202 ;  /* 0x000000ffffca8224 */ /* 0x000fe200078e0aca */
[----:B------:R-:W-:Y:S01]  /*3a90*/  ISETP.GT.U32.AND P0, PT, R0, R212, PT ;  /* 0x000000d40000720c */ /* 0x000fe20003f04070 */
[----:B------:R-:W-:Y:S01]  /*3aa0*/  @!P3 IMAD.IADD R214, R214, 0x1, -R0 ;  /* 0x00000001d6d6b824 */ /* 0x000fe200078e0a00 */
[----:B------:R-:W-:Y:S01]  /*3ab0*/  ISETP.GT.U32.AND P3, PT, R0, R224, PT ;  /* 0x000000e00000720c */ /* 0x000fe20003f64070 */
[----:B------:R-:W-:Y:S02]  /*3ac0*/  IMAD.MOV R13, RZ, RZ, -R13 ;  /* 0x000000ffff0d7224 */ /* 0x000fe400078e0a0d */
[----:B------:R-:W-:Y:S01]  /*3ad0*/  @!P2 IMAD.MOV R64, RZ, RZ, -R64 ;  /* 0x000000ffff40a224 */ /* 0x000fe200078e0a40 */
[----:B------:R-:W-:Y:S01]  /*3ae0*/  ISETP.GE.AND P2, PT, R138, RZ, PT ;  /* 0x000000ff8a00720c */ /* 0x000fe20003f46270 */
[----:B------:R-:W-:Y:S01]  /*3af0*/  @!P4 IMAD.IADD R218, R218, 0x1, -R0 ;  /* 0x00000001dadac824 */ /* 0x000fe200078e0a00 */
[----:B------:R-:W-:Y:S01]  /*3b00*/  ISETP.GE.AND P4, PT, R128, RZ, PT ;  /* 0x000000ff8000720c */ /* 0x000fe20003f86270 */
[C---:B------:R-:W-:Y:S01]  /*3b10*/  IMAD R234, R0.reuse, R13, R234 ;  /* 0x0000000d00ea7224 */ /* 0x040fe200078e02ea */
[----:B------:R-:W-:Y:S01]  /*3b20*/  IABS R138, R37 ;  /* 0x00000025008a7213 */ /* 0x000fe20000000000 */
[----:B------:R-:W-:Y:S01]  /*3b30*/  @!P6 IMAD.MOV R218, RZ, RZ, -R218 ;  /* 0x000000ffffdae224 */ /* 0x000fe200078e0ada */
[----:B------:R-:W-:Y:S01]  /*3b40*/  IABS R128, R21 ;  /* 0x0000001500807213 */ /* 0x000fe20000000000 */
[----:B------:R-:W-:Y:S01]  /*3b50*/  IMAD.HI.U32 R11, R5, R230, RZ ;  /* 0x000000e6050b7227 */ /* 0x000fe200078e00ff */
[----:B------:R-:W-:-:S03]  /*3b60*/  ISETP.GT.U32.AND P6, PT, R0, R234, PT ;  /* 0x000000ea0000720c */ /* 0x000fc60003fc4070 */
[--C-:B------:R-:W-:Y:S01]  /*3b70*/  @!P0 IMAD.IADD R212, R212, 0x1, -R0.reuse ;  /* 0x00000001d4d48824 */ /* 0x100fe200078e0a00 */
[----:B------:R-:W-:Y:S01]  /*3b80*/  ISETP.GE.AND P0, PT, R132, RZ, PT ;  /* 0x000000ff8400720c */ /* 0x000fe20003f06270 */
[----:B------:R-:W-:Y:S01]  /*3b90*/  @!P3 IMAD.IADD R224, R224, 0x1, -R0 ;  /* 0x00000001e0e0b824 */ /* 0x000fe200078e0a00 */
[----:B------:R-:W-:Y:S01]  /*3ba0*/  IABS R132, R23 ;  /* 0x0000001700847213 */ /* 0x000fe20000000000 */
[----:B------:R-:W-:Y:S02]  /*3bb0*/  IMAD.MOV R11, RZ, RZ, -R11 ;  /* 0x000000ffff0b7224 */ /* 0x000fe400078e0a0b */
[----:B------:R-:W-:Y:S01]  /*3bc0*/  @!P2 IMAD.MOV R212, RZ, RZ, -R212 ;  /* 0x000000ffffd4a224 */ /* 0x000fe200078e0ad4 */
[C---:B------:R-:W-:Y:S01]  /*3bd0*/  ISETP.GT.U32.AND P2, PT, R0.reuse, R224, PT ;  /* 0x000000e00000720c */ /* 0x040fe20003f44070 */
[----:B------:R-:W-:Y:S02]  /*3be0*/  IMAD R230, R0, R11, R230 ;  /* 0x0000000b00e67224 */ /* 0x000fe400078e02e6 */
[----:B------:R-:W-:-:S03]  /*3bf0*/  IMAD.HI.U32 R11, R5, R236, RZ ;  /* 0x000000ec050b7227 */ /* 0x000fc600078e00ff */
[----:B------:R-:W-:Y:S01]  /*3c00*/  ISETP.GT.U32.AND P3, PT, R0, R230, PT ;  /* 0x000000e60000720c */ /* 0x000fe20003f64070 */
[----:B------:R-:W-:-:S04]  /*3c10*/  IMAD.HI.U32 R13, R5, R240, RZ ;  /* 0x000000f0050d7227 */ /* 0x000fc800078e00ff */
[----:B------:R-:W-:Y:S02]  /*3c20*/  IMAD.MOV R11, RZ, RZ, -R11 ;  /* 0x000000ffff0b7224 */ /* 0x000fe400078e0a0b */
[----:B------:R-:W-:Y:S02]  /*3c30*/  @!P6 IMAD.IADD R234, R234, 0x1, -R0 ;  /* 0x00000001eaeae824 */ /* 0x000fe400078e0a00 */
[----:B------:R-:W-:Y:S02]  /*3c40*/  IMAD.MOV R13, RZ, RZ, -R13 ;  /* 0x000000ffff0d7224 */ /* 0x000fe400078e0a0d */
[C---:B------:R-:W-:Y:S01]  /*3c50*/  IMAD R236, R0.reuse, R11, R236 ;  /* 0x0000000b00ec7224 */ /* 0x040fe200078e02ec */
[C---:B------:R-:W-:Y:S01]  /*3c60*/  ISETP.GT.U32.AND P6, PT, R0.reuse, R234, PT ;  /* 0x000000ea0000720c */ /* 0x040fe20003fc4070 */
[----:B------:R-:W-:Y:S02]  /*3c70*/  IMAD R240, R0, R13, R240 ;  /* 0x0000000d00f07224 */ /* 0x000fe400078e02f0 */
[----:B------:R-:W-:-:S04]  /*3c80*/  IMAD.HI.U32 R13, R5, R246, RZ ;  /* 0x000000f6050d7227 */ /* 0x000fc800078e00ff */
[--C-:B------:R-:W-:Y:S01]  /*3c90*/  @!P2 IMAD.IADD R224, R224, 0x1, -R0.reuse ;  /* 0x00000001e0e0a824 */ /* 0x100fe200078e0a00 */
[----:B------:R-:W-:Y:S01]  /*3ca0*/  ISETP.GT.U32.AND P2, PT, R0, R236, PT ;  /* 0x000000ec0000720c */ /* 0x000fe20003f44070 */
[----:B------:R-:W-:Y:S02]  /*3cb0*/  IMAD.MOV R13, RZ, RZ, -R13 ;  /* 0x000000ffff0d7224 */ /* 0x000fe400078e0a0d */
[----:B------:R-:W-:Y:S02]  /*3cc0*/  @!P3 IMAD.IADD R230, R230, 0x1, -R0 ;  /* 0x00000001e6e6b824 */ /* 0x000fe400078e0a00 */
[----:B------:R-:W-:Y:S01]  /*3cd0*/  IMAD R246, R0, R13, R246 ;  /* 0x0000000d00f67224 */ /* 0x000fe200078e02f6 */
[----:B------:R-:W-:Y:S01]  /*3ce0*/  IABS R13, R122 ;  /* 0x0000007a000d7213 */ /* 0x000fe20000000000 */
[----:B------:R-:W-:Y:S01]  /*3cf0*/  @!P6 IMAD.IADD R234, R234, 0x1, -R0 ;  /* 0x00000001eaeae824 */ /* 0x000fe200078e0a00 */
[C---:B------:R-:W-:Y:S01]  /*3d00*/  ISETP.GT.U32.AND P3, PT, R0.reuse, R230, PT ;  /* 0x000000e60000720c */ /* 0x040fe20003f64070 */
[----:B------:R-:W-:Y:S01]  /*3d10*/  IMAD.HI.U32 R11, R5, R242, RZ ;  /* 0x000000f2050b7227 */ /* 0x000fe200078e00ff */
[----:B------:R-:W-:-:S03]  /*3d20*/  ISETP.GT.U32.AND P6, PT, R0, R246, PT ;  /* 0x000000f60000720c */ /* 0x000fc60003fc4070 */
[----:B------:R-:W-:Y:S02]  /*3d30*/  @!P2 IMAD.IADD R236, R236, 0x1, -R0 ;  /* 0x00000001ececa824 */ /* 0x000fe400078e0a00 */
[----:B------:R-:W-:Y:S02]  /*3d40*/  IMAD.MOV R11, RZ, RZ, -R11 ;  /* 0x000000ffff0b7224 */ /* 0x000fe400078e0a0b */
[----:B------:R-:W-:Y:S01]  /*3d50*/  @!P5 IMAD.MOV R224, RZ, RZ, -R224 ;  /* 0x000000ffffe0d224 */ /* 0x000fe200078e0ae0 */
[C---:B------:R-:W-:Y:S01]  /*3d60*/  ISETP.GT.U32.AND P5, PT, R0.reuse, R240, PT ;  /* 0x000000f00000720c */ /* 0x040fe20003fa4070 */
[C---:B------:R-:W-:Y:S01]  /*3d70*/  IMAD R242, R0.reuse, R11, R242 ;  /* 0x0000000b00f27224 */ /* 0x040fe200078e02f2 */
[----:B------:R-:W-:Y:S01]  /*3d80*/  ISETP.GT.U32.AND P2, PT, R0, R236, PT ;  /* 0x000000ec0000720c */ /* 0x000fe20003f44070 */
[----:B------:R-:W-:-:S04]  /*3d90*/  IMAD.HI.U32 R11, R5, R252, RZ ;  /* 0x000000fc050b7227 */ /* 0x000fc800078e00ff */
[----:B------:R-:W-:Y:S01]  /*3da0*/  @!P1 IMAD.MOV R214, RZ, RZ, -R214 ;  /* 0x000000ffffd69224 */ /* 0x000fe200078e0ad6 */
[----:B------:R-:W-:Y:S01]  /*3db0*/  ISETP.GE.AND P1, PT, R126, RZ, PT ;  /* 0x000000ff7e00720c */ /* 0x000fe20003f26270 */
[--C-:B------:R-:W-:Y:S01]  /*3dc0*/  @!P3 IMAD.IADD R230, R230, 0x1, -R0.reuse ;  /* 0x00000001e6e6b824 */ /* 0x100fe200078e0a00 */
[----:B------:R-:W-:Y:S01]  /*3dd0*/  ISETP.GT.U32.AND P3, PT, R0, R242, PT ;  /* 0x000000f20000720c */ /* 0x000fe20003f64070 */
[--C-:B------:R-:W-:Y:S01]  /*3de0*/  @!P6 IMAD.IADD R246, R246, 0x1, -R0.reuse ;  /* 0x00000001f6f6e824 */ /* 0x100fe200078e0a00 */
[----:B------:R-:W-:Y:S01]  /*3df0*/  IABS R126, R29 ;  /* 0x0000001d007e7213 */ /* 0x000fe20000000000 */
[----:B------:R-:W-:Y:S02]  /*3e00*/  IMAD.MOV R11, RZ, RZ, -R11 ;  /* 0x000000ffff0b7224 */ /* 0x000fe400078e0a0b */
[----:B------:R-:W-:Y:S01]  /*3e10*/  @!P5 IMAD.IADD R240, R240, 0x1, -R0 ;  /* 0x00000001f0f0d824 */ /* 0x000fe200078e0a00 */
[C---:B------:R-:W-:Y:S01]  /*3e20*/  ISETP.GT.U32.AND P6, PT, R0.reuse, R246, PT ;  /* 0x000000f60000720c */ /* 0x040fe20003fc4070 */
[----:B------:R-:W-:-:S02]  /*3e30*/  IMAD R252, R0, R11, R252 ;  /* 0x0000000b00fc7224 */ /* 0x000fc400078e02fc */
[----:B------:R-:W-:Y:S01]  /*3e40*/  IMAD.HI.U32 R11, R5, R13, RZ ;  /* 0x0000000d050b7227 */ /* 0x000fe200078e00ff */
[----:B------:R-:W-:-:S03]  /*3e50*/  ISETP.GT.U32.AND P5, PT, R0, R240, PT ;  /* 0x000000f00000720c */ /* 0x000fc60003fa4070 */
[----:B------:R-:W-:Y:S01]  /*3e60*/  @!P2 IMAD.IADD R236, R236, 0x1, -R0 ;  /* 0x00000001ececa824 */ /* 0x000fe200078e0a00 */
[----:B------:R-:W-:Y:S01]  /*3e70*/  ISETP.GE.AND P2, PT, R124, RZ, PT ;  /* 0x000000ff7c00720c */ /* 0x000fe20003f46270 */
[----:B------:R-:W-:Y:S01]  /*3e80*/  IMAD.MOV R11, RZ, RZ, -R11 ;  /* 0x000000ffff0b7224 */ /* 0x000fe200078e0a0b */
[----:B------:R-:W-:Y:S01]  /*3e90*/  IABS R124, R39 ;  /* 0x00000027007c7213 */ /* 0x000fe20000000000 */
[----:B------:R-:W-:Y:S01]  /*3ea0*/  @!P1 IMAD.MOV R236, RZ, RZ, -R236 ;  /* 0x000000ffffec9224 */ /* 0x000fe200078e0aec */
[----:B------:R-:W-:Y:S01]  /*3eb0*/  ISETP.GE.AND P1, PT, R49, RZ, PT ;  /* 0x000000ff3100720c */ /* 0x000fe20003f26270 */
[----:B------:R-:W-:Y:S01]  /*3ec0*/  @!P3 IMAD.IADD R242, R242, 0x1, -R0 ;  /* 0x00000001f2f2b824 */ /* 0x000fe200078e0a00 */
[----:B------:R-:W-:Y:S01]  /*3ed0*/  ISETP.GE.AND P3, PT, R123, RZ, PT ;  /* 0x000000ff7b00720c */ /* 0x000fe20003f66270 */
[C---:B------:R-:W-:Y:S02]  /*3ee0*/  IMAD R49, R0.reuse, R11, R13 ;  /* 0x0000000b00317224 */ /* 0x040fe400078e020d */
[----:B------:R-:W-:Y:S01]  /*3ef0*/  @!P4 IMAD.MOV R234, RZ, RZ, -R234 ;  /* 0x000000ffffeac224 */ /* 0x000fe200078e0aea */
[----:B------:R-:W-:Y:S01]  /*3f00*/  ISETP.GT.U32.AND P4, PT, R0, R242, PT ;  /* 0x000000f20000720c */ /* 0x000fe20003f84070 */
[--C-:B------:R-:W-:Y:S01]  /*3f10*/  @!P6 IMAD.IADD R246, R246, 0x1, -R0.reuse ;  /* 0x00000001f6f6e824 */ /* 0x100fe200078e0a00 */
[----:B------:R-:W-:Y:S01]  /*3f20*/  ISETP.GT.U32.AND P6, PT, R0, R49, PT ;  /* 0x000000310000720c */ /* 0x000fe20003fc4070 */
[----:B------:R-:W-:Y:S01]  /*3f30*/  @!P5 IMAD.IADD R240, R240, 0x1, -R0 ;  /* 0x00000001f0f0d824 */ /* 0x000fe200078e0a00 */
[----:B------:R-:W-:Y:S01]  /*3f40*/  ISETP.GT.U32.AND P5, PT, R0, R252, PT ;  /* 0x000000fc0000720c */ /* 0x000fe20003fa4070 */
[----:B------:R-:W-:-:S04]  /*3f50*/  IMAD.HI.U32 R11, R5, R15, RZ ;  /* 0x0000000f050b7227 */ /* 0x000fc800078e00ff */
[----:B------:R-:W-:Y:S01]  /*3f60*/  @!P3 IMAD.MOV R246, RZ, RZ, -R246 ;  /* 0x000000fffff6b224 */ /* 0x000fe200078e0af6 */
[----:B------:R-:W-:Y:S01]  /*3f70*/  ISETP.GE.AND P3, PT, R9, RZ, PT ;  /* 0x000000ff0900720c */ /* 0x000fe20003f66270 */
[----:B------:R-:W-:Y:S02]  /*3f80*/  IMAD.MOV R11, RZ, RZ, -R11 ;  /* 0x000000ffff0b7224 */ /* 0x000fe400078e0a0b */
[--C-:B------:R-:W-:Y:S01]  /*3f90*/  @!P4 IMAD.IADD R242, R242, 0x1, -R0.reuse ;  /* 0x00000001f2f2c824 */ /* 0x100fe200078e0a00 */
[----:B------:R-:W-:Y:S01]  /*3fa0*/  ISETP.GE.AND P4, PT, R53, RZ, PT ;  /* 0x000000ff3500720c */ /* 0x000fe20003f86270 */
[--C-:B------:R-:W-:Y:S01]  /*3fb0*/  @!P6 IMAD.IADD R49, R49, 0x1, -R0.reuse ;  /* 0x000000013131e824 */ /* 0x100fe200078e0a00 */
[----:B------:R-:W-:Y:S01]  /*3fc0*/  IABS R53, R51 ;  /* 0x0000003300357213 */ /* 0x000fe20000000000 */
[----:B------:R-:W-:Y:S02]  /*3fd0*/  @!P5 IMAD.IADD R252, R252, 0x1, -R0 ;  /* 0x00000001fcfcd824 */ /* 0x000fe400078e0a00 */
[----:B------:R-:W-:Y:S01]  /*3fe0*/  @!P2 IMAD.MOV R242, RZ, RZ, -R242 ;  /* 0x000000fffff2a224 */ /* 0x000fe200078e0af2 */
[C---:B------:R-:W-:Y:S01]  /*3ff0*/  ISETP.GT.U32.AND P6, PT, R0.reuse, R49, PT ;  /* 0x000000310000720c */ /* 0x040fe20003fc4070 */
[----:B------:R-:W-:Y:S01]  /*4000*/  IMAD.HI.U32 R9, R5, R53, RZ ;  /* 0x0000003505097227 */ /* 0x000fe200078e00ff */
[----:B------:R-:W-:-:S02]  /*4010*/  ISETP.GT.U32.AND P5, PT, R0, R252, PT ;  /* 0x000000fc0000720c */ /* 0x000fc40003fa4070 */
[----:B------:R-:W-:Y:S01]  /*4020*/  ISETP.GE.AND P2, PT, R51, RZ, PT ;  /* 0x000000ff3300720c */ /* 0x000fe20003f46270 */
[----:B------:R-:W-:Y:S02]  /*4030*/  IMAD.MOV R9, RZ, RZ, -R9 ;  /* 0x000000ffff097224 */ /* 0x000fe400078e0a09 */
[----:B------:R-:W-:Y:S01]  /*4040*/  @!P0 IMAD.MOV R230, RZ, RZ, -R230 ;  /* 0x000000ffffe68224 */ /* 0x000fe200078e0ae6 */
[----:B------:R-:W-:Y:S01]  /*4050*/  ISETP.GE.AND P0, PT, R125, RZ, PT ;  /* 0x000000ff7d00720c */ /* 0x000fe20003f06270 */
[C---:B------:R-:W-:Y:S02]  /*4060*/  IMAD R53, R0.reuse, R9, R53 ;  /* 0x0000000900357224 */ /* 0x040fe400078e0235 */
[C---:B------:R-:W-:Y:S02]  /*4070*/  IMAD R51, R0.reuse, R11, R15 ;  /* 0x0000000b00337224 */ /* 0x040fe400078e020f */
[--C-:B------:R-:W-:Y:S01]  /*4080*/  @!P6 IMAD.IADD R49, R49, 0x1, -R0.reuse ;  /* 0x000000013131e824 */ /* 0x100fe200078e0a00 */
[----:B------:R-:W-:Y:S01]  /*4090*/  ISETP.GT.U32.AND P6, PT, R0, R53, PT ;  /* 0x000000350000720c */ /* 0x000fe20003fc4070 */
[----:B------:R-:W-:Y:S01]  /*40a0*/  @!P5 IMAD.IADD R252, R252, 0x1, -R0 ;  /* 0x00000001fcfcd824 */ /* 0x000fe200078e0a00 */
[----:B------:R-:W-:Y:S01]  /*40b0*/  ISETP.GT.U32.AND P5, PT, R0, R51, PT ;  /* 0x000000330000720c */ /* 0x000fe20003fa4070 */
[----:B------:R-:W-:-:S04]  /*40c0*/  IMAD.HI.U32 R9, R5, R250, RZ ;  /* 0x000000fa05097227 */ /* 0x000fc800078e00ff */
[----:B------:R-:W-:Y:S01]  /*40d0*/  @!P0 IMAD.MOV R240, RZ, RZ, -R240 ;  /* 0x000000fffff08224 */ /* 0x000fe200078e0af0 */
[----:B------:R-:W-:Y:S01]  /*40e0*/  ISETP.GE.AND P0, PT, R122, RZ, PT ;  /* 0x000000ff7a00720c */ /* 0x000fe20003f06270 */
[----:B------:R-:W-:Y:S01]  /*40f0*/  IMAD.HI.U32 R13, R5, R244, RZ ;  /* 0x000000f4050d7227 */ /* 0x000fe200078e00ff */
[----:B------:R-:W-:-:S03]  /*4100*/  IABS R122, R35 ;  /* 0x00000023007a7213 */ /* 0x000fc60000000000 */
[--C-:B------:R-:W-:Y:S02]  /*4110*/  @!P6 IMAD.IADD R53, R53, 0x1, -R0.reuse ;  /* 0x000000013535e824 */ /* 0x100fe400078e0a00 */
[----:B------:R-:W-:Y:S02]  /*4120*/  @!P5 IMAD.IADD R51, R51, 0x1, -R0 ;  /* 0x000000013333d824 */ /* 0x000fe400078e0a00 */
[----:B------:R-:W-:Y:S01]  /*4130*/  IMAD.MOV R15, RZ, RZ, -R9 ;  /* 0x000000ffff0f7224 */ /* 0x000fe200078e0a09 */
[C---:B------:R-:W-:Y:S01]  /*4140*/  ISETP.GT.U32.AND P6, PT, R0.reuse, R53, PT ;  /* 0x000000350000720c */ /* 0x040fe20003fc4070 */
[----:B------:R-:W-:Y:S01]  /*4150*/  IMAD.HI.U32 R9, R5, R238, RZ ;  /* 0x000000ee05097227 */ /* 0x000fe200078e00ff */
[----:B------:R-:W-:-:S03]  /*4160*/  ISETP.GT.U32.AND P5, PT, R0, R51, PT ;  /* 0x000000330000720c */ /* 0x000fc60003fa4070 */
[----:B------:R-:W-:Y:S02]  /*4170*/  IMAD.MOV R13, RZ, RZ, -R13 ;  /* 0x000000ffff0d7224 */ /* 0x000fe400078e0a0d */
[----:B------:R-:W-:Y:S02]  /*4180*/  IMAD.MOV R9, RZ, RZ, -R9 ;  /* 0x000000ffff097224 */ /* 0x000fe400078e0a09 */
[C---:B------:R-:W-:Y:S01]  /*4190*/  IMAD R244, R0.reuse, R13, R244 ;  /* 0x0000000d00f47224 */ /* 0x040fe200078e02f4 */
[----:B------:R-:W-:Y:S01]  /*41a0*/  IABS R13, R66 ;  /* 0x00000042000d7213 */ /* 0x000fe20000000000 */
[C---:B------:R-:W-:Y:S02]  /*41b0*/  IMAD R238, R0.reuse, R9, R238 ;  /* 0x0000000900ee7224 */ /* 0x040fe400078e02ee */
[----:B------:R-:W-:Y:S01]  /*41c0*/  @!P0 IMAD.MOV R49, RZ, RZ, -R49 ;  /* 0x000000ffff318224 */ /* 0x000fe200078e0a31 */
[----:B------:R-:W-:Y:S01]  /*41d0*/  ISETP.GT.U32.AND P0, PT, R0, R244, PT ;  /* 0x000000f40000720c */ /* 0x000fe20003f04070 */
[----:B------:R-:W-:-:S04]  /*41e0*/  IMAD.HI.U32 R11, R5, R248, RZ ;  /* 0x000000f8050b7227 */ /* 0x000fc800078e00ff */
[----:B------:R-:W-:Y:S01]  /*41f0*/  @!P6 IMAD.IADD R53, R53, 0x1, -R0 ;  /* 0x000000013535e824 */ /* 0x000fe200078e0a00 */
[C---:B------:R-:W-:Y:S01]  /*4200*/  ISETP.GT.U32.AND P6, PT, R0.reuse, R238, PT ;  /* 0x000000ee0000720c */ /* 0x040fe20003fc4070 */
[----:B------:R-:W-:Y:S02]  /*4210*/  IMAD.MOV R11, RZ, RZ, -R11 ;  /* 0x000000ffff0b7224 */ /* 0x000fe400078e0a0b */
[C---:B------:R-:W-:Y:S02]  /*4220*/  IMAD R250, R0.reuse, R15, R250 ;  /* 0x0000000f00fa7224 */ /* 0x040fe400078e02fa */
[C---:B------:R-:W-:Y:S02]  /*4230*/  IMAD R248, R0.reuse, R11, R248 ;  /* 0x0000000b00f87224 */ /* 0x040fe400078e02f8 */
[----:B------:R-:W-:Y:S01]  /*4240*/  @!P5 IMAD.IADD R51, R51, 0x1, -R0 ;  /* 0x000000013333d824 */ /* 0x000fe200078e0a00 */
[----:B------:R-:W-:Y:S01]  /*4250*/  ISETP.GT.U32.AND P5, PT, R0, R250, PT ;  /* 0x000000fa0000720c */ /* 0x000fe20003fa4070 */
[----:B------:R-:W-:-:S04]  /*4260*/  IMAD.HI.U32 R9, R5, R232, RZ ;  /* 0x000000e805097227 */ /* 0x000fc800078e00ff */
[----:B------:R-:W-:Y:S01]  /*4270*/  @!P1 IMAD.MOV R252, RZ, RZ, -R252 ;  /* 0x000000fffffc9224 */ /* 0x000fe200078e0afc */
[----:B------:R-:W-:Y:S01]  /*4280*/  ISETP.GT.U32.AND P1, PT, R0, R248, PT ;  /* 0x000000f80000720c */ /* 0x000fe20003f24070 */
[--C-:B------:R-:W-:Y:S02]  /*4290*/  @!P0 IMAD.IADD R244, R244, 0x1, -R0.reuse ;  /* 0x00000001f4f48824 */ /* 0x100fe400078e0a00 */
[----:B------:R-:W-:Y:S02]  /*42a0*/  IMAD.MOV R9, RZ, RZ, -R9 ;  /* 0x000000ffff097224 */ /* 0x000fe400078e0a09 */
[----:B------:R-:W-:Y:S01]  /*42b0*/  @!P6 IMAD.IADD R238, R238, 0x1, -R0 ;  /* 0x00000001eeeee824 */ /* 0x000fe200078e0a00 */
[C---:B------:R-:W-:Y:S01]  /*42c0*/  ISETP.GT.U32.AND P6, PT, R0.reuse, R244, PT ;  /* 0x000000f40000720c */ /* 0x040fe20003fc4070 */
[----:B------:R-:W-:Y:S02]  /*42d0*/  IMAD R232, R0, R9, R232 ;  /* 0x0000000900e87224 */ /* 0x000fe400078e02e8 */
[----:B------:R-:W-:-:S04]  /*42e0*/  IMAD.HI.U32 R9, R5, R228, RZ ;  /* 0x000000e405097227 */ /* 0x000fc800078e00ff */
[--C-:B------:R-:W-:Y:S01]  /*42f0*/  @!P5 IMAD.IADD R250, R250, 0x1, -R0.reuse ;  /* 0x00000001fafad824 */ /* 0x100fe200078e0a00 */
[----:B------:R-:W-:Y:S01]  /*4300*/  ISETP.GE.AND P5, PT, R121, RZ, PT ;  /* 0x000000ff7900720c */ /* 0x000fe20003fa6270 */
[----:B------:R-:W-:Y:S02]  /*4310*/  IMAD.MOV R9, RZ, RZ, -R9 ;  /* 0x000000ffff097224 */ /* 0x000fe400078e0a09 */
[----:B------:R-:W-:Y:S01]  /*4320*/  @!P1 IMAD.IADD R248, R248, 0x1, -R0 ;  /* 0x00000001f8f89824 */ /* 0x000fe200078e0a00 */
[C---:B------:R-:W-:Y:S01]  /*4330*/  ISETP.GT.U32.AND P1, PT, R0.reuse, R250, PT ;  /* 0x000000fa0000720c */ /* 0x040fe20003f24070 */
[----:B------:R-:W-:Y:S02]  /*4340*/  IMAD R228, R0, R9, R228 ;  /* 0x0000000900e47224 */ /* 0x000fe400078e02e4 */
[----:B------:R-:W-:Y:S01]  /*4350*/  @!P6 IMAD.IADD R244, R244, 0x1, -R0 ;  /* 0x00000001f4f4e824 */ /* 0x000fe200078e0a00 */
[C---:B------:R-:W-:Y:S01]  /*4360*/  ISETP.GT.U32.AND P0, PT, R0.reuse, R248, PT ;  /* 0x000000f80000720c */ /* 0x040fe20003f04070 */
[----:B------:R-:W-:Y:S01]  /*4370*/  IMAD.HI.U32 R11, R5, R222, RZ ;  /* 0x000000de050b7227 */ /* 0x000fe200078e00ff */
[----:B------:R-:W-:-:S03]  /*4380*/  ISETP.GT.U32.AND P6, PT, R0, R228, PT ;  /* 0x000000e40000720c */ /* 0x000fc60003fc4070 */
[----:B------:R-:W-:-:S04]  /*4390*/  IMAD.HI.U32 R9, R5, R226, RZ ;  /* 0x000000e205097227 */ /* 0x000fc800078e00ff */
[--C-:B------:R-:W-:Y:S01]  /*43a0*/  @!P1 IMAD.IADD R250, R250, 0x1, -R0.reuse ;  /* 0x00000001fafa9824 */ /* 0x100fe200078e0a00 */
[----:B------:R-:W-:Y:S01]  /*43b0*/  ISETP.GT.U32.AND P1, PT, R0, R232, PT ;  /* 0x000000e80000720c */ /* 0x000fe20003f24070 */
[----:B------:R-:W-:Y:S02]  /*43c0*/  IMAD.MOV R11, RZ, RZ, -R11 ;  /* 0x000000ffff0b7224 */ /* 0x000fe400078e0a0b */
[----:B------:R-:W-:Y:S02]  /*43d0*/  IMAD.MOV R9, RZ, RZ, -R9 ;  /* 0x000000ffff097224 */ /* 0x000fe400078e0a09 */
[----:B------:R-:W-:Y:S02]  /*43e0*/  @!P6 IMAD.IADD R228, R228, 0x1, -R0 ;  /* 0x00000001e4e4e824 */ /* 0x000fe400078e0a00 */
[C---:B------:R-:W-:Y:S02]  /*43f0*/  IMAD R222, R0.reuse, R11, R222 ;  /* 0x0000000b00de7224 */ /* 0x040fe400078e02de */
[C---:B------:R-:W-:Y:S01]  /*4400*/  IMAD R226, R0.reuse, R9, R226 ;  /* 0x0000000900e27224 */ /* 0x040fe200078e02e2 */
[C---:B------:R-:W-:Y:S01]  /*4410*/  ISETP.GT.U32.AND P6, PT, R0.reuse, R228, PT ;  /* 0x000000e40000720c */ /* 0x040fe20003fc4070 */
[----:B------:R-:W-:Y:S01]  /*4420*/  @!P5 IMAD.MOV R244, RZ, RZ, -R244 ;  /* 0x000000fffff4d224 */ /* 0x000fe200078e0af4 */
[----:B------:R-:W-:Y:S01]  /*4430*/  ISETP.GT.U32.AND P5, PT, R0, R222, PT ;  /* 0x000000de0000720c */ /* 0x000fe20003fa4070 */
[----:B------:R-:W-:-:S04]  /*4440*/  IMAD.HI.U32 R9, R5, R220, RZ ;  /* 0x000000dc05097227 */ /* 0x000fc800078e00ff */
[----:B------:R-:W-:Y:S01]  /*4450*/  @!P1 IMAD.IADD R232, R232, 0x1, -R0 ;  /* 0x00000001e8e89824 */ /* 0x000fe200078e0a00 */
[----:B------:R-:W-:Y:S01]  /*4460*/  ISETP.GE.AND P1, PT, R119, RZ, PT ;  /* 0x000000ff7700720c */ /* 0x000fe20003f26270 */
[----:B------:R-:W-:Y:S02]  /*4470*/  IMAD.MOV R9, RZ, RZ, -R9 ;  /* 0x000000ffff097224 */ /* 0x000fe400078e0a09 */
[----:B------:R-:W-:Y:S01]  /*4480*/  @!P3 IMAD.MOV R250, RZ, RZ, -R250 ;  /* 0x000000fffffab224 */ /* 0x000fe200078e0afa */
[C---:B------:R-:W-:Y:S01]  /*4490*/  ISETP.GT.U32.AND P3, PT, R0.reuse, R232, PT ;  /* 0x000000e80000720c */ /* 0x040fe20003f64070 */
[----:B------:R-:W-:Y:S02]  /*44a0*/  IMAD R220, R0, R9, R220 ;  /* 0x0000000900dc7224 */ /* 0x000fe400078e02dc */
[----:B------:R-:W-:-:S04]  /*44b0*/  IMAD.HI.U32 R9, R5, R210, RZ ;  /* 0x000000d205097227 */ /* 0x000fc800078e00ff */
[--C-:B------:R-:W-:Y:S01]  /*44c0*/  @!P6 IMAD.IADD R228, R228, 0x1, -R0.reuse ;  /* 0x00000001e4e4e824 */ /* 0x100fe200078e0a00 */
[----:B------:R-:W-:Y:S01]  /*44d0*/  ISETP.GT.U32.AND P6, PT, R0, R220, PT ;  /* 0x000000dc0000720c */ /* 0x000fe20003fc4070 */
[----:B------:R-:W-:Y:S02]  /*44e0*/  IMAD.MOV R9, RZ, RZ, -R9 ;  /* 0x000000ffff097224 */ /* 0x000fe400078e0a09 */
[----:B------:R-:W-:Y:S02]  /*44f0*/  @!P5 IMAD.IADD R222, R222, 0x1, -R0 ;  /* 0x00000001deded824 */ /* 0x000fe400078e0a00 */
[----:B------:R-:W-:Y:S01]  /*4500*/  @!P4 IMAD.MOV R51, RZ, RZ, -R51 ;  /* 0x000000ffff33c224 */ /* 0x000fe200078e0a33 */
[----:B------:R-:W-:Y:S01]  /*4510*/  ISETP.GE.AND P4, PT, R120, RZ, PT ;  /* 0x000000ff7800720c */ /* 0x000fe20003f86270 */
[C---:B------:R-:W-:Y:S01]  /*4520*/  IMAD R210, R0.reuse, R9, R210 ;  /* 0x0000000900d27224 */ /* 0x040fe200078e02d2 */
[----:B------:R-:W-:Y:S01]  /*4530*/  ISETP.GT.U32.AND P5, PT, R0, R222, PT ;  /* 0x000000de0000720c */ /* 0x000fe20003fa4070 */
[----:B------:R-:W-:Y:S01]  /*4540*/  IMAD.HI.U32 R9, R5, R208, RZ ;  /* 0x000000d005097227 */ /* 0x000fe200078e00ff */
[----:B------:R-:W-:-:S03]  /*4550*/  IABS R120, R31 ;  /* 0x0000001f00787213 */ /* 0x000fc60000000000 */
[----:B------:R-:W-:Y:S01]  /*4560*/  @!P2 IMAD.MOV R53, RZ, RZ, -R53 ;  /* 0x000000ffff35a224 */ /* 0x000fe200078e0a35 */
[----:B------:R-:W-:Y:S01]  /*4570*/  ISETP.GT.U32.AND P2, PT, R0, R238, PT ;  /* 0x000000ee0000720c */ /* 0x000fe20003f44070 */
[----:B------:R-:W-:Y:S01]  /*4580*/  @!P3 IMAD.IADD R232, R232, 0x1, -R0 ;  /* 0x00000001e8e8b824 */ /* 0x000fe200078e0a00 */
[----:B------:R-:W-:Y:S01]  /*4590*/  ISETP.GE.AND P3, PT, R115, RZ, PT ;  /* 0x000000ff7300720c */ /* 0x000fe20003f66270 */
[----:B------:R-:W-:Y:S02]  /*45a0*/  IMAD.MOV R11, RZ, RZ, -R9 ;  /* 0x000000ffff0b7224 */ /* 0x000fe400078e0a09 */
[----:B------:R-:W-:-:S04]  /*45b0*/  IMAD.HI.U32 R9, R5, R206, RZ ;  /* 0x000000ce05097227 */ /* 0x000fc800078e00ff */
[--C-:B------:R-:W-:Y:S02]  /*45c0*/  @!P6 IMAD.IADD R220, R220, 0x1, -R0.reuse ;  /* 0x00000001dcdce824 */ /* 0x100fe400078e0a00 */
[----:B------:R-:W-:Y:S01]  /*45d0*/  @!P0 IMAD.IADD R248, R248, 0x1, -R0 ;  /* 0x00000001f8f88824 */ /* 0x000fe200078e0a00 */
[----:B------:R-:W-:Y:S01]  /*45e0*/  ISETP.GE.AND P0, PT, R117, RZ, PT ;  /* 0x000000ff7500720c */ /* 0x000fe20003f06270 */
[----:B------:R-:W-:Y:S01]  /*45f0*/  IMAD.MOV R9, RZ, RZ, -R9 ;  /* 0x000000ffff097224 */ /* 0x000fe200078e0a09 */
[C---:B------:R-:W-:Y:S01]  /*4600*/  ISETP.GT.U32.AND P6, PT, R0.reuse, R220, PT ;  /* 0x000000dc0000720c */ /* 0x040fe20003fc4070 */
[----:B------:R-:W-:Y:S01]  /*4610*/  @!P4 IMAD.MOV R248, RZ, RZ, -R248 ;  /* 0x000000fffff8c224 */ /* 0x000fe200078e0af8 */
[----:B------:R-:W-:Y:S01]  /*4620*/  ISETP.GT.U32.AND P4, PT, R0, R226, PT ;  /* 0x000000e20000720c */ /* 0x000fe20003f84070 */
[----:B------:R-:W-:Y:S01]  /*4630*/  @!P5 IMAD.IADD R222, R222, 0x1, -R0 ;  /* 0x00000001deded824 */ /* 0x000fe200078e0a00 */
[----:B------:R-:W-:Y:S01]  /*4640*/  ISETP.GE.AND P5, PT, R113, RZ, PT ;  /* 0x000000ff7100720c */ /* 0x000fe20003fa6270 */
[----:B------:R-:W-:-:S02]  /*4650*/  IMAD R206, R0, R9, R206 ;  /* 0x0000000900ce7224 */ /* 0x000fc400078e02ce */
[----:B------:R-:W-:Y:S01]  /*4660*/  @!P2 IMAD.IADD R238, R238, 0x1, -R0 ;  /* 0x00000001eeeea824 */ /* 0x000fe200078e0a00 */
[----:B------:R-:W-:Y:S01]  /*4670*/  ISETP.GE.AND P2, PT, R118, RZ, PT ;  /* 0x000000ff7600720c */ /* 0x000fe20003f46270 */
[----:B------:R-:W-:Y:S01]  /*4680*/  @!P3 IMAD.MOV R222, RZ, RZ, -R222 ;  /* 0x000000ffffdeb224 */ /* 0x000fe200078e0ade */
[C---:B------:R-:W-:Y:S01]  /*4690*/  ISETP.GT.U32.AND P3, PT, R0.reuse, R206, PT ;  /* 0x000000ce0000720c */ /* 0x040fe20003f64070 */
[----:B------:R-:W-:Y:S01]  /*46a0*/  IMAD R208, R0, R11, R208 ;  /* 0x0000000b00d07224 */ /* 0x000fe200078e02d0 */
[----:B------:R-:W-:Y:S01]  /*46b0*/  IABS R118, R41 ;  /* 0x0000002900767213 */ /* 0x000fe20000000000 */
[--C-:B------:R-:W-:Y:S02]  /*46c0*/  @!P6 IMAD.IADD R220, R220, 0x1, -R0.reuse ;  /* 0x00000001dcdce824 */ /* 0x100fe400078e0a00 */
[----:B------:R-:W-:Y:S01]  /*46d0*/  @!P4 IMAD.IADD R226, R226, 0x1, -R0 ;  /* 0x00000001e2e2c824 */ /* 0x000fe200078e0a00 */
[----:B------:R-:W-:Y:S01]  /*46e0*/  ISETP.GT.U32.AND P6, PT, R0, R208, PT ;  /* 0x000000d00000720c */ /* 0x000fe20003fc4070 */
[----:B------:R-:W-:Y:S01]  /*46f0*/  IMAD.HI.U32 R9, R5, R200, RZ ;  /* 0x000000c805097227 */ /* 0x000fe200078e00ff */
[----:B------:R-:W-:-:S02]  /*4700*/  ISETP.GE.AND P4, PT, R116, RZ, PT ;  /* 0x000000ff7400720c */ /* 0x000fc40003f86270 */
[----:B------:R-:W-:Y:S01]  /*4710*/  IABS R116, R47 ;  /* 0x0000002f00747213 */ /* 0x000fe20000000000 */
[----:B------:R-:W-:Y:S01]  /*4720*/  @!P2 IMAD.MOV R232, RZ, RZ, -R232 ;  /* 0x000000ffffe8a224 */ /* 0x000fe200078e0ae8 */
[C---:B------:R-:W-:Y:S01]  /*4730*/  ISETP.GT.U32.AND P2, PT, R0.reuse, R226, PT ;  /* 0x000000e20000720c */ /* 0x040fe20003f44070 */
[----:B------:R-:W-:Y:S01]  /*4740*/  @!P1 IMAD.MOV R228, RZ, RZ, -R228 ;  /* 0x000000ffffe49224 */ /* 0x000fe200078e0ae4 */
[----:B------:R-:W-:Y:S01]  /*4750*/  ISETP.GT.U32.AND P1, PT, R0, R210, PT ;  /* 0x000000d20000720c */ /* 0x000fe20003f24070 */
[----:B------:R-:W-:Y:S02]  /*4760*/  @!P3 IMAD.IADD R206, R206, 0x1, -R0 ;  /* 0x00000001ceceb824 */ /* 0x000fe400078e0a00 */
[----:B------:R-:W-:Y:S02]  /*4770*/  IMAD.MOV R9, RZ, RZ, -R9 ;  /* 0x000000ffff097224 */ /* 0x000fe400078e0a09 */
[----:B------:R-:W-:Y:S01]  /*4780*/  @!P0 IMAD.MOV R238, RZ, RZ, -R238 ;  /* 0x000000ffffee8224 */ /* 0x000fe200078e0aee */
[----:B------:R-:W-:Y:S01]  /*4790*/  ISETP.GE.AND P0, PT, R114, RZ, PT ;  /* 0x000000ff7200720c */ /* 0x000fe20003f06270 */
[C---:B------:R-:W-:Y:S01]  /*47a0*/  IMAD R200, R0.reuse, R9, R200 ;  /* 0x0000000900c87224 */ /* 0x040fe200078e02c8 */
[----:B------:R-:W-:Y:S01]  /*47b0*/  ISETP.GT.U32.AND P3, PT, R0, R206, PT ;  /* 0x000000ce0000720c */ /* 0x000fe20003f64070 */
[----:B------:R-:W-:Y:S01]  /*47c0*/  IMAD.HI.U32 R9, R5, R196, RZ ;  /* 0x000000c405097227 */ /* 0x000fe200078e00ff */
[----:B------:R-:W-:-:S03]  /*47d0*/  IABS R114, R63 ;  /* 0x0000003f00727213 */ /* 0x000fc60000000000 */
[--C-:B------:R-:W-:Y:S02]  /*47e0*/  @!P6 IMAD.IADD R208, R208, 0x1, -R0.reuse ;  /* 0x00000001d0d0e824 */ /* 0x100fe400078e0a00 */
[----:B------:R-:W-:Y:S02]  /*47f0*/  IMAD.MOV R9, RZ, RZ, -R9 ;  /* 0x000000ffff097224 */ /* 0x000fe400078e0a09 */
[--C-:B------:R-:W-:Y:S01]  /*4800*/  @!P2 IMAD.IADD R226, R226, 0x1, -R0.reuse ;  /* 0x00000001e2e2a824 */ /* 0x100fe200078e0a00 */
[----:B------:R-:W-:Y:S01]  /*4810*/  ISETP.GT.U32.AND P6, PT, R0, R208, PT ;  /* 0x000000d00000720c */ /* 0x000fe20003fc4070 */
[----:B------:R-:W-:Y:S01]  /*4820*/  @!P1 IMAD.IADD R210, R210, 0x1, -R0 ;  /* 0x00000001d2d29824 */ /* 0x000fe200078e0a00 */
[----:B------:R-:W-:Y:S01]  /*4830*/  ISETP.GE.AND P2, PT, R112, RZ, PT ;  /* 0x000000ff7000720c */ /* 0x000fe20003f46270 */
[C---:B------:R-:W-:Y:S01]  /*4840*/  IMAD R196, R0.reuse, R9, R196 ;  /* 0x0000000900c47224 */ /* 0x040fe200078e02c4 */
[----:B------:R-:W-:Y:S01]  /*4850*/  ISETP.GE.AND P1, PT, R111, RZ, PT ;  /* 0x000000ff6f00720c */ /* 0x000fe20003f26270 */
[----:B------:R-:W-:Y:S01]  /*4860*/  @!P0 IMAD.MOV R226, RZ, RZ, -R226 ;  /* 0x000000ffffe28224 */ /* 0x000fe200078e0ae2 */
[----:B------:R-:W-:Y:S01]  /*4870*/  ISETP.GT.U32.AND P0, PT, R0, R210, PT ;  /* 0x000000d20000720c */ /* 0x000fe20003f04070 */
[----:B------:R-:W-:Y:S01]  /*4880*/  @!P3 IMAD.IADD R206, R206, 0x1, -R0 ;  /* 0x00000001ceceb824 */ /* 0x000fe200078e0a00 */
[----:B------:R-:W-:Y:S01]  /*4890*/  ISETP.GT.U32.AND P3, PT, R0, R196, PT ;  /* 0x000000c40000720c */ /* 0x000fe20003f64070 */
[----:B------:R-:W-:Y:S01]  /*48a0*/  IMAD.HI.U32 R11, R5, R13, RZ ;  /* 0x0000000d050b7227 */ /* 0x000fe200078e00ff */
[----:B------:R-:W-:-:S03]  /*48b0*/  IABS R112, R61 ;  /* 0x0000003d00707213 */ /* 0x000fc60000000000 */
[----:B------:R-:W-:Y:S01]  /*48c0*/  @!P6 IMAD.IADD R208, R208, 0x1, -R0 ;  /* 0x00000001d0d0e824 */ /* 0x000fe200078e0a00 */
[----:B------:R-:W-:Y:S01]  /*48d0*/  ISETP.GT.U32.AND P6, PT, R0, R200, PT ;  /* 0x000000c80000720c */ /* 0x000fe20003fc4070 */
[----:B------:R-:W-:Y:S02]  /*48e0*/  IMAD.MOV R11, RZ, RZ, -R11 ;  /* 0x000000ffff0b7224 */ /* 0x000fe400078e0a0b */
[----:B------:R-:W-:-:S04]  /*48f0*/  IMAD.HI.U32 R15, R5, R192, RZ ;  /* 0x000000c0050f7227 */ /* 0x000fc800078e00ff */
[--C-:B------:R-:W-:Y:S01]  /*4900*/  @!P0 IMAD.IADD R210, R210, 0x1, -R0.reuse ;  /* 0x00000001d2d28824 */ /* 0x100fe200078e0a00 */
[----:B------:R-:W-:Y:S01]  /*4910*/  ISETP.GE.AND P0, PT, R110, RZ, PT ;  /* 0x000000ff6e00720c */ /* 0x000fe20003f06270 */
[----:B------:R-:W-:Y:S01]  /*4920*/  @!P3 IMAD.IADD R196, R196, 0x1, -R0 ;  /* 0x00000001c4c4b824 */ /* 0x000fe200078e0a00 */
[----:B------:R-:W-:Y:S01]  /*4930*/  IABS R110, R70 ;  /* 0x00000046006e7213 */ /* 0x000fe20000000000 */
[----:B------:R-:W-:Y:S02]  /*4940*/  @!P2 IMAD.MOV R210, RZ, RZ, -R210 ;  /* 0x000000ffffd2a224 */ /* 0x000fe400078e0ad2 */
[C---:B------:R-:W-:Y:S01]  /*4950*/  IMAD R9, R0.reuse, R11, R13 ;  /* 0x0000000b00097224 */ /* 0x040fe200078e020d */
[----:B------:R-:W-:Y:S01]  /*4960*/  ISETP.GT.U32.AND P2, PT, R0, R196, PT ;  /* 0x000000c40000720c */ /* 0x000fe20003f44070 */
[----:B------:R-:W-:-:S04]  /*4970*/  IMAD.HI.U32 R11, R5, R194, RZ ;  /* 0x000000c2050b7227 */ /* 0x000fc800078e00ff */
[----:B------:R-:W-:Y:S01]  /*4980*/  @!P6 IMAD.IADD R200, R200, 0x1, -R0 ;  /* 0x00000001c8c8e824 */ /* 0x000fe200078e0a00 */
[C---:B------:R-:W-:Y:S01]  /*4990*/  ISETP.GT.U32.AND P6, PT, R0.reuse, R9, PT ;  /* 0x000000090000720c */ /* 0x040fe20003fc4070 */
[----:B------:R-:W-:Y:S02]  /*49a0*/  IMAD.MOV R11, RZ, RZ, -R11 ;  /* 0x000000ffff0b7224 */ /* 0x000fe400078e0a0b */
[----:B------:R-:W-:Y:S01]  /*49b0*/  IMAD.MOV R15, RZ, RZ, -R15 ;  /* 0x000000ffff0f7224 */ /* 0x000fe200078e0a0f */
[C---:B------:R-:W-:Y:S01]  /*49c0*/  ISETP.GT.U32.AND P3, PT, R0.reuse, R200, PT ;  /* 0x000000c80000720c */ /* 0x040fe20003f64070 */
[C---:B------:R-:W-:Y:S02]  /*49d0*/  IMAD R194, R0.reuse, R11, R194 ;  /* 0x0000000b00c27224 */ /* 0x040fe400078e02c2 */
[C---:B------:R-:W-:Y:S02]  /*49e0*/  IMAD R192, R0.reuse, R15, R192 ;  /* 0x0000000f00c07224 */ /* 0x040fe400078e02c0 */
[----:B------:R-:W-:Y:S01]  /*49f0*/  @!P4 IMAD.MOV R220, RZ, RZ, -R220 ;  /* 0x000000ffffdcc224 */ /* 0x000fe200078e0adc */
[----:B------:R-:W-:Y:S01]  /*4a00*/  ISETP.GE.AND P4, PT, R109, RZ, PT ;  /* 0x000000ff6d00720c */ /* 0x000fe20003f86270 */
[----:B------:R-:W-:Y:S01]  /*4a10*/  @!P5 IMAD.MOV R208, RZ, RZ, -R208 ;  /* 0x000000ffffd0d224 */ /* 0x000fe200078e0ad0 */
[----:B------:R-:W-:Y:S01]  /*4a20*/  ISETP.GT.U32.AND P5, PT, R0, R194, PT ;  /* 0x000000c20000720c */ /* 0x000fe20003fa4070 */
[--C-:B------:R-:W-:Y:S01]  /*4a30*/  @!P2 IMAD.IADD R196, R196, 0x1, -R0.reuse ;  /* 0x00000001c4c4a824 */ /* 0x100fe200078e0a00 */
[----:B------:R-:W-:Y:S01]  /*4a40*/  ISETP.GT.U32.AND P2, PT, R0, R192, PT ;  /* 0x000000c00000720c */ /* 0x000fe20003f44070 */
[--C-:B------:R-:W-:Y:S01]  /*4a50*/  @!P6 IMAD.IADD R9, R9, 0x1, -R0.reuse ;  /* 0x000000010909e824 */ /* 0x100fe200078e0a00 */
[----:B------:R-:W-:Y:S01]  /*4a60*/  IABS R109, R108 ;  /* 0x0000006c006d7213 */ /* 0x000fe20000000000 */
[----:B------:R-:W-:Y:S01]  /*4a70*/  @!P3 IMAD.IADD R200, R200, 0x1, -R0 ;  /* 0x00000001c8c8b824 */ /* 0x000fe200078e0a00 */
[----:B------:R-:W-:Y:S01]  /*4a80*/  ISETP.GE.AND P3, PT, R66, RZ, PT ;  /* 0x000000ff4200720c */ /* 0x000fe20003f66270 */
[----:B------:R-:W-:Y:S01]  /*4a90*/  IMAD.HI.U32 R15, R5, R190, RZ ;  /* 0x000000be050f7227 */ /* 0x000fe200078e00ff */
[----:B------:R-:W-:-:S02]  /*4aa0*/  ISETP.GT.U32.AND P6, PT, R0, R9, PT ;  /* 0x000000090000720c */ /* 0x000fc40003fc4070 */
[----:B------:R-:W-:Y:S01]  /*4ab0*/  IABS R66, R106 ;  /* 0x0000006a00427213 */ /* 0x000fe20000000000 */
[----:B------:R-:W-:-:S04]  /*4ac0*/  IMAD.HI.U32 R13, R5, R109, RZ ;  /* 0x0000006d050d7227 */ /* 0x000fc800078e00ff */
[----:B------:R-:W-:Y:S02]  /*4ad0*/  IMAD.MOV R13, RZ, RZ, -R13 ;  /* 0x000000ffff0d7224 */ /* 0x000fe400078e0a0d */
[--C-:B------:R-:W-:Y:S01]  /*4ae0*/  @!P5 IMAD.IADD R194, R194, 0x1, -R0.reuse ;  /* 0x00000001c2c2d824 */ /* 0x100fe200078e0a00 */
[----:B------:R-:W-:Y:S01]  /*4af0*/  ISETP.GE.AND P5, PT, R107, RZ, PT ;  /* 0x000000ff6b00720c */ /* 0x000fe20003fa6270 */
[----:B------:R-:W-:Y:S02]  /*4b00*/  @!P2 IMAD.IADD R192, R192, 0x1, -R0 ;  /* 0x00000001c0c0a824 */ /* 0x000fe400078e0a00 */
[C---:B------:R-:W-:Y:S01]  /*4b10*/  IMAD R11, R0.reuse, R13, R109 ;  /* 0x0000000d000b7224 */ /* 0x040fe200078e026d */
[----:B------:R-:W-:Y:S01]  /*4b20*/  ISETP.GT.U32.AND P2, PT, R0, R194, PT ;  /* 0x000000c20000720c */ /* 0x000fe20003f44070 */
[----:B------:R-:W-:Y:S02]  /*4b30*/  IMAD.MOV R15, RZ, RZ, -R15 ;  /* 0x000000ffff0f7224 */ /* 0x000fe400078e0a0f */
[----:B------:R-:W-:-:S02]  /*4b40*/  IMAD.MOV.U32 R107, RZ, RZ, R66 ;  /* 0x000000ffff6b7224 */ /* 0x000fc400078e0042 */
[----:B------:R-:W-:Y:S01]  /*4b50*/  @!P0 IMAD.MOV R196, RZ, RZ, -R196 ;  /* 0x000000ffffc48224 */ /* 0x000fe200078e0ac4 */
[C---:B------:R-:W-:Y:S01]  /*4b60*/  ISETP.GT.U32.AND P0, PT, R0.reuse, R192, PT ;  /* 0x000000c00000720c */ /* 0x040fe20003f04070 */
[----:B------:R-:W-:Y:S01]  /*4b70*/  @!P1 IMAD.MOV R206, RZ, RZ, -R206 ;  /* 0x000000ffffce9224 */ /* 0x000fe200078e0ace */
[C---:B------:R-:W-:Y:S01]  /*4b80*/  ISETP.GT.U32.AND P1, PT, R0.reuse, R11, PT ;  /* 0x0000000b0000720c */ /* 0x040fe20003f24070 */
[----:B------:R-:W-:Y:S02]  /*4b90*/  IMAD R190, R0, R15, R190 ;  /* 0x0000000f00be7224 */ /* 0x000fe400078e02be */
[----:B------:R-:W-:-:S04]  /*4ba0*/  IMAD.HI.U32 R15, R5, R107, RZ ;  /* 0x0000006b050f7227 */ /* 0x000fc800078e00ff */
[----:B------:R-:W-:Y:S02]  /*4bb0*/  @!P6 IMAD.IADD R9, R9, 0x1, -R0 ;  /* 0x000000010909e824 */ /* 0x000fe400078e0a00 */
[----:B------:R-:W-:Y:S02]  /*4bc0*/  IMAD.MOV R15, RZ, RZ, -R15 ;  /* 0x000000ffff0f7224 */ /* 0x000fe400078e0a0f */
[----:B------:R-:W-:Y:S02]  /*4bd0*/  IMAD.MOV.U32 R66, RZ, RZ, R9 ;  /* 0x000000ffff427224 */ /* 0x000fe400078e0009 */
[----:B------:R-:W-:Y:S02]  /*4be0*/  IMAD R9, R0, R15, R107 ;  /* 0x0000000f00097224 */ /* 0x000fe400078e026b */
[----:B------:R-:W-:Y:S01]  /*4bf0*/  IMAD.MOV.U32 R109, RZ, RZ, R110 ;  /* 0x000000ffff6d7224 */ /* 0x000fe200078e006e */
[----:B------:R-:W-:Y:S01]  /*4c00*/  IABS R110, R69 ;  /* 0x00000045006e7213 */ /* 0x000fe20000000000 */
[--C-:B------:R-:W-:Y:S01]  /*4c10*/  @!P0 IMAD.IADD R192, R192, 0x1, -R0.reuse ;  /* 0x00000001c0c08824 */ /* 0x100fe200078e0a00 */
[----:B------:R-:W-:Y:S01]  /*4c20*/  ISETP.GT.U32.AND P0, PT, R0, R9, PT ;  /* 0x000000090000720c */ /* 0x000fe20003f04070 */
[----:B------:R-:W-:Y:S01]  /*4c30*/  @!P1 IMAD.IADD R11, R11, 0x1, -R0 ;  /* 0x000000010b0b9824 */ /* 0x000fe200078e0a00 */
[----:B------:R-:W-:Y:S01]  /*4c40*/  ISETP.GE.AND P1, PT, R108, RZ, PT ;  /* 0x000000ff6c00720c */ /* 0x000fe20003f26270 */
[----:B------:R-:W-:Y:S01]  /*4c50*/  IMAD.HI.U32 R13, R5, R109, RZ ;  /* 0x0000006d050d7227 */ /* 0x000fe200078e00ff */
[----:B------:R-:W-:-:S03]  /*4c60*/  IABS R108, R101 ;  /* 0x00000065006c7213 */ /* 0x000fc60000000000 */
[----:B------:R-:W-:-:S04]  /*4c70*/  IMAD.HI.U32 R15, R5, R188, RZ ;  /* 0x000000bc050f7227 */ /* 0x000fc800078e00ff */
[----:B------:R-:W-:Y:S01]  /*4c80*/  @!P4 IMAD.MOV R200, RZ, RZ, -R200 ;  /* 0x000000ffffc8c224 */ /* 0x000fe200078e0ac8 */
[C---:B------:R-:W-:Y:S01]  /*4c90*/  ISETP.GT.U32.AND P4, PT, R0.reuse, R11, PT ;  /* 0x0000000b0000720c */ /* 0x040fe20003f84070 */
[----:B------:R-:W-:Y:S02]  /*4ca0*/  IMAD.MOV R13, RZ, RZ, -R13 ;  /* 0x000000ffff0d7224 */ /* 0x000fe400078e0a0d */
[----:B------:R-:W-:Y:S02]  /*4cb0*/  IMAD.MOV R15, RZ, RZ, -R15 ;  /* 0x000000ffff0f7224 */ /* 0x000fe400078e0a0f */
[C---:B------:R-:W-:Y:S02]  /*4cc0*/  IMAD R13, R0.reuse, R13, R109 ;  /* 0x0000000d000d7224 */ /* 0x040fe400078e026d */
[----:B------:R-:W-:Y:S01]  /*4cd0*/  @!P3 IMAD.MOV R66, RZ, RZ, -R66 ;  /* 0x000000ffff42b224 */ /* 0x000fe200078e0a42 */
[C---:B------:R-:W-:Y:S01]  /*4ce0*/  ISETP.GT.U32.AND P3, PT, R0.reuse, R190, PT ;  /* 0x000000be0000720c */ /* 0x040fe20003f64070 */
[C---:B------:R-:W-:Y:S01]  /*4cf0*/  IMAD R188, R0.reuse, R15, R188 ;  /* 0x0000000f00bc7224 */ /* 0x040fe200078e02bc */
[----:B------:R-:W-:Y:S01]  /*4d00*/  ISETP.GT.U32.AND P6, PT, R0, R13, PT ;  /* 0x0000000d0000720c */ /* 0x000fe20003fc4070 */
[----:B------:R-:W-:-:S02]  /*4d10*/  @!P0 IMAD.IADD R9, R9, 0x1, -R0 ;  /* 0x0000000109098824 */ /* 0x000fc400078e0a00 */
[--C-:B------:R-:W-:Y:S01]  /*4d20*/  @!P4 IMAD.IADD R11, R11, 0x1, -R0.reuse ;  /* 0x000000010b0bc824 */ /* 0x100fe200078e0a00 */
[----:B------:R-:W-:Y:S01]  /*4d30*/  ISETP.GT.U32.AND P0, PT, R0, R188, PT ;  /* 0x000000bc0000720c */ /* 0x000fe20003f04070 */
[----:B------:R-:W-:Y:S01]  /*4d40*/  @!P2 IMAD.IADD R194, R194, 0x1, -R0 ;  /* 0x00000001c2c2a824 */ /* 0x000fe200078e0a00 */
[----:B------:R-:W-:Y:S02]  /*4d50*/  ISETP.GE.AND P4, PT, R70, RZ, PT ;  /* 0x000000ff4600720c */ /* 0x000fe40003f86270 */
[----:B------:R-:W-:Y:S01]  /*4d60*/  IABS R70, R103 ;  /* 0x0000006700467213 */ /* 0x000fe20000000000 */
[----:B------:R-:W-:Y:S01]  /*4d70*/  @!P5 IMAD.MOV R194, RZ, RZ, -R194 ;  /* 0x000000ffffc2d224 */ /* 0x000fe200078e0ac2 */
[----:B------:R-:W-:Y:S01]  /*4d80*/  ISETP.GE.AND P2, PT, R68, RZ, PT ;  /* 0x000000ff4400720c */ /* 0x000fe20003f46270 */
[----:B------:R-:W-:Y:S01]  /*4d90*/  @!P3 IMAD.IADD R190, R190, 0x1, -R0 ;  /* 0x00000001bebeb824 */ /* 0x000fe200078e0a00 */
[----:B------:R-:W-:Y:S01]  /*4da0*/  ISETP.GE.AND P3, PT, R106, RZ, PT ;  /* 0x000000ff6a00720c */ /* 0x000fe20003f66270 */
[----:B------:R-:W-:Y:S01]  /*4db0*/  IMAD.HI.U32 R15, R5, R70, RZ ;  /* 0x00000046050f7227 */ /* 0x000fe200078e00ff */
[----:B------:R-:W-:-:S02]  /*4dc0*/  IABS R106, R74 ;  /* 0x0000004a006a7213 */ /* 0x000fc40000000000 */
[----:B------:R-:W-:Y:S01]  /*4dd0*/  ISETP.GT.U32.AND P5, PT, R0, R9, PT ;  /* 0x000000090000720c */ /* 0x000fe20003fa4070 */
[--C-:B------:R-:W-:Y:S02]  /*4de0*/  @!P6 IMAD.IADD R13, R13, 0x1, -R0.reuse ;  /* 0x000000010d0de824 */ /* 0x100fe400078e0a00 */
[----:B------:R-:W-:Y:S01]  /*4df0*/  @!P0 IMAD.IADD R188, R188, 0x1, -R0 ;  /* 0x00000001bcbc8824 */ /* 0x000fe200078e0a00 */
[C---:B------:R-:W-:Y:S01]  /*4e00*/  ISETP.GT.U32.AND P0, PT, R0.reuse, R190, PT ;  /* 0x000000be0000720c */ /* 0x040fe20003f04070 */
[----:B------:R-:W-:Y:S01]  /*4e10*/  IMAD.MOV R15, RZ, RZ, -R15 ;  /* 0x000000ffff0f7224 */ /* 0x000fe200078e0a0f */
[----:B------:R-:W-:Y:S01]  /*4e20*/  ISETP.GT.U32.AND P6, PT, R0, R13, PT ;  /* 0x0000000d0000720c */ /* 0x000fe20003fc4070 */
[----:B------:R-:W-:-:S04]  /*4e30*/  IMAD.HI.U32 R68, R5, R186, RZ ;  /* 0x000000ba05447227 */ /* 0x000fc800078e00ff */
[----:B------:R-:W-:Y:S02]  /*4e40*/  IMAD R15, R0, R15, R70 ;  /* 0x0000000f000f7224 */ /* 0x000fe400078e0246 */
[----:B------:R-:W-:Y:S02]  /*4e50*/  IMAD.MOV R107, RZ, RZ, -R68 ;  /* 0x000000ffff6b7224 */ /* 0x000fe400078e0a44 */
[----:B------:R-:W-:-:S04]  /*4e60*/  IMAD.HI.U32 R70, R5, R106, RZ ;  /* 0x0000006a05467227 */ /* 0x000fc800078e00ff */
[----:B------:R-:W-:Y:S01]  /*4e70*/  @!P2 IMAD.MOV R192, RZ, RZ, -R192 ;  /* 0x000000ffffc0a224 */ /* 0x000fe200078e0ac0 */
[C---:B------:R-:W-:Y:S01]  /*4e80*/  ISETP.GT.U32.AND P2, PT, R0.reuse, R15, PT ;  /* 0x0000000f0000720c */ /* 0x040fe20003f44070 */
[----:B------:R-:W-:Y:S02]  /*4e90*/  IMAD R186, R0, R107, R186 ;  /* 0x0000006b00ba7224 */ /* 0x000fe400078e02ba */
[----:B------:R-:W-:Y:S02]  /*4ea0*/  IMAD.MOV R109, RZ, RZ, -R70 ;  /* 0x000000ffff6d7224 */ /* 0x000fe400078e0a46 */
[----:B------:R-:W-:Y:S01]  /*4eb0*/  @!P0 IMAD.IADD R190, R190, 0x1, -R0 ;  /* 0x00000001bebe8824 */ /* 0x000fe200078e0a00 */
[C---:B------:R-:W-:Y:S01]  /*4ec0*/  ISETP.GT.U32.AND P0, PT, R0.reuse, R186, PT ;  /* 0x000000ba0000720c */ /* 0x040fe20003f04070 */
[----:B------:R-:W-:Y:S02]  /*4ed0*/  IMAD.MOV.U32 R68, RZ, RZ, R11 ;  /* 0x000000ffff447224 */ /* 0x000fe400078e000b */
[----:B------:R-:W-:Y:S01]  /*4ee0*/  IMAD R11, R0, R109, R106 ;  /* 0x0000006d000b7224 */ /* 0x000fe200078e026a */
[----:B------:R-:W-:Y:S01]  /*4ef0*/  IABS R106, R73 ;  /* 0x00000049006a7213 */ /* 0x000fe20000000000 */
[----:B------:R-:W-:Y:S01]  /*4f00*/  @!P6 IMAD.IADD R13, R13, 0x1, -R0 ;  /* 0x000000010d0de824 */ /* 0x000fe200078e0a00 */
[----:B------:R-:W-:Y:S01]  /*4f10*/  ISETP.GE.AND P6, PT, R105, RZ, PT ;  /* 0x000000ff6900720c */ /* 0x000fe20003fc6270 */
[----:B------:R-:W-:-:S04]  /*4f20*/  IMAD.HI.U32 R105, R5, R184, RZ ;  /* 0x000000b805697227 */ /* 0x000fc800078e00ff */
[----:B------:R-:W-:Y:S01]  /*4f30*/  @!P5 IMAD.IADD R9, R9, 0x1, -R0 ;  /* 0x000000010909d824 */ /* 0x000fe200078e0a00 */
[C---:B------:R-:W-:Y:S01]  /*4f40*/  ISETP.GT.U32.AND P5, PT, R0.reuse, R11, PT ;  /* 0x0000000b0000720c */ /* 0x040fe20003fa4070 */
[----:B------:R-:W-:Y:S01]  /*4f50*/  @!P1 IMAD.MOV R68, RZ, RZ, -R68 ;  /* 0x000000ffff449224 */ /* 0x000fe200078e0a44 */
[----:B------:R-:W-:Y:S01]  /*4f60*/  ISETP.GT.U32.AND P1, PT, R0, R188, PT ;  /* 0x000000bc0000720c */ /* 0x000fe20003f24070 */
[----:B------:R-:W-:Y:S02]  /*4f70*/  IMAD.MOV.U32 R70, RZ, RZ, R13 ;  /* 0x000000ffff467224 */ /* 0x000fe400078e000d */
[----:B------:R-:W-:Y:S02]  /*4f80*/  IMAD.MOV R105, RZ, RZ, -R105 ;  /* 0x000000ffff697224 */ /* 0x000fe400078e0a69 */
[----:B------:R-:W-:Y:S01]  /*4f90*/  @!P2 IMAD.IADD R15, R15, 0x1, -R0 ;  /* 0x000000010f0fa824 */ /* 0x000fe200078e0a00 */
[----:B------:R-:W-:Y:S01]  /*4fa0*/  ISETP.GE.AND P2, PT, R104, RZ, PT ;  /* 0x000000ff6800720c */ /* 0x000fe20003f46270 */
[----:B------:R-:W-:Y:S01]  /*4fb0*/  @!P4 IMAD.MOV R70, RZ, RZ, -R70 ;  /* 0x000000ffff46c224 */ /* 0x000fe200078e0a46 */
[----:B------:R-:W-:Y:S01]  /*4fc0*/  ISETP.GE.AND P4, PT, R72, RZ, PT ;  /* 0x000000ff4800720c */ /* 0x000fe20003f86270 */
[----:B------:R-:W-:Y:S01]  /*4fd0*/  IMAD R184, R0, R105, R184 ;  /* 0x0000006900b87224 */ /* 0x000fe200078e02b8 */
[----:B------:R-:W-:Y:S01]  /*4fe0*/  IABS R104, R92 ;  /* 0x0000005c00687213 */ /* 0x000fe20000000000 */
[----:B------:R-:W-:Y:S01]  /*4ff0*/  @!P0 IMAD.IADD R186, R186, 0x1, -R0 ;  /* 0x00000001baba8824 */ /* 0x000fe200078e0a00 */
[----:B------:R-:W-:Y:S01]  /*5000*/  ISETP.GT.U32.AND P0, PT, R0, R15, PT ;  /* 0x0000000f0000720c */ /* 0x000fe20003f04070 */
[----:B------:R-:W-:-:S02]  /*5010*/  IMAD.MOV.U32 R72, RZ, RZ, R9 ;  /* 0x000000ffff487224 */ /* 0x000fc400078e0009 */
[----:B------:R-:W-:Y:S01]  /*5020*/  @!P5 IMAD.IADD R11, R11, 0x1, -R0 ;  /* 0x000000010b0bd824 */ /* 0x000fe200078e0a00 */
[C---:B------:R-:W-:Y:S01]  /*5030*/  ISETP.GT.U32.AND P5, PT, R0.reuse, R186, PT ;  /* 0x000000ba0000720c */ /* 0x040fe20003fa4070 */
[----:B------:R-:W-:Y:S01]  /*5040*/  @!P3 IMAD.MOV R72, RZ, RZ, -R72 ;  /* 0x000000ffff48b224 */ /* 0x000fe200078e0a48 */
[----:B------:R-:W-:Y:S01]  /*5050*/  ISETP.GT.U32.AND P3, PT, R0, R184, PT ;  /* 0x000000b80000720c */ /* 0x000fe20003f64070 */
[----:B------:R-:W-:Y:S01]  /*5060*/  @!P1 IMAD.IADD R188, R188, 0x1, -R0 ;  /* 0x00000001bcbc9824 */ /* 0x000fe200078e0a00 */
[----:B------:R-:W-:Y:S01]  /*5070*/  ISETP.GE.AND P1, PT, R103, RZ, PT ;  /* 0x000000ff6700720c */ /* 0x000fe20003f26270 */
[----:B------:R-:W-:Y:S01]  /*5080*/  IMAD.HI.U32 R9, R5, R182, RZ ;  /* 0x000000b605097227 */ /* 0x000fe200078e00ff */
[----:B------:R-:W-:-:S03]  /*5090*/  IABS R103, R99 ;  /* 0x0000006300677213 */ /* 0x000fc60000000000 */
[----:B------:R-:W-:Y:S02]  /*50a0*/  @!P0 IMAD.IADD R15, R15, 0x1, -R0 ;  /* 0x000000010f0f8824 */ /* 0x000fe400078e0a00 */
[----:B------:R-:W-:Y:S01]  /*50b0*/  @!P4 IMAD.MOV R188, RZ, RZ, -R188 ;  /* 0x000000ffffbcc224 */ /* 0x000fe200078e0abc */
[----:B------:R-:W-:Y:S01]  /*50c0*/  ISETP.GE.AND P4, PT, R74, RZ, PT ;  /* 0x000000ff4a00720c */ /* 0x000fe20003f86270 */
[----:B------:R-:W-:Y:S02]  /*50d0*/  IMAD.MOV R9, RZ, RZ, -R9 ;  /* 0x000000ffff097224 */ /* 0x000fe400078e0a09 */
[----:B------:R-:W-:Y:S01]  /*50e0*/  @!P6 IMAD.MOV R190, RZ, RZ, -R190 ;  /* 0x000000ffffbee224 */ /* 0x000fe200078e0abe */
[----:B------:R-:W-:Y:S01]  /*50f0*/  ISETP.GT.U32.AND P6, PT, R0, R11, PT ;  /* 0x0000000b0000720c */ /* 0x000fe20003fc4070 */
[--C-:B------:R-:W-:Y:S01]  /*5100*/  @!P3 IMAD.IADD R184, R184, 0x1, -R0.reuse ;  /* 0x00000001b8b8b824 */ /* 0x100fe200078e0a00 */
[----:B------:R-:W-:Y:S01]  /*5110*/  ISETP.GE.AND P3, PT, R102, RZ, PT ;  /* 0x000000ff6600720c */ /* 0x000fe20003f66270 */
[----:B------:R-:W-:Y:S01]  /*5120*/  IMAD.MOV.U32 R74, RZ, RZ, R15 ;  /* 0x000000ffff4a7224 */ /* 0x000fe200078e000f */
[----:B------:R-:W-:Y:S01]  /*5130*/  IABS R15, R78 ;  /* 0x0000004e000f7213 */ /* 0x000fe20000000000 */
[----:B------:R-:W-:Y:S01]  /*5140*/  @!P5 IMAD.IADD R186, R186, 0x1, -R0 ;  /* 0x00000001babad824 */ /* 0x000fe200078e0a00 */
[----:B------:R-:W-:Y:S01]  /*5150*/  ISETP.GE.AND P5, PT, R76, RZ, PT ;  /* 0x000000ff4c00720c */ /* 0x000fe20003fa6270 */
[----:B------:R-:W-:Y:S01]  /*5160*/  IMAD R182, R0, R9, R182 ;  /* 0x0000000900b67224 */ /* 0x000fe200078e02b6 */
[----:B------:R-:W-:Y:S01]  /*5170*/  IABS R102, R86 ;  /* 0x0000005600667213 */ /* 0x000fe20000000000 */
[----:B------:R-:W-:-:S04]  /*5180*/  IMAD.HI.U32 R13, R5, R108, RZ ;  /* 0x0000006c050d7227 */ /* 0x000fc800078e00ff */
[----:B------:R-:W-:Y:S01]  /*5190*/  @!P1 IMAD.MOV R74, RZ, RZ, -R74 ;  /* 0x000000ffff4a9224 */ /* 0x000fe200078e0a4a */
[----:B------:R-:W-:Y:S01]  /*51a0*/  ISETP.GT.U32.AND P1, PT, R0, R184, PT ;  /* 0x000000b80000720c */ /* 0x000fe20003f24070 */
[----:B------:R-:W-:-:S04]  /*51b0*/  IMAD.HI.U32 R76, R5, R103, RZ ;  /* 0x00000067054c7227 */ /* 0x000fc800078e00ff */
[----:B------:R-:W-:Y:S01]  /*51c0*/  @!P2 IMAD.MOV R186, RZ, RZ, -R186 ;  /* 0x000000ffffbaa224 */ /* 0x000fe200078e0aba */
[C---:B------:R-:W-:Y:S01]  /*51d0*/  ISETP.GT.U32.AND P2, PT, R0.reuse, R182, PT ;  /* 0x000000b60000720c */ /* 0x040fe20003f44070 */
[----:B------:R-:W-:Y:S02]  /*51e0*/  IMAD.MOV R13, RZ, RZ, -R13 ;  /* 0x000000ffff0d7224 */ /* 0x000fe400078e0a0d */
[----:B------:R-:W-:Y:S02]  /*51f0*/  IMAD.MOV R76, RZ, RZ, -R76 ;  /* 0x000000ffff4c7224 */ /* 0x000fe400078e0a4c */
[C---:B------:R-:W-:Y:S01]  /*5200*/  IMAD R13, R0.reuse, R13, R108 ;  /* 0x0000000d000d7224 */ /* 0x040fe200078e026c */
[----:B------:R-:W-:Y:S01]  /*5210*/  IABS R108, R65 ;  /* 0x00000041006c7213 */ /* 0x000fe20000000000 */
[--C-:B------:R-:W-:Y:S01]  /*5220*/  @!P6 IMAD.IADD R11, R11, 0x1, -R0.reuse ;  /* 0x000000010b0be824 */ /* 0x100fe200078e0a00 */
[----:B------:R-:W-:Y:S01]  /*5230*/  ISETP.GE.AND P6, PT, R101, RZ, PT ;  /* 0x000000ff6500720c */ /* 0x000fe20003fc6270 */
[C---:B------:R-:W-:Y:S01]  /*5240*/  IMAD R9, R0.reuse, R76, R103 ;  /* 0x0000004c00097224 */ /* 0x040fe200078e0267 */
[----:B------:R-:W-:Y:S01]  /*5250*/  ISETP.GT.U32.AND P0, PT, R0, R13, PT ;  /* 0x0000000d0000720c */ /* 0x000fe20003f04070 */
[----:B------:R-:W-:Y:S01]  /*5260*/  IMAD.MOV.U32 R76, RZ, RZ, R11 ;  /* 0x000000ffff4c7224 */ /* 0x000fe200078e000b */
[----:B------:R-:W-:Y:S01]  /*5270*/  IABS R101, R82 ;  /* 0x0000005200657213 */ /* 0x000fe20000000000 */
[--C-:B------:R-:W-:Y:S01]  /*5280*/  @!P1 IMAD.IADD R184, R184, 0x1, -R0.reuse ;  /* 0x00000001b8b89824 */ /* 0x100fe200078e0a00 */
[----:B------:R-:W-:Y:S01]  /*5290*/  ISETP.GT.U32.AND P1, PT, R0, R9, PT ;  /* 0x000000090000720c */ /* 0x000fe20003f24070 */
[----:B------:R-:W-:Y:S01]  /*52a0*/  @!P2 IMAD.IADD R182, R182, 0x1, -R0 ;  /* 0x00000001b6b6a824 */ /* 0x000fe200078e0a00 */
[----:B------:R-:W-:Y:S01]  /*52b0*/  ISETP.GE.AND P2, PT, R78, RZ, PT ;  /* 0x000000ff4e00720c */ /* 0x000fe20003f46270 */
[----:B------:R-:W-:Y:S01]  /*52c0*/  @!P4 IMAD.MOV R76, RZ, RZ, -R76 ;  /* 0x000000ffff4cc224 */ /* 0x000fe200078e0a4c */
[----:B------:R-:W-:Y:S01]  /*52d0*/  ISETP.GE.AND P4, PT, R99, RZ, PT ;  /* 0x000000ff6300720c */ /* 0x000fe20003f86270 */
[----:B------:R-:W-:-:S02]  /*52e0*/  IMAD.MOV.U32 R99, RZ, RZ, R15 ;  /* 0x000000ffff637224 */ /* 0x000fc400078e000f */
[----:B------:R-:W-:Y:S01]  /*52f0*/  @!P5 IMAD.MOV R184, RZ, RZ, -R184 ;  /* 0x000000ffffb8d224 */ /* 0x000fe200078e0ab8 */
[----:B------:R-:W-:Y:S01]  /*5300*/  ISETP.GT.U32.AND P5, PT, R0, R182, PT ;  /* 0x000000b60000720c */ /* 0x000fe20003fa4070 */
[----:B------:R-:W-:-:S04]  /*5310*/  IMAD.HI.U32 R11, R5, R180, RZ ;  /* 0x000000b4050b7227 */ /* 0x000fc800078e00ff */
[----:B------:R-:W-:-:S04]  /*5320*/  IMAD.HI.U32 R15, R5, R99, RZ ;  /* 0x00000063050f7227 */ /* 0x000fc800078e00ff */
[--C-:B------:R-:W-:Y:S02]  /*5330*/  @!P0 IMAD.IADD R13, R13, 0x1, -R0.reuse ;  /* 0x000000010d0d8824 */ /* 0x100fe400078e0a00 */
[----:B------:R-:W-:Y:S02]  /*5340*/  IMAD.MOV R11, RZ, RZ, -R11 ;  /* 0x000000ffff0b7224 */ /* 0x000fe400078e0a0b */
[----:B------:R-:W-:Y:S01]  /*5350*/  IMAD.MOV R15, RZ, RZ, -R15 ;  /* 0x000000ffff0f7224 */ /* 0x000fe200078e0a0f */
[C---:B------:R-:W-:Y:S01]  /*5360*/  ISETP.GT.U32.AND P0, PT, R0.reuse, R13, PT ;  /* 0x0000000d0000720c */ /* 0x040fe20003f04070 */
[----:B------:R-:W-:Y:S02]  /*5370*/  @!P1 IMAD.IADD R9, R9, 0x1, -R0 ;  /* 0x0000000109099824 */ /* 0x000fe400078e0a00 */
[C---:B------:R-:W-:Y:S02]  /*5380*/  IMAD R180, R0.reuse, R11, R180 ;  /* 0x0000000b00b47224 */ /* 0x040fe400078e02b4 */
[C---:B------:R-:W-:Y:S01]  /*5390*/  IMAD R11, R0.reuse, R15, R99 ;  /* 0x0000000f000b7224 */ /* 0x040fe200078e0263 */
[----:B------:R-:W-:Y:S01]  /*53a0*/  ISETP.GT.U32.AND P1, PT, R0, R9, PT ;  /* 0x000000090000720c */ /* 0x000fe20003f24070 */
[----:B------:R-:W-:-:S04]  /*53b0*/  IMAD.HI.U32 R15, R5, R178, RZ ;  /* 0x000000b2050f7227 */ /* 0x000fc800078e00ff */
[----:B------:R-:W-:Y:S01]  /*53c0*/  @!P5 IMAD.IADD R182, R182, 0x1, -R0 ;  /* 0x00000001b6b6d824 */ /* 0x000fe200078e0a00 */
[----:B------:R-:W-:Y:S01]  /*53d0*/  ISETP.GT.U32.AND P5, PT, R0, R180, PT ;  /* 0x000000b40000720c */ /* 0x000fe20003fa4070 */
[----:B------:R-:W-:Y:S02]  /*53e0*/  IMAD.MOV R99, RZ, RZ, -R15 ;  /* 0x000000ffff637224 */ /* 0x000fe400078e0a0f */
[----:B------:R-:W-:-:S04]  /*53f0*/  IMAD.HI.U32 R15, R5, R101, RZ ;  /* 0x00000065050f7227 */ /* 0x000fc800078e00ff */
[----:B------:R-:W-:Y:S02]  /*5400*/  IMAD.MOV R15, RZ, RZ, -R15 ;  /* 0x000000ffff0f7224 */ /* 0x000fe400078e0a0f */
[----:B------:R-:W-:-:S04]  /*5410*/  IMAD.HI.U32 R78, R5, R176, RZ ;  /* 0x000000b0054e7227 */ /* 0x000fc800078e00ff */
[--C-:B------:R-:W-:Y:S01]  /*5420*/  @!P0 IMAD.IADD R13, R13, 0x1, -R0.reuse ;  /* 0x000000010d0d8824 */ /* 0x100fe200078e0a00 */
[----:B------:R-:W-:Y:S01]  /*5430*/  ISETP.GE.AND P0, PT, R100, RZ, PT ;  /* 0x000000ff6400720c */ /* 0x000fe20003f06270 */
[----:B------:R-:W-:Y:S01]  /*5440*/  @!P1 IMAD.IADD R9, R9, 0x1, -R0 ;  /* 0x0000000109099824 */ /* 0x000fe200078e0a00 */
[C---:B------:R-:W-:Y:S01]  /*5450*/  ISETP.GT.U32.AND P1, PT, R0.reuse, R11, PT ;  /* 0x0000000b0000720c */ /* 0x040fe20003f24070 */
[C---:B------:R-:W-:Y:S02]  /*5460*/  IMAD R178, R0.reuse, R99, R178 ;  /* 0x0000006300b27224 */ /* 0x040fe400078e02b2 */
[----:B------:R-:W-:Y:S02]  /*5470*/  IMAD R15, R0, R15, R101 ;  /* 0x0000000f000f7224 */ /* 0x000fe400078e0265 */
[----:B------:R-:W-:Y:S02]  /*5480*/  IMAD.MOV R101, RZ, RZ, -R78 ;  /* 0x000000ffff657224 */ /* 0x000fe400078e0a4e */
[----:B------:R-:W-:Y:S01]  /*5490*/  @!P5 IMAD.IADD R180, R180, 0x1, -R0 ;  /* 0x00000001b4b4d824 */ /* 0x000fe200078e0a00 */
[----:B------:R-:W-:Y:S01]  /*54a0*/  ISETP.GT.U32.AND P5, PT, R0, R178, PT ;  /* 0x000000b20000720c */ /* 0x000fe20003fa4070 */
[----:B------:R-:W-:-:S02]  /*54b0*/  IMAD.MOV.U32 R78, RZ, RZ, R13 ;  /* 0x000000ffff4e7224 */ /* 0x000fc400078e000d */
[----:B------:R-:W-:-:S04]  /*54c0*/  IMAD.HI.U32 R100, R5, R174, RZ ;  /* 0x000000ae05647227 */ /* 0x000fc800078e00ff */
[----:B------:R-:W-:Y:S01]  /*54d0*/  @!P6 IMAD.MOV R78, RZ, RZ, -R78 ;  /* 0x000000ffff4ee224 */ /* 0x000fe200078e0a4e */
[C---:B------:R-:W-:Y:S01]  /*54e0*/  ISETP.GT.U32.AND P6, PT, R0.reuse, R180, PT ;  /* 0x000000b40000720c */ /* 0x040fe20003fc4070 */
[----:B------:R-:W-:Y:S01]  /*54f0*/  @!P1 IMAD.IADD R11, R11, 0x1, -R0 ;  /* 0x000000010b0b9824 */ /* 0x000fe200078e0a00 */
[C---:B------:R-:W-:Y:S01]  /*5500*/  ISETP.GT.U32.AND P1, PT, R0.reuse, R15, PT ;  /* 0x0000000f0000720c */ /* 0x040fe20003f24070 */
[----:B------:R-:W-:Y:S01]  /*5510*/  IMAD.MOV R103, RZ, RZ, -R100 ;  /* 0x000000ffff677224 */ /* 0x000fe200078e0a64 */
[----:B------:R-:W-:Y:S01]  /*5520*/  IABS R100, R96 ;  /* 0x0000006000647213 */ /* 0x000fe20000000000 */
[----:B------:R-:W-:Y:S02]  /*5530*/  IMAD R176, R0, R101, R176 ;  /* 0x0000006500b07224 */ /* 0x000fe400078e02b0 */
[----:B------:R-:W-:Y:S01]  /*5540*/  @!P5 IMAD.IADD R178, R178, 0x1, -R0 ;  /* 0x00000001b2b2d824 */ /* 0x000fe200078e0a00 */
[----:B------:R-:W-:Y:S01]  /*5550*/  ISETP.GT.U32.AND P5, PT, R0, R11, PT ;  /* 0x0000000b0000720c */ /* 0x000fe20003fa4070 */
[----:B------:R-:W-:-:S04]  /*5560*/  IMAD.HI.U32 R99, R5, R102, RZ ;  /* 0x0000006605637227 */ /* 0x000fc800078e00ff */
[----:B------:R-:W-:Y:S01]  /*5570*/  @!P6 IMAD.IADD R180, R180, 0x1, -R0 ;  /* 0x00000001b4b4e824 */ /* 0x000fe200078e0a00 */
[----:B------:R-:W-:Y:S01]  /*5580*/  ISETP.GT.U32.AND P6, PT, R0, R176, PT ;  /* 0x000000b00000720c */ /* 0x000fe20003fc4070 */
[----:B------:R-:W-:-:S04]  /*5590*/  IMAD.HI.U32 R13, R5, R100, RZ ;  /* 0x00000064050d7227 */ /* 0x000fc800078e00ff */
[----:B------:R-:W-:Y:S02]  /*55a0*/  IMAD.MOV R99, RZ, RZ, -R99 ;  /* 0x000000ffff637224 */ /* 0x000fe400078e0a63 */
[----:B------:R-:W-:Y:S02]  /*55b0*/  IMAD.MOV R13, RZ, RZ, -R13 ;  /* 0x000000ffff0d7224 */ /* 0x000fe400078e0a0d */
[C---:B------:R-:W-:Y:S01]  /*55c0*/  IMAD R99, R0.reuse, R99, R102 ;  /* 0x0000006300637224 */ /* 0x040fe200078e0266 */
[----:B------:R-:W-:Y:S01]  /*55d0*/  IABS R102, R98 ;  /* 0x0000006200667213 */ /* 0x000fe20000000000 */
[----:B------:R-:W-:Y:S01]  /*55e0*/  @!P3 IMAD.MOV R182, RZ, RZ, -R182 ;  /* 0x000000ffffb6b224 */ /* 0x000fe200078e0ab6 */
[C---:B------:R-:W-:Y:S01]  /*55f0*/  ISETP.GT.U32.AND P3, PT, R0.reuse, R178, PT ;  /* 0x000000b20000720c */ /* 0x040fe20003f64070 */
[C---:B------:R-:W-:Y:S02]  /*5600*/  IMAD R13, R0.reuse, R13, R100 ;  /* 0x0000000d000d7224 */ /* 0x040fe400078e0264 */
[--C-:B------:R-:W-:Y:S01]  /*5610*/  @!P5 IMAD.IADD R11, R11, 0x1, -R0.reuse ;  /* 0x000000010b0bd824 */ /* 0x100fe200078e0a00 */
[----:B------:R-:W-:Y:S01]  /*5620*/  ISETP.GT.U32.AND P5, PT, R0, R99, PT ;  /* 0x000000630000720c */ /* 0x000fe20003fa4070 */
[----:B------:R-:W-:-:S02]  /*5630*/  @!P1 IMAD.IADD R15, R15, 0x1, -R0 ;  /* 0x000000010f0f9824 */ /* 0x000fc400078e0a00 */
[----:B------:R-:W-:Y:S01]  /*5640*/  @!P6 IMAD.IADD R176, R176, 0x1, -R0 ;  /* 0x00000001b0b0e824 */ /* 0x000fe200078e0a00 */
[C---:B------:R-:W-:Y:S01]  /*5650*/  ISETP.GT.U32.AND P6, PT, R0.reuse, R13, PT ;  /* 0x0000000d0000720c */ /* 0x040fe20003fc4070 */
[C---:B------:R-:W-:Y:S01]  /*5660*/  IMAD R174, R0.reuse, R103, R174 ;  /* 0x0000006700ae7224 */ /* 0x040fe200078e02ae */
[----:B------:R-:W-:Y:S01]  /*5670*/  ISETP.GT.U32.AND P1, PT, R0, R15, PT ;  /* 0x0000000f0000720c */ /* 0x000fe20003f24070 */
[----:B------:R-:W-:-:S04]  /*5680*/  IMAD.HI.U32 R100, R5, R102, RZ ;  /* 0x0000006605647227 */ /* 0x000fc800078e00ff */
[--C-:B------:R-:W-:Y:S01]  /*5690*/  @!P3 IMAD.IADD R178, R178, 0x1, -R0.reuse ;  /* 0x00000001b2b2b824 */ /* 0x100fe200078e0a00 */
[----:B------:R-:W-:Y:S01]  /*56a0*/  ISETP.GT.U32.AND P3, PT, R0, R174, PT ;  /* 0x000000ae0000720c */ /* 0x000fe20003f64070 */
[--C-:B------:R-:W-:Y:S01]  /*56b0*/  @!P5 IMAD.IADD R99, R99, 0x1, -R0.reuse ;  /* 0x000000016363d824 */ /* 0x100fe200078e0a00 */
[----:B------:R-:W-:Y:S01]  /*56c0*/  ISETP.GE.AND P5, PT, R82, RZ, PT ;  /* 0x000000ff5200720c */ /* 0x000fe20003fa6270 */
[----:B------:R-:W-:Y:S02]  /*56d0*/  IMAD.MOV.U32 R82, RZ, RZ, R11 ;  /* 0x000000ffff527224 */ /* 0x000fe400078e000b */
[--C-:B------:R-:W-:Y:S02]  /*56e0*/  @!P6 IMAD.IADD R13, R13, 0x1, -R0.reuse ;  /* 0x000000010d0de824 */ /* 0x100fe400078e0a00 */
[----:B------:R-:W-:Y:S01]  /*56f0*/  @!P1 IMAD.IADD R15, R15, 0x1, -R0 ;  /* 0x000000010f0f9824 */ /* 0x000fe200078e0a00 */
[----:B------:R-:W-:Y:S01]  /*5700*/  ISETP.GE.AND P1, PT, R80, RZ, PT ;  /* 0x000000ff5000720c */ /* 0x000fe20003f26270 */
[----:B------:R-:W-:Y:S01]  /*5710*/  @!P2 IMAD.MOV R82, RZ, RZ, -R82 ;  /* 0x000000ffff52a224 */ /* 0x000fe200078e0a52 */
[----:B------:R-:W-:Y:S01]  /*5720*/  ISETP.GT.U32.AND P2, PT, R0, R13, PT ;  /* 0x0000000d0000720c */ /* 0x000fe20003f44070 */
[----:B------:R-:W-:-:S04]  /*5730*/  IMAD.HI.U32 R80, R5, R172, RZ ;  /* 0x000000ac05507227 */ /* 0x000fc800078e00ff */
[----:B------:R-:W-:-:S04]  /*5740*/  IMAD.HI.U32 R101, R5, R104, RZ ;  /* 0x0000006805657227 */ /* 0x000fc800078e00ff */
[----:B------:R-:W-:Y:S01]  /*5750*/  IMAD.MOV R105, RZ, RZ, -R100 ;  /* 0x000000ffff697224 */ /* 0x000fe200078e0a64 */
[----:B------:R-:W-:Y:S01]  /*5760*/  IABS R100, R85 ;  /* 0x0000005500647213 */ /* 0x000fe20000000000 */
[----:B------:R-:W-:Y:S01]  /*5770*/  @!P3 IMAD.IADD R174, R174, 0x1, -R0 ;  /* 0x00000001aeaeb824 */ /* 0x000fe200078e0a00 */
[----:B------:R-:W-:Y:S01]  /*5780*/  ISETP.GE.AND P3, PT, R84, RZ, PT ;  /* 0x000000ff5400720c */ /* 0x000fe20003f66270 */
[----:B------:R-:W-:Y:S02]  /*5790*/  IMAD.MOV R103, RZ, RZ, -R80 ;  /* 0x000000ffff677224 */ /* 0x000fe400078e0a50 */
[----:B------:R-:W-:Y:S01]  /*57a0*/  IMAD.MOV R107, RZ, RZ, -R101 ;  /* 0x000000ffff6b7224 */ /* 0x000fe200078e0a65 */
[C---:B------:R-:W-:Y:S01]  /*57b0*/  ISETP.GT.U32.AND P6, PT, R0.reuse, R174, PT ;  /* 0x000000ae0000720c */ /* 0x040fe20003fc4070 */
[----:B------:R-:W-:Y:S01]  /*57c0*/  IMAD R101, R0, R105, R102 ;  /* 0x0000006900657224 */ /* 0x000fe200078e0266 */
[----:B------:R-:W-:Y:S01]  /*57d0*/  IABS R102, R77 ;  /* 0x0000004d00667213 */ /* 0x000fe20000000000 */
[----:B------:R-:W-:-:S02]  /*57e0*/  IMAD.MOV.U32 R80, RZ, RZ, R9 ;  /* 0x000000ffff507224 */ /* 0x000fc400078e0009 */
[----:B------:R-:W-:Y:S01]  /*57f0*/  IMAD.MOV.U32 R84, RZ, RZ, R15 ;  /* 0x000000ffff547224 */ /* 0x000fe200078e000f */
[----:B------:R-:W-:Y:S01]  /*5800*/  IABS R15, R27 ;  /* 0x0000001b000f7213 */ /* 0x000fe20000000000 */
[----:B------:R-:W-:Y:S01]  /*5810*/  @!P0 IMAD.MOV R180, RZ, RZ, -R180 ;  /* 0x000000ffffb48224 */ /* 0x000fe200078e0ab4 */
[C---:B------:R-:W-:Y:S01]  /*5820*/  ISETP.GT.U32.AND P0, PT, R0.reuse, R99, PT ;  /* 0x000000630000720c */ /* 0x040fe20003f04070 */
[----:B------:R-:W-:Y:S01]  /*5830*/  @!P4 IMAD.MOV R80, RZ, RZ, -R80 ;  /* 0x000000ffff50c224 */ /* 0x000fe200078e0a50 */
[C---:B------:R-:W-:Y:S01]  /*5840*/  ISETP.GT.U32.AND P4, PT, R0.reuse, R176, PT ;  /* 0x000000b00000720c */ /* 0x040fe20003f84070 */
[----:B------:R-:W-:Y:S01]  /*5850*/  @!P5 IMAD.MOV R84, RZ, RZ, -R84 ;  /* 0x000000ffff54d224 */ /* 0x000fe200078e0a54 */
[C---:B------:R-:W-:Y:S01]  /*5860*/  ISETP.GT.U32.AND P5, PT, R0.reuse, R101, PT ;  /* 0x000000650000720c */ /* 0x040fe20003fa4070 */
[----:B------:R-:W-:Y:S02]  /*5870*/  IMAD R172, R0, R103, R172 ;  /* 0x0000006700ac7224 */ /* 0x000fe400078e02ac */
[----:B------:R-:W-:Y:S01]  /*5880*/  @!P2 IMAD.IADD R13, R13, 0x1, -R0 ;  /* 0x000000010d0da824 */ /* 0x000fe200078e0a00 */
[----:B------:R-:W-:Y:S01]  /*5890*/  ISETP.GE.AND P2, PT, R96, RZ, PT ;  /* 0x000000ff6000720c */ /* 0x000fe20003f46270 */
[----:B------:R-:W-:Y:S01]  /*58a0*/  IMAD.HI.U32 R9, R5, R170, RZ ;  /* 0x000000aa05097227 */ /* 0x000fe200078e00ff */
[----:B------:R-:W-:-:S03]  /*58b0*/  IABS R96, R7 ;  /* 0x0000000700607213 */ /* 0x000fc60000000000 */
[C---:B------:R-:W-:Y:S01]  /*58c0*/  IMAD R103, R0.reuse, R107, R104 ;  /* 0x0000006b00677224 */ /* 0x040fe200078e0268 */
[----:B------:R-:W-:Y:S01]  /*58d0*/  IABS R104, R81 ;  /* 0x0000005100687213 */ /* 0x000fe20000000000 */
[----:B------:R-:W-:Y:S01]  /*58e0*/  @!P1 IMAD.MOV R178, RZ, RZ, -R178 ;  /* 0x000000ffffb29224 */ /* 0x000fe200078e0ab2 */
[C---:B------:R-:W-:Y:S01]  /*58f0*/  ISETP.GT.U32.AND P1, PT, R0.reuse, R172, PT ;  /* 0x000000ac0000720c */ /* 0x040fe20003f24070 */
[----:B------:R-:W-:Y:S02]  /*5900*/  IMAD.MOV R9, RZ, RZ, -R9 ;  /* 0x000000ffff097224 */ /* 0x000fe400078e0a09 */
[--C-:B------:R-:W-:Y:S01]  /*5910*/  @!P0 IMAD.IADD R99, R99, 0x1, -R0.reuse ;  /* 0x0000000163638824 */ /* 0x100fe200078e0a00 */
[----:B------:R-:W-:Y:S01]  /*5920*/  ISETP.GT.U32.AND P0, PT, R0, R103, PT ;  /* 0x000000670000720c */ /* 0x000fe20003f04070 */
[--C-:B------:R-:W-:Y:S01]  /*5930*/  @!P6 IMAD.IADD R174, R174, 0x1, -R0.reuse ;  /* 0x00000001aeaee824 */ /* 0x100fe200078e0a00 */
[----:B------:R-:W-:Y:S01]  /*5940*/  ISETP.GE.AND P6, PT, R88, RZ, PT ;  /* 0x000000ff5800720c */ /* 0x000fe20003fc6270 */
[--C-:B------:R-:W-:Y:S01]  /*5950*/  @!P4 IMAD.IADD R176, R176, 0x1, -R0.reuse ;  /* 0x00000001b0b0c824 */ /* 0x100fe200078e0a00 */
[----:B------:R-:W-:Y:S01]  /*5960*/  ISETP.GE.AND P4, PT, R86, RZ, PT ;  /* 0x000000ff5600720c */ /* 0x000fe20003f86270 */
[----:B------:R-:W-:Y:S01]  /*5970*/  @!P5 IMAD.IADD R101, R101, 0x1, -R0 ;  /* 0x000000016565d824 */ /* 0x000fe200078e0a00 */
[----:B------:R-:W-:Y:S01]  /*5980*/  ISETP.GE.AND P5, PT, R98, RZ, PT ;  /* 0x000000ff6200720c */ /* 0x000fe20003fa6270 */
[C---:B------:R-:W-:Y:S01]  /*5990*/  IMAD R170, R0.reuse, R9, R170 ;  /* 0x0000000900aa7224 */ /* 0x040fe200078e02aa */
[----:B------:R-:W-:Y:S01]  /*59a0*/  IABS R9, R95 ;  /* 0x0000005f00097213 */ /* 0x000fe20000000000 */
[----:B------:R-:W-:Y:S01]  /*59b0*/  IMAD.MOV.U32 R88, RZ, RZ, R13 ;  /* 0x000000ffff587224 */ /* 0x000fe200078e000d */
[----:B------:R-:W-:Y:S01]  /*59c0*/  IABS R98, R91 ;  /* 0x0000005b00627213 */ /* 0x000fe20000000000 */
[----:B------:R-:W-:Y:S01]  /*59d0*/  @!P3 IMAD.MOV R176, RZ, RZ, -R176 ;  /* 0x000000ffffb0b224 */ /* 0x000fe200078e0ab0 */
[C---:B------:R-:W-:Y:S01]  /*59e0*/  ISETP.GT.U32.AND P3, PT, R0.reuse, R101, PT ;  /* 0x000000650000720c */ /* 0x040fe20003f64070 */
[----:B------:R-:W-:Y:S01]  /*59f0*/  @!P2 IMAD.MOV R88, RZ, RZ, -R88 ;  /* 0x000000ffff58a224 */ /* 0x000fe200078e0a58 */
[----:B------:R-:W-:Y:S01]  /*5a00*/  ISETP.GT.U32.AND P2, PT, R0, R170, PT ;  /* 0x000000aa0000720c */ /* 0x000fe20003f44070 */
[--C-:B------:R-:W-:Y:S01]  /*5a10*/  @!P1 IMAD.IADD R172, R172, 0x1, -R0.reuse ;  /* 0x00000001acac9824 */ /* 0x100fe200078e0a00 */
[----:B------:R-:W-:Y:S01]  /*5a20*/  ISETP.GE.AND P1, PT, R97, RZ, PT ;  /* 0x000000ff6100720c */ /* 0x000fe20003f26270 */
[----:B------:R-:W-:-:S02]  /*5a30*/  @!P0 IMAD.IADD R103, R103, 0x1, -R0 ;  /* 0x0000000167678824 */ /* 0x000fc400078e0a00 */
[----:B------:R-:W-:Y:S01]  /*5a40*/  IMAD.MOV.U32 R86, RZ, RZ, R99 ;  /* 0x000000ffff567224 */ /* 0x000fe200078e0063 */
[----:B------:R-:W-:Y:S01]  /*5a50*/  ISETP.GT.U32.AND P0, PT, R0, R172, PT ;  /* 0x000000ac0000720c */ /* 0x000fe20003f04070 */
[----:B------:R-:W-:Y:S01]  /*5a60*/  @!P6 IMAD.MOV R174, RZ, RZ, -R174 ;  /* 0x000000ffffaee224 */ /* 0x000fe200078e0aae */
[----:B------:R-:W-:Y:S01]  /*5a70*/  ISETP.GE.AND P6, PT, R92, RZ, PT ;  /* 0x000000ff5c00720c */ /* 0x000fe20003fc6270 */
[----:B------:R-:W-:Y:S01]  /*5a80*/  @!P4 IMAD.MOV R86, RZ, RZ, -R86 ;  /* 0x000000ffff56c224 */ /* 0x000fe200078e0a56 */
[----:B------:R-:W-:Y:S01]  /*5a90*/  ISETP.GT.U32.AND P4, PT, R0, R103, PT ;  /* 0x000000670000720c */ /* 0x000fe20003f84070 */
[--C-:B------:R-:W-:Y:S01]  /*5aa0*/  @!P3 IMAD.IADD R101, R101, 0x1, -R0.reuse ;  /* 0x000000016565b824 */ /* 0x100fe200078e0a00 */
[----:B------:R-:W-:Y:S01]  /*5ab0*/  ISETP.GE.AND P3, PT, R94, RZ, PT ;  /* 0x000000ff5e00720c */ /* 0x000fe20003f66270 */
[----:B------:R-:W-:Y:S02]  /*5ac0*/  @!P2 IMAD.IADD R170, R170, 0x1, -R0 ;  /* 0x00000001aaaaa824 */ /* 0x000fe400078e0a00 */
[----:B------:R-:W-:-:S02]  /*5ad0*/  IMAD.MOV.U32 R94, RZ, RZ, R9 ;  /* 0x000000ffff5e7224 */ /* 0x000fc400078e0009 */
[----:B------:R-:W-:Y:S01]  /*5ae0*/  IMAD.HI.U32 R9, R5, R168, RZ ;  /* 0x000000a805097227 */ /* 0x000fe200078e00ff */
[----:B------:R-:W-:-:S03]  /*5af0*/  ISETP.GT.U32.AND P2, PT, R0, R170, PT ;  /* 0x000000aa0000720c */ /* 0x000fc60003f44070 */
[----:B------:R-:W-:-:S04]  /*5b00*/  IMAD.HI.U32 R11, R5, R94, RZ ;  /* 0x0000005e050b7227 */ /* 0x000fc800078e00ff */
[----:B------:R-:W-:Y:S01]  /*5b10*/  @!P0 IMAD.IADD R172, R172, 0x1, -R0 ;  /* 0x00000001acac8824 */ /* 0x000fe200078e0a00 */
[----:B------:R-:W-:Y:S01]  /*5b20*/  ISETP.GE.AND P0, PT, R93, RZ, PT ;  /* 0x000000ff5d00720c */ /* 0x000fe20003f06270 */
[----:B------:R-:W-:Y:S02]  /*5b30*/  IMAD.MOV R9, RZ, RZ, -R9 ;  /* 0x000000ffff097224 */ /* 0x000fe400078e0a09 */
[----:B------:R-:W-:Y:S02]  /*5b40*/  IMAD.MOV R11, RZ, RZ, -R11 ;  /* 0x000000ffff0b7224 */ /* 0x000fe400078e0a0b */
[----:B------:R-:W-:Y:S01]  /*5b50*/  @!P1 IMAD.MOV R172, RZ, RZ, -R172 ;  /* 0x000000ffffac9224 */ /* 0x000fe200078e0aac */
[----:B------:R-:W-:Y:S01]  /*5b60*/  ISETP.GE.AND P1, PT, R90, RZ, PT ;  /* 0x000000ff5a00720c */ /* 0x000fe20003f26270 */
[----:B------:R-:W-:Y:S02]  /*5b70*/  IMAD R168, R0, R9, R168 ;  /* 0x0000000900a87224 */ /* 0x000fe400078e02a8 */
[----:B------:R-:W-:-:S02]  /*5b80*/  IMAD.MOV.U32 R90, RZ, RZ, R101 ;  /* 0x000000ffff5a7224 */ /* 0x000fc400078e0065 */
[C---:B------:R-:W-:Y:S02]  /*5b90*/  IMAD R94, R0.reuse, R11, R94 ;  /* 0x0000000b005e7224 */ /* 0x040fe400078e025e */
[----:B------:R-:W-:Y:S01]  /*5ba0*/  @!P5 IMAD.MOV R90, RZ, RZ, -R90 ;  /* 0x000000ffff5ad224 */ /* 0x000fe200078e0a5a */
[----:B------:R-:W-:Y:S01]  /*5bb0*/  ISETP.GT.U32.AND P5, PT, R0, R168, PT ;  /* 0x000000a80000720c */ /* 0x000fe20003fa4070 */
[--C-:B------:R-:W-:Y:S01]  /*5bc0*/  @!P2 IMAD.IADD R170, R170, 0x1, -R0.reuse ;  /* 0x00000001aaaaa824 */ /* 0x100fe200078e0a00 */
[----:B------:R-:W-:Y:S01]  /*5bd0*/  ISETP.GT.U32.AND P2, PT, R0, R94, PT ;  /* 0x0000005e0000720c */ /* 0x000fe20003f44070 */
[----:B------:R-:W-:Y:S01]  /*5be0*/  @!P4 IMAD.IADD R103, R103, 0x1, -R0 ;  /* 0x000000016767c824 */ /* 0x000fe200078e0a00 */
[----:B------:R-:W-:Y:S01]  /*5bf0*/  ISETP.GE.AND P4, PT, R95, RZ, PT ;  /* 0x000000ff5f00720c */ /* 0x000fe20003f86270 */
[----:B------:R-:W-:-:S04]  /*5c00*/  IMAD.HI.U32 R9, R5, R166, RZ ;  /* 0x000000a605097227 */ /* 0x000fc800078e00ff */
[----:B------:R-:W-:Y:S02]  /*5c10*/  IMAD.MOV.U32 R92, RZ, RZ, R103 ;  /* 0x000000ffff5c7224 */ /* 0x000fe400078e0067 */
[----:B------:R-:W-:Y:S02]  /*5c20*/  IMAD.MOV R9, RZ, RZ, -R9 ;  /* 0x000000ffff097224 */ /* 0x000fe400078e0a09 */
[--C-:B------:R-:W-:Y:S02]  /*5c30*/  @!P5 IMAD.IADD R168, R168, 0x1, -R0.reuse ;  /* 0x00000001a8a8d824 */ /* 0x100fe400078e0a00 */
[----:B------:R-:W-:Y:S02]  /*5c40*/  @!P2 IMAD.IADD R94, R94, 0x1, -R0 ;  /* 0x000000015e5ea824 */ /* 0x000fe400078e0a00 */
[----:B------:R-:W-:Y:S01]  /*5c50*/  @!P6 IMAD.MOV R92, RZ, RZ, -R92 ;  /* 0x000000ffff5ce224 */ /* 0x000fe200078e0a5c */
[----:B------:R-:W-:Y:S01]  /*5c60*/  ISETP.GE.AND P6, PT, R7, RZ, PT ;  /* 0x000000ff0700720c */ /* 0x000fe20003fc6270 */
[C---:B------:R-:W-:Y:S01]  /*5c70*/  IMAD R166, R0.reuse, R9, R166 ;  /* 0x0000000900a67224 */ /* 0x040fe200078e02a6 */
[C---:B------:R-:W-:Y:S01]  /*5c80*/  ISETP.GT.U32.AND P5, PT, R0.reuse, R168, PT ;  /* 0x000000a80000720c */ /* 0x040fe20003fa4070 */
[----:B------:R-:W-:Y:S01]  /*5c90*/  IMAD.HI.U32 R7, R5, R96, RZ ;  /* 0x0000006005077227 */ /* 0x000fe200078e00ff */
[----:B------:R-:W-:-:S03]  /*5ca0*/  ISETP.GT.U32.AND P2, PT, R0, R94, PT ;  /* 0x0000005e0000720c */ /* 0x000fc60003f44070 */
[----:B------:R-:W-:-:S04]  /*5cb0*/  IMAD.HI.U32 R9, R5, R164, RZ ;  /* 0x000000a405097227 */ /* 0x000fc800078e00ff */
[----:B------:R-:W-:Y:S02]  /*5cc0*/  IMAD.MOV R11, RZ, RZ, -R7 ;  /* 0x000000ffff0b7224 */ /* 0x000fe400078e0a07 */
[----:B------:R-:W-:Y:S02]  /*5cd0*/  IMAD.MOV R9, RZ, RZ, -R9 ;  /* 0x000000ffff097224 */ /* 0x000fe400078e0a09 */
[----:B------:R-:W-:-:S04]  /*5ce0*/  IMAD.HI.U32 R7, R5, R98, RZ ;  /* 0x0000006205077227 */ /* 0x000fc800078e00ff */
[----:B------:R-:W-:Y:S02]  /*5cf0*/  IMAD R164, R0, R9, R164 ;  /* 0x0000000900a47224 */ /* 0x000fe400078e02a4 */
[----:B------:R-:W-:Y:S02]  /*5d00*/  IMAD.MOV R7, RZ, RZ, -R7 ;  /* 0x000000ffff077224 */ /* 0x000fe400078e0a07 */
[----:B------:R-:W-:Y:S02]  /*5d10*/  @!P5 IMAD.IADD R168, R168, 0x1, -R0 ;  /* 0x00000001a8a8d824 */ /* 0x000fe400078e0a00 */
[----:B------:R-:W-:Y:S02]  /*5d20*/  IMAD R98, R0, R7, R98 ;  /* 0x0000000700627224 */ /* 0x000fe400078e0262 */
[----:B------:R-:W-:Y:S01]  /*5d30*/  @!P2 IMAD.IADD R94, R94, 0x1, -R0 ;  /* 0x000000015e5ea824 */ /* 0x000fe200078e0a00 */
[C---:B------:R-:W-:Y:S01]  /*5d40*/  ISETP.GT.U32.AND P2, PT, R0.reuse, R164, PT ;  /* 0x000000a40000720c */ /* 0x040fe20003f44070 */
[----:B------:R-:W-:Y:S01]  /*5d50*/  @!P3 IMAD.MOV R168, RZ, RZ, -R168 ;  /* 0x000000ffffa8b224 */ /* 0x000fe200078e0aa8 */
[C---:B------:R-:W-:Y:S01]  /*5d60*/  ISETP.GT.U32.AND P3, PT, R0.reuse, R98, PT ;  /* 0x000000620000720c */ /* 0x040fe20003f64070 */
[----:B------:R-:W-:-:S02]  /*5d70*/  IMAD R96, R0, R11, R96 ;  /* 0x0000000b00607224 */ /* 0x000fc400078e0260 */
[----:B------:R-:W-:-:S03]  /*5d80*/  IMAD.HI.U32 R7, R5, R162, RZ ;  /* 0x000000a205077227 */ /* 0x000fc600078e00ff */
[C---:B------:R-:W-:Y:S01]  /*5d90*/  ISETP.GT.U32.AND P5, PT, R0.reuse, R96, PT ;  /* 0x000000600000720c */ /* 0x040fe20003fa4070 */
[----:B------:R-:W-:Y:S02]  /*5da0*/  IMAD.MOV R7, RZ, RZ, -R7 ;  /* 0x000000ffff077224 */ /* 0x000fe400078e0a07 */
[----:B------:R-:W-:Y:S01]  /*5db0*/  @!P0 IMAD.MOV R170, RZ, RZ, -R170 ;  /* 0x000000ffffaa8224 */ /* 0x000fe200078e0aaa */
[----:B------:R-:W-:Y:S01]  /*5dc0*/  ISETP.GT.U32.AND P0, PT, R0, R166, PT ;  /* 0x000000a60000720c */ /* 0x000fe20003f04070 */
[--C-:B------:R-:W-:Y:S02]  /*5dd0*/  @!P2 IMAD.IADD R164, R164, 0x1, -R0.reuse ;  /* 0x00000001a4a4a824 */ /* 0x100fe400078e0a00 */
[----:B------:R-:W-:Y:S02]  /*5de0*/  @!P3 IMAD.IADD R98, R98, 0x1, -R0 ;  /* 0x000000016262b824 */ /* 0x000fe400078e0a00 */
[C---:B------:R-:W-:Y:S01]  /*5df0*/  IMAD R162, R0.reuse, R7, R162 ;  /* 0x0000000700a27224 */ /* 0x040fe200078e02a2 */
[----:B------:R-:W-:Y:S01]  /*5e00*/  ISETP.GT.U32.AND P3, PT, R0, R164, PT ;  /* 0x000000a40000720c */ /* 0x000fe20003f64070 */
[----:B------:R-:W-:-:S03]  /*5e10*/  IMAD.HI.U32 R7, R5, R100, RZ ;  /* 0x0000006405077227 */ /* 0x000fc600078e00ff */
[----:B------:R-:W-:Y:S01]  /*5e20*/  ISETP.GT.U32.AND P2, PT, R0, R162, PT ;  /* 0x000000a20000720c */ /* 0x000fe20003f44070 */
[----:B------:R-:W-:Y:S02]  /*5e30*/  IMAD.MOV R7, RZ, RZ, -R7 ;  /* 0x000000ffff077224 */ /* 0x000fe400078e0a07 */
[----:B------:R-:W-:Y:S01]  /*5e40*/  @!P5 IMAD.IADD R96, R96, 0x1, -R0 ;  /* 0x000000016060d824 */ /* 0x000fe200078e0a00 */
[----:B------:R-:W-:Y:S01]  /*5e50*/  ISETP.GE.AND P5, PT, R89, RZ, PT ;  /* 0x000000ff5900720c */ /* 0x000fe20003fa6270 */
[C---:B------:R-:W-:Y:S02]  /*5e60*/  IMAD R100, R0.reuse, R7, R100 ;  /* 0x0000000700647224 */ /* 0x040fe400078e0264 */
[----:B------:R-:W-:Y:S01]  /*5e70*/  @!P4 IMAD.MOV R94, RZ, RZ, -R94 ;  /* 0x000000ffff5ec224 */ /* 0x000fe200078e0a5e */
[----:B------:R-:W-:Y:S01]  /*5e80*/  ISETP.GT.U32.AND P4, PT, R0, R96, PT ;  /* 0x000000600000720c */ /* 0x000fe20003f84070 */
[----:B------:R-:W-:Y:S01]  /*5e90*/  @!P3 IMAD.IADD R164, R164, 0x1, -R0 ;  /* 0x00000001a4a4b824 */ /* 0x000fe200078e0a00 */
[----:B------:R-:W-:Y:S01]  /*5ea0*/  ISETP.GT.U32.AND P3, PT, R0, R100, PT ;  /* 0x000000640000720c */ /* 0x000fe20003f64070 */
[----:B------:R-:W-:-:S04]  /*5eb0*/  IMAD.HI.U32 R7, R5, R160, RZ ;  /* 0x000000a005077227 */ /* 0x000fc800078e00ff */
[----:B------:R-:W-:Y:S02]  /*5ec0*/  @!P0 IMAD.IADD R166, R166, 0x1, -R0 ;  /* 0x00000001a6a68824 */ /* 0x000fe400078e0a00 */
[----:B------:R-:W-:Y:S02]  /*5ed0*/  IMAD.MOV R9, RZ, RZ, -R7 ;  /* 0x000000ffff097224 */ /* 0x000fe400078e0a07 */
[----:B------:R-:W-:Y:S01]  /*5ee0*/  IMAD.HI.U32 R7, R5, R102, RZ ;  /* 0x0000006605077227 */ /* 0x000fe200078e00ff */
[----:B------:R-:W-:-:S03]  /*5ef0*/  ISETP.GT.U32.AND P0, PT, R0, R166, PT ;  /* 0x000000a60000720c */ /* 0x000fc60003f04070 */
[--C-:B------:R-:W-:Y:S01]  /*5f00*/  @!P4 IMAD.IADD R96, R96, 0x1, -R0.reuse ;  /* 0x000000016060c824 */ /* 0x100fe200078e0a00 */
[----:B------:R-:W-:Y:S01]  /*5f10*/  ISETP.GE.AND P4, PT, R83, RZ, PT ;  /* 0x000000ff5300720c */ /* 0x000fe20003f86270 */
[----:B------:R-:W-:Y:S02]  /*5f20*/  IMAD.MOV R7, RZ, RZ, -R7 ;  /* 0x000000ffff077224 */ /* 0x000fe400078e0a07 */
[--C-:B------:R-:W-:Y:S01]  /*5f30*/  @!P3 IMAD.IADD R100, R100, 0x1, -R0.reuse ;  /* 0x000000016464b824 */ /* 0x100fe200078e0a00 */
[----:B------:R-:W-:Y:S01]  /*5f40*/  ISETP.GE.AND P3, PT, R87, RZ, PT ;  /* 0x000000ff5700720c */ /* 0x000fe20003f66270 */
[----:B------:R-:W-:Y:S02]  /*5f50*/  @!P2 IMAD.IADD R162, R162, 0x1, -R0 ;  /* 0x00000001a2a2a824 */ /* 0x000fe400078e0a00 */
[C---:B------:R-:W-:Y:S02]  /*5f60*/  IMAD R102, R0.reuse, R7, R102 ;  /* 0x0000000700667224 */ /* 0x040fe400078e0266 */
[----:B------:R-:W-:Y:S01]  /*5f70*/  @!P6 IMAD.MOV R96, RZ, RZ, -R96 ;  /* 0x000000ffff60e224 */ /* 0x000fe200078e0a60 */
[C---:B------:R-:W-:Y:S01]  /*5f80*/  ISETP.GT.U32.AND P6, PT, R0.reuse, R100, PT ;  /* 0x000000640000720c */ /* 0x040fe20003fc4070 */
[----:B------:R-:W-:Y:S01]  /*5f90*/  IMAD.HI.U32 R11, R5, R104, RZ ;  /* 0x00000068050b7227 */ /* 0x000fe200078e00ff */
[----:B------:R-:W-:-:S03]  /*5fa0*/  ISETP.GT.U32.AND P2, PT, R0, R162, PT ;  /* 0x000000a20000720c */ /* 0x000fc60003f44070 */
[----:B------:R-:W-:Y:S01]  /*5fb0*/  @!P5 IMAD.MOV R164, RZ, RZ, -R164 ;  /* 0x000000ffffa4d224 */ /* 0x000fe200078e0aa4 */
[----:B------:R-:W-:Y:S01]  /*5fc0*/  ISETP.GT.U32.AND P5, PT, R0, R102, PT ;  /* 0x000000660000720c */ /* 0x000fe20003fa4070 */
[----:B------:R-:W-:Y:S01]  /*5fd0*/  @!P0 IMAD.IADD R166, R166, 0x1, -R0 ;  /* 0x00000001a6a68824 */ /* 0x000fe200078e0a00 */
[----:B------:R-:W-:Y:S01]  /*5fe0*/  ISETP.GE.AND P0, PT, R91, RZ, PT ;  /* 0x000000ff5b00720c */ /* 0x000fe20003f06270 */
[----:B------:R-:W-:Y:S02]  /*5ff0*/  IMAD.MOV R11, RZ, RZ, -R11 ;  /* 0x000000ffff0b7224 */ /* 0x000fe400078e0a0b */
[----:B------:R-:W-:-:S04]  /*6000*/  IMAD.HI.U32 R7, R5, R156, RZ ;  /* 0x0000009c05077227 */ /* 0x000fc800078e00ff */
[----:B------:R-:W-:Y:S01]  /*6010*/  @!P1 IMAD.MOV R166, RZ, RZ, -R166 ;  /* 0x000000ffffa69224 */ /* 0x000fe200078e0aa6 */
[C---:B------:R-:W-:Y:S01]  /*6020*/  ISETP.GT.U32.AND P1, PT, R0.reuse, R98, PT ;  /* 0x000000620000720c */ /* 0x040fe20003f24070 */
[C---:B------:R-:W-:Y:S02]  /*6030*/  IMAD R104, R0.reuse, R11, R104 ;  /* 0x0000000b00687224 */ /* 0x040fe400078e0268 */
[----:B------:R-:W-:Y:S02]  /*6040*/  IMAD.MOV R7, RZ, RZ, -R7 ;  /* 0x000000ffff077224 */ /* 0x000fe400078e0a07 */
[C---:B------:R-:W-:Y:S02]  /*6050*/  IMAD R160, R0.reuse, R9, R160 ;  /* 0x0000000900a07224 */ /* 0x040fe400078e02a0 */
[----:B------:R-:W-:Y:S02]  /*6060*/  IMAD R156, R0, R7, R156 ;  /* 0x00000007009c7224 */ /* 0x000fe400078e029c */
[----:B------:R-:W-:Y:S01]  /*6070*/  @!P6 IMAD.IADD R100, R100, 0x1, -R0 ;  /* 0x000000016464e824 */ /* 0x000fe200078e0a00 */
[----:B------:R-:W-:Y:S01]  /*6080*/  ISETP.GT.U32.AND P6, PT, R0, R104, PT ;  /* 0x000000680000720c */ /* 0x000fe20003fc4070 */
[----:B------:R-:W-:-:S04]  /*6090*/  IMAD.HI.U32 R9, R5, R158, RZ ;  /* 0x0000009e05097227 */ /* 0x000fc800078e00ff */
[--C-:B------:R-:W-:Y:S01]  /*60a0*/  @!P2 IMAD.IADD R162, R162, 0x1, -R0.reuse ;  /* 0x00000001a2a2a824 */ /* 0x100fe200078e0a00 */
[----:B------:R-:W-:Y:S01]  /*60b0*/  ISETP.GT.U32.AND P2, PT, R0, R160, PT ;  /* 0x000000a00000720c */ /* 0x000fe20003f44070 */
[--C-:B------:R-:W-:Y:S01]  /*60c0*/  @!P5 IMAD.IADD R102, R102, 0x1, -R0.reuse ;  /* 0x000000016666d824 */ /* 0x100fe200078e0a00 */
[----:B------:R-:W-:Y:S01]  /*60d0*/  ISETP.GT.U32.AND P5, PT, R0, R156, PT ;  /* 0x0000009c0000720c */ /* 0x000fe20003fa4070 */
[----:B------:R-:W-:Y:S02]  /*60e0*/  IMAD.MOV R9, RZ, RZ, -R9 ;  /* 0x000000ffff097224 */ /* 0x000fe400078e0a09 */
[----:B------:R-:W-:Y:S01]  /*60f0*/  @!P1 IMAD.IADD R98, R98, 0x1, -R0 ;  /* 0x0000000162629824 */ /* 0x000fe200078e0a00 */
[----:B------:R-:W-:Y:S01]  /*6100*/  ISETP.GE.AND P1, PT, R85, RZ, PT ;  /* 0x000000ff5500720c */ /* 0x000fe20003f26270 */
[----:B------:R-:W-:Y:S02]  /*6110*/  IMAD R158, R0, R9, R158 ;  /* 0x00000009009e7224 */ /* 0x000fe400078e029e */
[----:B------:R-:W-:-:S04]  /*6120*/  IMAD.HI.U32 R7, R5, R106, RZ ;  /* 0x0000006a05077227 */ /* 0x000fc800078e00ff */
[----:B------:R-:W-:Y:S01]  /*6130*/  @!P0 IMAD.MOV R98, RZ, RZ, -R98 ;  /* 0x000000ffff628224 */ /* 0x000fe200078e0a62 */
[----:B------:R-:W-:Y:S01]  /*6140*/  ISETP.GT.U32.AND P0, PT, R0, R158, PT ;  /* 0x0000009e0000720c */ /* 0x000fe20003f04070 */
[--C-:B------:R-:W-:Y:S01]  /*6150*/  @!P6 IMAD.IADD R104, R104, 0x1, -R0.reuse ;  /* 0x000000016868e824 */ /* 0x100fe200078e0a00 */
[----:B------:R-:W-:Y:S01]  /*6160*/  ISETP.GT.U32.AND P6, PT, R0, R102, PT ;  /* 0x000000660000720c */ /* 0x000fe20003fc4070 */
[----:B------:R-:W-:Y:S02]  /*6170*/  IMAD.MOV R7, RZ, RZ, -R7 ;  /* 0x000000ffff077224 */ /* 0x000fe400078e0a07 */
[--C-:B------:R-:W-:Y:S02]  /*6180*/  @!P2 IMAD.IADD R160, R160, 0x1, -R0.reuse ;  /* 0x00000001a0a0a824 */ /* 0x100fe400078e0a00 */
[----:B------:R-:W-:Y:S01]  /*6190*/  @!P5 IMAD.IADD R156, R156, 0x1, -R0 ;  /* 0x000000019c9cd824 */ /* 0x000fe200078e0a00 */
[C---:B------:R-:W-:Y:S01]  /*61a0*/  ISETP.GT.U32.AND P5, PT, R0.reuse, R104, PT ;  /* 0x000000680000720c */ /* 0x040fe20003fa4070 */
[C---:B------:R-:W-:Y:S01]  /*61b0*/  IMAD R106, R0.reuse, R7, R106 ;  /* 0x00000007006a7224 */ /* 0x040fe200078e026a */
[----:B------:R-:W-:Y:S01]  /*61c0*/  ISETP.GT.U32.AND P2, PT, R0, R160, PT ;  /* 0x000000a00000720c */ /* 0x000fe20003f44070 */
[----:B------:R-:W-:-:S04]  /*61d0*/  IMAD.HI.U32 R7, R5, R154, RZ ;  /* 0x0000009a05077227 */ /* 0x000fc800078e00ff */
[----:B------:R-:W-:Y:S02]  /*61e0*/  IMAD.MOV R7, RZ, RZ, -R7 ;  /* 0x000000ffff077224 */ /* 0x000fe400078e0a07 */
[----:B------:R-:W-:Y:S01]  /*61f0*/  @!P0 IMAD.IADD R158, R158, 0x1, -R0 ;  /* 0x000000019e9e8824 */ /* 0x000fe200078e0a00 */
[----:B------:R-:W-:Y:S01]  /*6200*/  ISETP.GE.AND P0, PT, R81, RZ, PT ;  /* 0x000000ff5100720c */ /* 0x000fe20003f06270 */
[C---:B------:R-:W-:Y:S02]  /*6210*/  IMAD R154, R0.reuse, R7, R154 ;  /* 0x00000007009a7224 */ /* 0x040fe400078e029a */
        /* <DEDUP_REMOVED lines=8> */
[----:B------:R-:W-:-:S04]  /*62a0*/  IMAD.HI.U32 R7, R5, R108, RZ ;  /* 0x0000006c05077227 */ /* 0x000fc800078e00ff */
[----:B------:R-:W-:Y:S01]  /*62b0*/  @!P4 IMAD.MOV R162, RZ, RZ, -R162 ;  /* 0x000000ffffa2c224 */ /* 0x000fe200078e0aa2 */
[----:B------:R-:W-:Y:S01]  /*62c0*/  ISETP.GE.AND P4, PT, R77, RZ, PT ;  /* 0x000000ff4d00720c */ /* 0x000fe20003f86270 */
[--C-:B------:R-:W-:Y:S01]  /*62d0*/  @!P1 IMAD.IADD R158, R158, 0x1, -R0.reuse ;  /* 0x000000019e9e9824 */ /* 0x100fe200078e0a00 */
[----:B------:R-:W-:Y:S01]  /*62e0*/  ISETP.GE.AND P1, PT, R71, RZ, PT ;  /* 0x000000ff4700720c */ /* 0x000fe20003f26270 */
[----:B------:R-:W-:Y:S02]  /*62f0*/  @!P5 IMAD.IADD R154, R154, 0x1, -R0 ;  /* 0x000000019a9ad824 */ /* 0x000fe400078e0a00 */
[----:B------:R-:W-:Y:S02]  /*6300*/  IMAD.MOV R7, RZ, RZ, -R7 ;  /* 0x000000ffff077224 */ /* 0x000fe400078e0a07 */
[----:B------:R-:W-:Y:S01]  /*6310*/  @!P3 IMAD.MOV R160, RZ, RZ, -R160 ;  /* 0x000000ffffa0b224 */ /* 0x000fe200078e0aa0 */
[C---:B------:R-:W-:Y:S01]  /*6320*/  ISETP.GT.U32.AND P3, PT, R0.reuse, R156, PT ;  /* 0x0000009c0000720c */ /* 0x040fe20003f64070 */
[----:B------:R-:W-:Y:S01]  /*6330*/  @!P2 IMAD.MOV R158, RZ, RZ, -R158 ;  /* 0x000000ffff9ea224 */ /* 0x000fe200078e0a9e */
[C---:B------:R-:W-:Y:S01]  /*6340*/  ISETP.GT.U32.AND P2, PT, R0.reuse, R154, PT ;  /* 0x0000009a0000720c */ /* 0x040fe20003f44070 */
[----:B------:R-:W-:-:S02]  /*6350*/  IMAD R108, R0, R7, R108 ;  /* 0x00000007006c7224 */ /* 0x000fc400078e026c */
[----:B------:R-:W-:-:S03]  /*6360*/  IMAD.HI.U32 R7, R5, R110, RZ ;  /* 0x0000006e05077227 */ /* 0x000fc600078e00ff */
[----:B------:R-:W-:Y:S01]  /*6370*/  ISETP.GT.U32.AND P5, PT, R0, R108, PT ;  /* 0x0000006c0000720c */ /* 0x000fe20003fa4070 */
        /* <DEDUP_REMOVED lines=8> */
[----:B------:R-:W-:Y:S01]  /*6400*/  ISETP.GE.AND P3, PT, R73, RZ, PT ;  /* 0x000000ff4900720c */ /* 0x000fe20003f66270 */
[----:B------:R-:W-:Y:S01]  /*6410*/  @!P2 IMAD.IADD R154, R154, 0x1, -R0 ;  /* 0x000000019a9aa824 */ /* 0x000fe200078e0a00 */
[C---:B------:R-:W-:Y:S01]  /*6420*/  ISETP.GT.U32.AND P2, PT, R0.reuse, R110, PT ;  /* 0x0000006e0000720c */ /* 0x040fe20003f44070 */
[----:B------:R-:W-:Y:S02]  /*6430*/  IMAD.MOV R9, RZ, RZ, -R9 ;  /* 0x000000ffff097224 */ /* 0x000fe400078e0a09 */
[----:B------:R-:W-:Y:S02]  /*6440*/  @!P1 IMAD.MOV R156, RZ, RZ, -R156 ;  /* 0x000000ffff9c9224 */ /* 0x000fe400078e0a9c */
[----:B------:R-:W-:Y:S02]  /*6450*/  IMAD R152, R0, R9, R152 ;  /* 0x0000000900987224 */ /* 0x000fe400078e0298 */
[--C-:B------:R-:W-:Y:S01]  /*6460*/  @!P4 IMAD.IADD R106, R106, 0x1, -R0.reuse ;  /* 0x000000016a6ac824 */ /* 0x100fe200078e0a00 */
[----:B------:R-:W-:Y:S01]  /*6470*/  ISETP.GE.AND P4, PT, R67, RZ, PT ;  /* 0x000000ff4300720c */ /* 0x000fe20003f86270 */
[----:B------:R-:W-:Y:S01]  /*6480*/  @!P5 IMAD.IADD R108, R108, 0x1, -R0 ;  /* 0x000000016c6cd824 */ /* 0x000fe200078e0a00 */
[----:B------:R-:W-:Y:S01]  /*6490*/  ISETP.GT.U32.AND P1, PT, R0, R152, PT ;  /* 0x000000980000720c */ /* 0x000fe20003f24070 */
[----:B------:R-:W-:Y:S01]  /*64a0*/  @!P3 IMAD.MOV R106, RZ, RZ, -R106 ;  /* 0x000000ffff6ab224 */ /* 0x000fe200078e0a6a */
[----:B------:R-:W-:Y:S01]  /*64b0*/  ISETP.GE.AND P5, PT, R69, RZ, PT ;  /* 0x000000ff4500720c */ /* 0x000fe20003fa6270 */
[----:B------:R-:W-:Y:S01]  /*64c0*/  @!P2 IMAD.IADD R110, R110, 0x1, -R0 ;  /* 0x000000016e6ea824 */ /* 0x000fe200078e0a00 */
[----:B------:R-:W-:Y:S01]  /*64d0*/  ISETP.GT.U32.AND P3, PT, R0, R108, PT ;  /* 0x0000006c0000720c */ /* 0x000fe20003f64070 */
[----:B------:R-:W-:-:S03]  /*64e0*/  IMAD.HI.U32 R7, R5, R150, RZ ;  /* 0x0000009605077227 */ /* 0x000fc600078e00ff */
[----:B------:R-:W-:Y:S01]  /*64f0*/  ISETP.GT.U32.AND P2, PT, R0, R110, PT ;  /* 0x0000006e0000720c */ /* 0x000fe20003f44070 */
[----:B------:R-:W-:Y:S02]  /*6500*/  IMAD.MOV R9, RZ, RZ, -R7 ;  /* 0x000000ffff097224 */ /* 0x000fe400078e0a07 */
[----:B------:R-:W-:-:S04]  /*6510*/  IMAD.HI.U32 R7, R5, R112, RZ ;  /* 0x0000007005077227 */ /* 0x000fc800078e00ff */
[----:B------:R-:W-:Y:S02]  /*6520*/  @!P1 IMAD.IADD R152, R152, 0x1, -R0 ;  /* 0x0000000198989824 */ /* 0x000fe400078e0a00 */
[C---:B------:R-:W-:Y:S02]  /*6530*/  IMAD R150, R0.reuse, R9, R150 ;  /* 0x0000000900967224 */ /* 0x040fe400078e0296 */
[----:B------:R-:W-:Y:S01]  /*6540*/  IMAD.MOV R7, RZ, RZ, -R7 ;  /* 0x000000ffff077224 */ /* 0x000fe200078e0a07 */
[----:B------:R-:W-:Y:S01]  /*6550*/  ISETP.GT.U32.AND P1, PT, R0, R152, PT ;  /* 0x000000980000720c */ /* 0x000fe20003f24070 */
[----:B------:R-:W-:Y:S01]  /*6560*/  @!P3 IMAD.IADD R108, R108, 0x1, -R0 ;  /* 0x000000016c6cb824 */ /* 0x000fe200078e0a00 */
[C---:B------:R-:W-:Y:S01]  /*6570*/  ISETP.GT.U32.AND P3, PT, R0.reuse, R150, PT ;  /* 0x000000960000720c */ /* 0x040fe20003f64070 */
[----:B------:R-:W-:Y:S02]  /*6580*/  IMAD R112, R0, R7, R112 ;  /* 0x0000000700707224 */ /* 0x000fe400078e0270 */
[----:B------:R-:W-:-:S02]  /*6590*/  @!P2 IMAD.IADD R110, R110, 0x1, -R0 ;  /* 0x000000016e6ea824 */ /* 0x000fc400078e0a00 */
[----:B------:R-:W-:Y:S01]  /*65a0*/  IMAD.HI.U32 R7, R5, R114, RZ ;  /* 0x0000007205077227 */ /* 0x000fe200078e00ff */
[----:B------:R-:W-:-:S03]  /*65b0*/  ISETP.GT.U32.AND P2, PT, R0, R112, PT ;  /* 0x000000700000720c */ /* 0x000fc60003f44070 */
[----:B------:R-:W-:Y:S02]  /*65c0*/  IMAD.MOV R11, RZ, RZ, -R7 ;  /* 0x000000ffff0b7224 */ /* 0x000fe400078e0a07 */
[----:B------:R-:W-:-:S04]  /*65d0*/  IMAD.HI.U32 R7, R5, R146, RZ ;  /* 0x0000009205077227 */ /* 0x000fc800078e00ff */
[--C-:B------:R-:W-:Y:S01]  /*65e0*/  @!P1 IMAD.IADD R152, R152, 0x1, -R0.reuse ;  /* 0x0000000198989824 */ /* 0x100fe200078e0a00 */
[----:B------:R-:W-:Y:S01]  /*65f0*/  ISETP.GE.AND P1, PT, R61, RZ, PT ;  /* 0x000000ff3d00720c */ /* 0x000fe20003f26270 */
[----:B------:R-:W-:Y:S01]  /*6600*/  @!P3 IMAD.IADD R150, R150, 0x1, -R0 ;  /* 0x000000019696b824 */ /* 0x000fe200078e0a00 */
[----:B------:R-:W-:Y:S01]  /*6610*/  ISETP.GE.AND P3, PT, R63, RZ, PT ;  /* 0x000000ff3f00720c */ /* 0x000fe20003f66270 */
[----:B------:R-:W-:Y:S02]  /*6620*/  IMAD R114, R0, R11, R114 ;  /* 0x0000000b00727224 */ /* 0x000fe400078e0272 */
[----:B------:R-:W-:Y:S02]  /*6630*/  IMAD.MOV R7, RZ, RZ, -R7 ;  /* 0x000000ffff077224 */ /* 0x000fe400078e0a07 */
[----:B------:R-:W-:-:S04]  /*6640*/  IMAD.HI.U32 R9, R5, R148, RZ ;  /* 0x0000009405097227 */ /* 0x000fc800078e00ff */
[----:B------:R-:W-:Y:S01]  /*6650*/  @!P2 IMAD.IADD R112, R112, 0x1, -R0 ;  /* 0x000000017070a824 */ /* 0x000fe200078e0a00 */
[C---:B------:R-:W-:Y:S01]  /*6660*/  ISETP.GT.U32.AND P2, PT, R0.reuse, R150, PT ;  /* 0x000000960000720c */ /* 0x040fe20003f44070 */
[----:B------:R-:W-:Y:S01]  /*6670*/  @!P4 IMAD.MOV R152, RZ, RZ, -R152 ;  /* 0x000000ffff98c224 */ /* 0x000fe200078e0a98 */
[C---:B------:R-:W-:Y:S01]  /*6680*/  ISETP.GT.U32.AND P4, PT, R0.reuse, R114, PT ;  /* 0x000000720000720c */ /* 0x040fe20003f84070 */
[----:B------:R-:W-:Y:S02]  /*6690*/  IMAD R146, R0, R7, R146 ;  /* 0x0000000700927224 */ /* 0x000fe400078e0292 */
[----:B------:R-:W-:Y:S02]  /*66a0*/  IMAD.MOV R9, RZ, RZ, -R9 ;  /* 0x000000ffff097224 */ /* 0x000fe400078e0a09 */
[----:B------:R-:W-:-:S04]  /*66b0*/  IMAD.HI.U32 R7, R5, R116, RZ ;  /* 0x0000007405077227 */ /* 0x000fc800078e00ff */
[C---:B------:R-:W-:Y:S02]  /*66c0*/  IMAD R148, R0.reuse, R9, R148 ;  /* 0x0000000900947224 */ /* 0x040fe400078e0294 */
[----:B------:R-:W-:Y:S02]  /*66d0*/  IMAD.MOV R7, RZ, RZ, -R7 ;  /* 0x000000ffff077224 */ /* 0x000fe400078e0a07 */
[----:B------:R-:W-:Y:S01]  /*66e0*/  @!P5 IMAD.MOV R110, RZ, RZ, -R110 ;  /* 0x000000ffff6ed224 */ /* 0x000fe200078e0a6e */
[C---:B------:R-:W-:Y:S01]  /*66f0*/  ISETP.GT.U32.AND P5, PT, R0.reuse, R148, PT ;  /* 0x000000940000720c */ /* 0x040fe20003fa4070 */
[----:B------:R-:W-:Y:S02]  /*6700*/  IMAD R116, R0, R7, R116 ;  /* 0x0000000700747224 */ /* 0x000fe400078e0274 */
[--C-:B------:R-:W-:Y:S01]  /*6710*/  @!P2 IMAD.IADD R150, R150, 0x1, -R0.reuse ;  /* 0x000000019696a824 */ /* 0x100fe200078e0a00 */
[----:B------:R-:W-:Y:S01]  /*6720*/  ISETP.GT.U32.AND P2, PT, R0, R146, PT ;  /* 0x000000920000720c */ /* 0x000fe20003f44070 */
[----:B------:R-:W-:Y:S01]  /*6730*/  @!P4 IMAD.IADD R114, R114, 0x1, -R0 ;  /* 0x000000017272c824 */ /* 0x000fe200078e0a00 */
[----:B------:R-:W-:Y:S01]  /*6740*/  ISETP.GT.U32.AND P4, PT, R0, R116, PT ;  /* 0x000000740000720c */ /* 0x000fe20003f84070 */
[----:B------:R-:W-:-:S04]  /*6750*/  IMAD.HI.U32 R7, R5, R144, RZ ;  /* 0x0000009005077227 */ /* 0x000fc800078e00ff */
[----:B------:R-:W-:Y:S02]  /*6760*/  IMAD.MOV R7, RZ, RZ, -R7 ;  /* 0x000000ffff077224 */ /* 0x000fe400078e0a07 */
[----:B------:R-:W-:Y:S01]  /*6770*/  @!P5 IMAD.IADD R148, R148, 0x1, -R0 ;  /* 0x000000019494d824 */ /* 0x000fe200078e0a00 */
[C---:B------:R-:W-:Y:S01]  /*6780*/  ISETP.GT.U32.AND P5, PT, R0.reuse, R114, PT ;  /* 0x000000720000720c */ /* 0x040fe20003fa4070 */
[----:B------:R-:W-:Y:S02]  /*6790*/  IMAD R144, R0, R7, R144 ;  /* 0x0000000700907224 */ /* 0x000fe400078e0290 */
[--C-:B------:R-:W-:Y:S01]  /*67a0*/  @!P2 IMAD.IADD R146, R146, 0x1, -R0.reuse ;  /* 0x000000019292a824 */ /* 0x100fe200078e0a00 */
[----:B------:R-:W-:Y:S01]  /*67b0*/  ISETP.GT.U32.AND P2, PT, R0, R148, PT ;  /* 0x000000940000720c */ /* 0x000fe20003f44070 */
[----:B------:R-:W-:Y:S02]  /*67c0*/  @!P4 IMAD.IADD R116, R116, 0x1, -R0 ;  /* 0x000000017474c824 */ /* 0x000fe400078e0a00 */
[----:B------:R-:W-:-:S03]  /*67d0*/  IMAD.HI.U32 R7, R5, R118, RZ ;  /* 0x0000007605077227 */ /* 0x000fc600078e00ff */
[----:B------:R-:W-:Y:S01]  /*67e0*/  ISETP.GT.U32.AND P4, PT, R0, R116, PT ;  /* 0x000000740000720c */ /* 0x000fe20003f84070 */
[----:B------:R-:W-:Y:S02]  /*67f0*/  IMAD.MOV R7, RZ, RZ, -R7 ;  /* 0x000000ffff077224 */ /* 0x000fe400078e0a07 */
[----:B------:R-:W-:-:S04]  /*6800*/  IMAD.HI.U32 R9, R5, R142, RZ ;  /* 0x0000008e05097227 */ /* 0x000fc800078e00ff */
[----:B------:R-:W-:Y:S01]  /*6810*/  @!P2 IMAD.IADD R148, R148, 0x1, -R0 ;  /* 0x000000019494a824 */ /* 0x000fe200078e0a00 */
[C---:B------:R-:W-:Y:S01]  /*6820*/  ISETP.GT.U32.AND P2, PT, R0.reuse, R144, PT ;  /* 0x000000900000720c */ /* 0x040fe20003f44070 */
[----:B------:R-:W-:Y:S02]  /*6830*/  IMAD R118, R0, R7, R118 ;  /* 0x0000000700767224 */ /* 0x000fe400078e0276 */
[----:B------:R-:W-:-:S04]  /*6840*/  IMAD.HI.U32 R7, R5, R120, RZ ;  /* 0x0000007805077227 */ /* 0x000fc800078e00ff */
[--C-:B------:R-:W-:Y:S01]  /*6850*/  @!P4 IMAD.IADD R116, R116, 0x1, -R0.reuse ;  /* 0x000000017474c824 */ /* 0x100fe200078e0a00 */
[----:B------:R-:W-:Y:S01]  /*6860*/  ISETP.GT.U32.AND P4, PT, R0, R118, PT ;  /* 0x000000760000720c */ /* 0x000fe20003f84070 */
[----:B------:R-:W-:Y:S02]  /*6870*/  IMAD.MOV R7, RZ, RZ, -R7 ;  /* 0x000000ffff077224 */ /* 0x000fe400078e0a07 */
[----:B------:R-:W-:Y:S02]  /*6880*/  IMAD.MOV R9, RZ, RZ, -R9 ;  /* 0x000000ffff097224 */ /* 0x000fe400078e0a09 */
[----:B------:R-:W-:Y:S02]  /*6890*/  @!P2 IMAD.IADD R144, R144, 0x1, -R0 ;  /* 0x000000019090a824 */ /* 0x000fe400078e0a00 */
[C---:B------:R-:W-:Y:S02]  /*68a0*/  IMAD R120, R0.reuse, R7, R120 ;  /* 0x0000000700787224 */ /* 0x040fe400078e0278 */
[----:B------:R-:W-:-:S02]  /*68b0*/  IMAD R142, R0, R9, R142 ;  /* 0x00000009008e7224 */ /* 0x000fc400078e028e */
[----:B------:R-:W-:-:S03]  /*68c0*/  IMAD.HI.U32 R7, R5, R138, RZ ;  /* 0x0000008a05077227 */ /* 0x000fc600078e00ff */
[----:B------:R-:W-:Y:S01]  /*68d0*/  ISETP.GT.U32.AND P2, PT, R0, R142, PT ;  /* 0x0000008e0000720c */ /* 0x000fe20003f44070 */
[----:B------:R-:W-:Y:S01]  /*68e0*/  @!P4 IMAD.IADD R118, R118, 0x1, -R0 ;  /* 0x000000017676c824 */ /* 0x000fe200078e0a00 */
[C---:B------:R-:W-:Y:S01]  /*68f0*/  ISETP.GT.U32.AND P4, PT, R0.reuse, R144, PT ;  /* 0x000000900000720c */ /* 0x040fe20003f84070 */
[----:B------:R-:W-:Y:S02]  /*6900*/  IMAD.MOV R7, RZ, RZ, -R7 ;  /* 0x000000ffff077224 */ /* 0x000fe400078e0a07 */
[----:B------:R-:W-:Y:S01]  /*6910*/  @!P0 IMAD.MOV R104, RZ, RZ, -R104 ;  /* 0x000000ffff688224 */ /* 0x000fe200078e0a68 */
[----:B------:R-:W-:Y:S01]  /*6920*/  ISETP.GE.AND P0, PT, R65, RZ, PT ;  /* 0x000000ff4100720c */ /* 0x000fe20003f06270 */
[----:B------:R-:W-:Y:S02]  /*6930*/  IMAD R138, R0, R7, R138 ;  /* 0x00000007008a7224 */ /* 0x000fe400078e028a */
[----:B------:R-:W-:-:S04]  /*6940*/  IMAD.HI.U32 R7, R5, R124, RZ ;  /* 0x0000007c05077227 */ /* 0x000fc800078e00ff */
[--C-:B------:R-:W-:Y:S01]  /*6950*/  @!P5 IMAD.IADD R114, R114, 0x1, -R0.reuse ;  /* 0x000000017272d824 */ /* 0x100fe200078e0a00 */
[----:B------:R-:W-:Y:S01]  /*6960*/  ISETP.GE.AND P5, PT, R47, RZ, PT ;  /* 0x000000ff2f00720c */ /* 0x000fe20003fa6270 */
[--C-:B------:R-:W-:Y:S01]  /*6970*/  @!P4 IMAD.IADD R144, R144, 0x1, -R0.reuse ;  /* 0x000000019090c824 */ /* 0x100fe200078e0a00 */
[----:B------:R-:W-:Y:S01]  /*6980*/  ISETP.GT.U32.AND P4, PT, R0, R120, PT ;  /* 0x000000780000720c */ /* 0x000fe20003f84070 */
[----:B------:R-:W-:Y:S02]  /*6990*/  @!P2 IMAD.IADD R142, R142, 0x1, -R0 ;  /* 0x000000018e8ea824 */ /* 0x000fe400078e0a00 */
[----:B------:R-:W-:Y:S02]  /*69a0*/  IMAD.MOV R7, RZ, RZ, -R7 ;  /* 0x000000ffff077224 */ /* 0x000fe400078e0a07 */
[----:B------:R-:W-:Y:S01]  /*69b0*/  IMAD.HI.U32 R9, R5, R140, RZ ;  /* 0x0000008c05097227 */ /* 0x000fe200078e00ff */
[----:B------:R-:W-:-:S03]  /*69c0*/  ISETP.GT.U32.AND P2, PT, R0, R142, PT ;  /* 0x0000008e0000720c */ /* 0x000fc60003f44070 */
[----:B------:R-:W-:Y:S01]  /*69d0*/  @!P6 IMAD.MOV R154, RZ, RZ, -R154 ;  /* 0x000000ffff9ae224 */ /* 0x000fe200078e0a9a */
[----:B------:R-:W-:Y:S01]  /*69e0*/  ISETP.GE.AND P6, PT, R59, RZ, PT ;  /* 0x000000ff3b00720c */ /* 0x000fe20003fc6270 */
[----:B------:R-:W-:Y:S01]  /*69f0*/  @!P0 IMAD.MOV R108, RZ, RZ, -R108 ;  /* 0x000000ffff6c8224 */ /* 0x000fe200078e0a6c */
[----:B------:R-:W-:Y:S01]  /*6a00*/  ISETP.GT.U32.AND P0, PT, R0, R112, PT ;  /* 0x000000700000720c */ /* 0x000fe20003f04070 */
[----:B------:R-:W-:Y:S01]  /*6a10*/  @!P4 IMAD.IADD R120, R120, 0x1, -R0 ;  /* 0x000000017878c824 */ /* 0x000fe200078e0a00 */
[C---:B------:R-:W-:Y:S01]  /*6a20*/  ISETP.GT.U32.AND P4, PT, R0.reuse, R138, PT ;  /* 0x0000008a0000720c */ /* 0x040fe20003f84070 */
[----:B------:R-:W-:Y:S01]  /*6a30*/  @!P3 IMAD.MOV R114, RZ, RZ, -R114 ;  /* 0x000000ffff72b224 */ /* 0x000fe200078e0a72 */
[C---:B------:R-:W-:Y:S01]  /*6a40*/  ISETP.GT.U32.AND P3, PT, R0.reuse, R118, PT ;  /* 0x000000760000720c */ /* 0x040fe20003f64070 */
[----:B------:R-:W-:Y:S02]  /*6a50*/  IMAD R124, R0, R7, R124 ;  /* 0x00000007007c7224 */ /* 0x000fe400078e027c */
[----:B------:R-:W-:-:S02]  /*6a60*/  IMAD.MOV R9, RZ, RZ, -R9 ;  /* 0x000000ffff097224 */ /* 0x000fc400078e0a09 */
[----:B------:R-:W-:-:S04]  /*6a70*/  IMAD.HI.U32 R11, R5, R122, RZ ;  /* 0x0000007a050b7227 */ /* 0x000fc800078e00ff */
[----:B------:R-:W-:Y:S02]  /*6a80*/  IMAD R140, R0, R9, R140 ;  /* 0x00000009008c7224 */ /* 0x000fe400078e028c */
[----:B------:R-:W-:Y:S01]  /*6a90*/  @!P4 IMAD.IADD R138, R138, 0x1, -R0 ;  /* 0x000000018a8ac824 */ /* 0x000fe200078e0a00 */
[----:B------:R-:W-:Y:S01]  /*6aa0*/  ISETP.GT.U32.AND P4, PT, R0, R124, PT ;  /* 0x0000007c0000720c */ /* 0x000fe20003f84070 */
[----:B------:R-:W-:Y:S02]  /*6ab0*/  IMAD.MOV R11, RZ, RZ, -R11 ;  /* 0x000000ffff0b7224 */ /* 0x000fe400078e0a0b */
[----:B------:R-:W-:-:S04]  /*6ac0*/  IMAD.HI.U32 R9, R5, R126, RZ ;  /* 0x0000007e05097227 */ /* 0x000fc800078e00ff */
[----:B------:R-:W-:Y:S02]  /*6ad0*/  IMAD R122, R0, R11, R122 ;  /* 0x0000000b007a7224 */ /* 0x000fe400078e027a */
[----:B------:R-:W-:Y:S02]  /*6ae0*/  IMAD.MOV R9, RZ, RZ, -R9 ;  /* 0x000000ffff097224 */ /* 0x000fe400078e0a09 */
[----:B------:R-:W-:Y:S01]  /*6af0*/  @!P0 IMAD.IADD R112, R112, 0x1, -R0 ;  /* 0x0000000170708824 */ /* 0x000fe200078e0a00 */
[----:B------:R-:W-:Y:S01]  /*6b00*/  ISETP.GE.AND P0, PT, R57, RZ, PT ;  /* 0x000000ff3900720c */ /* 0x000fe20003f06270 */
[----:B------:R-:W-:Y:S01]  /*6b10*/  @!P6 IMAD.MOV R150, RZ, RZ, -R150 ;  /* 0x000000ffff96e224 */ /* 0x000fe200078e0a96 */
[----:B------:R-:W-:Y:S01]  /*6b20*/  ISETP.GT.U32.AND P6, PT, R0, R146, PT ;  /* 0x000000920000720c */ /* 0x000fe20003fc4070 */
[--C-:B------:R-:W-:Y:S01]  /*6b30*/  @!P3 IMAD.IADD R118, R118, 0x1, -R0.reuse ;  /* 0x000000017676b824 */ /* 0x100fe200078e0a00 */
[----:B------:R-:W-:Y:S01]  /*6b40*/  ISETP.GT.U32.AND P3, PT, R0, R140, PT ;  /* 0x0000008c0000720c */ /* 0x000fe20003f64070 */
[----:B------:R-:W-:Y:S01]  /*6b50*/  @!P2 IMAD.IADD R142, R142, 0x1, -R0 ;  /* 0x000000018e8ea824 */ /* 0x000fe200078e0a00 */
[C---:B------:R-:W-:Y:S01]  /*6b60*/  ISETP.GT.U32.AND P2, PT, R0.reuse, R122, PT ;  /* 0x0000007a0000720c */ /* 0x040fe20003f44070 */
[----:B------:R-:W-:-:S02]  /*6b70*/  IMAD R126, R0, R9, R126 ;  /* 0x00000009007e7224 */ /* 0x000fc400078e027e */
[----:B------:R-:W-:Y:S01]  /*6b80*/  @!P1 IMAD.MOV R112, RZ, RZ, -R112 ;  /* 0x000000ffff709224 */ /* 0x000fe200078e0a70 */
[----:B------:R-:W-:Y:S01]  /*6b90*/  ISETP.GE.AND P1, PT, R45, RZ, PT ;  /* 0x000000ff2d00720c */ /* 0x000fe20003f26270 */
[----:B------:R-:W-:Y:S01]  /*6ba0*/  @!P4 IMAD.IADD R124, R124, 0x1, -R0 ;  /* 0x000000017c7cc824 */ /* 0x000fe200078e0a00 */
[----:B------:R-:W-:Y:S01]  /*6bb0*/  ISETP.GT.U32.AND P4, PT, R0, R126, PT ;  /* 0x0000007e0000720c */ /* 0x000fe20003f84070 */
[----:B------:R-:W-:-:S04]  /*6bc0*/  IMAD.HI.U32 R11, R5, R136, RZ ;  /* 0x00000088050b7227 */ /* 0x000fc800078e00ff */
[--C-:B------:R-:W-:Y:S01]  /*6bd0*/  @!P6 IMAD.IADD R146, R146, 0x1, -R0.reuse ;  /* 0x000000019292e824 */ /* 0x100fe200078e0a00 */
[----:B------:R-:W-:Y:S01]  /*6be0*/  ISETP.GE.AND P6, PT, R55, RZ, PT ;  /* 0x000000ff3700720c */ /* 0x000fe20003fc6270 */
[--C-:B------:R-:W-:Y:S01]  /*6bf0*/  @!P3 IMAD.IADD R140, R140, 0x1, -R0.reuse ;  /* 0x000000018c8cb824 */ /* 0x100fe200078e0a00 */
[----:B------:R-:W-:Y:S01]  /*6c00*/  ISETP.GE.AND P3, PT, R41, RZ, PT ;  /* 0x000000ff2900720c */ /* 0x000fe20003f66270 */
[----:B------:R-:W-:Y:S01]  /*6c10*/  @!P2 IMAD.IADD R122, R122, 0x1, -R0 ;  /* 0x000000017a7aa824 */ /* 0x000fe200078e0a00 */
[----:B------:R-:W-:Y:S01]  /*6c20*/  ISETP.GE.AND P2, PT, R43, RZ, PT ;  /* 0x000000ff2b00720c */ /* 0x000fe20003f46270 */
[----:B------:R-:W-:Y:S02]  /*6c30*/  IMAD.MOV R11, RZ, RZ, -R11 ;  /* 0x000000ffff0b7224 */ /* 0x000fe400078e0a0b */
[----:B------:R-:W-:Y:S01]  /*6c40*/  @!P0 IMAD.MOV R148, RZ, RZ, -R148 ;  /* 0x000000ffff948224 */ /* 0x000fe200078e0a94 */
[C---:B------:R-:W-:Y:S01]  /*6c50*/  ISETP.GT.U32.AND P0, PT, R0.reuse, R120, PT ;  /* 0x000000780000720c */ /* 0x040fe20003f04070 */
[----:B------:R-:W-:Y:S01]  /*6c60*/  @!P1 IMAD.MOV R146, RZ, RZ, -R146 ;  /* 0x000000ffff929224 */ /* 0x000fe200078e0a92 */
[----:B------:R-:W-:Y:S01]  /*6c70*/  ISETP.GT.U32.AND P1, PT, R0, R140, PT ;  /* 0x0000008c0000720c */ /* 0x000fe20003f24070 */
[----:B------:R-:W-:Y:S01]  /*6c80*/  @!P4 IMAD.IADD R126, R126, 0x1, -R0 ;  /* 0x000000017e7ec824 */ /* 0x000fe200078e0a00 */
[C---:B------:R-:W-:Y:S01]  /*6c90*/  ISETP.GT.U32.AND P4, PT, R0.reuse, R122, PT ;  /* 0x0000007a0000720c */ /* 0x040fe20003f84070 */
[----:B------:R-:W-:-:S02]  /*6ca0*/  IMAD R136, R0, R11, R136 ;  /* 0x0000000b00887224 */ /* 0x000fc400078e0288 */
[----:B------:R-:W-:-:S04]  /*6cb0*/  IMAD.HI.U32 R7, R5, R134, RZ ;  /* 0x0000008605077227 */ /* 0x000fc800078e00ff */
[----:B------:R-:W-:-:S04]  /*6cc0*/  IMAD.HI.U32 R9, R5, R128, RZ ;  /* 0x0000008005097227 */ /* 0x000fc800078e00ff */
[----:B------:R-:W-:-:S04]  /*6cd0*/  IMAD.HI.U32 R11, R5, R132, RZ ;  /* 0x00000084050b7227 */ /* 0x000fc800078e00ff */
[----:B------:R-:W-:Y:S02]  /*6ce0*/  IMAD.MOV R7, RZ, RZ, -R7 ;  /* 0x000000ffff077224 */ /* 0x000fe400078e0a07 */
[----:B------:R-:W-:Y:S02]  /*6cf0*/  IMAD.MOV R9, RZ, RZ, -R9 ;  /* 0x000000ffff097224 */ /* 0x000fe400078e0a09 */
[----:B------:R-:W-:Y:S02]  /*6d00*/  IMAD.MOV R11, RZ, RZ, -R11 ;  /* 0x000000ffff0b7224 */ /* 0x000fe400078e0a0b */
[C---:B------:R-:W-:Y:S02]  /*6d10*/  IMAD R134, R0.reuse, R7, R134 ;  /* 0x0000000700867224 */ /* 0x040fe400078e0286 */
[C---:B------:R-:W-:Y:S02]  /*6d20*/  IMAD R128, R0.reuse, R9, R128 ;  /* 0x0000000900807224 */ /* 0x040fe400078e0280 */
[----:B------:R-:W-:-:S02]  /*6d30*/  IMAD R132, R0, R11, R132 ;  /* 0x0000000b00847224 */ /* 0x000fc400078e0284 */
[----:B------:R-:W-:Y:S01]  /*6d40*/  @!P6 IMAD.MOV R144, RZ, RZ, -R144 ;  /* 0x000000ffff90e224 */ /* 0x000fe200078e0a90 */
[----:B------:R-:W-:Y:S01]  /*6d50*/  ISETP.GT.U32.AND P6, PT, R0, R124, PT ;  /* 0x0000007c0000720c */ /* 0x000fe20003fc4070 */
[----:B------:R-:W-:-:S04]  /*6d60*/  IMAD.HI.U32 R13, R5, R130, RZ ;  /* 0x00000082050d7227 */ /* 0x000fc800078e00ff */
[----:B------:R-:W-:Y:S01]  /*6d70*/  @!P5 IMAD.MOV R116, RZ, RZ, -R116 ;  /* 0x000000ffff74d224 */ /* 0x000fe200078e0a74 */
[----:B------:R-:W-:Y:S01]  /*6d80*/  ISETP.GT.U32.AND P5, PT, R0, R138, PT ;  /* 0x0000008a0000720c */ /* 0x000fe20003fa4070 */
[----:B------:R-:W-:-:S04]  /*6d90*/  IMAD.HI.U32 R5, R5, R15, RZ ;  /* 0x0000000f05057227 */ /* 0x000fc800078e00ff */
[--C-:B------:R-:W-:Y:S01]  /*6da0*/  @!P0 IMAD.IADD R120, R120, 0x1, -R0.reuse ;  /* 0x0000000178788824 */ /* 0x100fe200078e0a00 */
[----:B------:R-:W-:Y:S01]  /*6db0*/  ISETP.GT.U32.AND P0, PT, R0, R134, PT ;  /* 0x000000860000720c */ /* 0x000fe20003f04070 */
[----:B------:R-:W-:Y:S01]  /*6dc0*/  @!P1 IMAD.IADD R140, R140, 0x1, -R0 ;  /* 0x000000018c8c9824 */ /* 0x000fe200078e0a00 */
[C---:B------:R-:W-:Y:S01]  /*6dd0*/  ISETP.GT.U32.AND P1, PT, R0.reuse, R128, PT ;  /* 0x000000800000720c */ /* 0x040fe20003f24070 */
[----:B------:R-:W-:Y:S01]  /*6de0*/  @!P3 IMAD.MOV R118, RZ, RZ, -R118 ;  /* 0x000000ffff76b224 */ /* 0x000fe200078e0a76 */
[C---:B------:R-:W-:Y:S01]  /*6df0*/  ISETP.GT.U32.AND P3, PT, R0.reuse, R126, PT ;  /* 0x0000007e0000720c */ /* 0x040fe20003f64070 */
[----:B------:R-:W-:Y:S01]  /*6e00*/  @!P2 IMAD.MOV R142, RZ, RZ, -R142 ;  /* 0x000000ffff8ea224 */ /* 0x000fe200078e0a8e */
[----:B------:R-:W-:Y:S01]  /*6e10*/  ISETP.GT.U32.AND P2, PT, R0, R136, PT ;  /* 0x000000880000720c */ /* 0x000fe20003f44070 */
[----:B------:R-:W-:Y:S01]  /*6e20*/  @!P4 IMAD.IADD R122, R122, 0x1, -R0 ;  /* 0x000000017a7ac824 */ /* 0x000fe200078e0a00 */
[----:B------:R-:W-:Y:S01]  /*6e30*/  ISETP.GT.U32.AND P4, PT, R0, R132, PT ;  /* 0x000000840000720c */ /* 0x000fe20003f84070 */
[----:B------:R-:W-:-:S02]  /*6e40*/  IMAD.MOV R5, RZ, RZ, -R5 ;  /* 0x000000ffff057224 */ /* 0x000fc400078e0a05 */
[----:B------:R-:W-:Y:S02]  /*6e50*/  IMAD.MOV R13, RZ, RZ, -R13 ;  /* 0x000000ffff0d7224 */ /* 0x000fe400078e0a0d */
[C---:B------:R-:W-:Y:S02]  /*6e60*/  IMAD R5, R0.reuse, R5, R15 ;  /* 0x0000000500057224 */ /* 0x040fe400078e020f */
[----:B------:R-:W-:Y:S02]  /*6e70*/  IMAD R130, R0, R13, R130 ;  /* 0x0000000d00827224 */ /* 0x000fe400078e0282 */
[--C-:B------:R-:W-:Y:S01]  /*6e80*/  @!P6 IMAD.IADD R124, R124, 0x1, -R0.reuse ;  /* 0x000000017c7ce824 */ /* 0x100fe200078e0a00 */
[----:B------:R-:W-:Y:S01]  /*6e90*/  ISETP.GT.U32.AND P6, PT, R0, R5, PT ;  /* 0x000000050000720c */ /* 0x000fe20003fc4070 */
[--C-:B------:R-:W-:Y:S01]  /*6ea0*/  @!P5 IMAD.IADD R138, R138, 0x1, -R0.reuse ;  /* 0x000000018a8ad824 */ /* 0x100fe200078e0a00 */
[----:B------:R-:W-:Y:S01]  /*6eb0*/  ISETP.GT.U32.AND P5, PT, R0, R130, PT ;  /* 0x000000820000720c */ /* 0x000fe20003fa4070 */
[--C-:B------:R-:W-:Y:S01]  /*6ec0*/  @!P0 IMAD.IADD R134, R134, 0x1, -R0.reuse ;  /* 0x0000000186868824 */ /* 0x100fe200078e0a00 */
[----:B------:R-:W-:Y:S01]  /*6ed0*/  ISETP.GE.AND P0, PT, R35, RZ, PT ;  /* 0x000000ff2300720c */ /* 0x000fe20003f06270 */
        /* <DEDUP_REMOVED lines=8> */
[----:B------:R-:W-:-:S02]  /*6f60*/  @!P6 IMAD.IADD R5, R5, 0x1, -R0 ;  /* 0x000000010505e824 */ /* 0x000fc400078e0a00 */
[----:B------:R-:W-:Y:S01]  /*6f70*/  @!P5 IMAD.IADD R130, R130, 0x1, -R0 ;  /* 0x000000018282d824 */ /* 0x000fe200078e0a00 */
[----:B------:R-:W-:Y:S01]  /*6f80*/  ISETP.GE.AND P5, PT, R29, RZ, PT ;  /* 0x000000ff1d00720c */ /* 0x000fe20003fa6270 */
[----:B------:R-:W-:Y:S01]  /*6f90*/  @!P0 IMAD.MOV R122, RZ, RZ, -R122 ;  /* 0x000000ffff7a8224 */ /* 0x000fe200078e0a7a */
[C---:B------:R-:W-:Y:S01]  /*6fa0*/  ISETP.GT.U32.AND P0, PT, R0.reuse, R128, PT ;  /* 0x000000800000720c */ /* 0x040fe20003f04070 */
[----:B------:R-:W-:Y:S01]  /*6fb0*/  @!P1 IMAD.MOV R138, RZ, RZ, -R138 ;  /* 0x000000ffff8a9224 */ /* 0x000fe200078e0a8a */
[C---:B------:R-:W-:Y:S01]  /*6fc0*/  ISETP.GT.U32.AND P1, PT, R0.reuse, R132, PT ;  /* 0x000000840000720c */ /* 0x040fe20003f24070 */
[----:B------:R-:W-:Y:S01]  /*6fd0*/  @!P3 IMAD.MOV R120, RZ, RZ, -R120 ;  /* 0x000000ffff78b224 */ /* 0x000fe200078e0a78 */
[C---:B------:R-:W-:Y:S01]  /*6fe0*/  ISETP.GT.U32.AND P3, PT, R0.reuse, R136, PT ;  /* 0x000000880000720c */ /* 0x040fe20003f64070 */
[----:B------:R-:W-:Y:S01]  /*6ff0*/  @!P2 IMAD.MOV R140, RZ, RZ, -R140 ;  /* 0x000000ffff8ca224 */ /* 0x000fe200078e0a8c */
[C---:B------:R-:W-:Y:S01]  /*7000*/  ISETP.GT.U32.AND P2, PT, R0.reuse, R134, PT ;  /* 0x000000860000720c */ /* 0x040fe20003f44070 */
[----:B------:R-:W-:Y:S01]  /*7010*/  @!P4 IMAD.MOV R124, RZ, RZ, -R124 ;  /* 0x000000ffff7cc224 */ /* 0x000fe200078e0a7c */
[----:B------:R-:W-:-:S02]  /*7020*/  ISETP.GT.U32.AND P4, PT, R0, R5, PT ;  /* 0x000000050000720c */ /* 0x000fc40003f84070 */
[----:B------:R-:W-:Y:S01]  /*7030*/  ISETP.GT.U32.AND P6, PT, R0, R130, PT ;  /* 0x000000820000720c */ /* 0x000fe20003fc4070 */
[----:B------:R-:W-:Y:S01]  /*7040*/  @!P5 IMAD.MOV R126, RZ, RZ, -R126 ;  /* 0x000000ffff7ed224 */ /* 0x000fe200078e0a7e */
        /* <DEDUP_REMOVED lines=10> */
[----:B------:R-:W-:Y:S01]  /*70f0*/  ISETP.NE.AND P4, PT, R131, RZ, PT ;  /* 0x000000ff8300720c */ /* 0x000fe20003f85270 */
[----:B------:R-:W-:Y:S01]  /*7100*/  @!P6 IMAD.IADD R130, R130, 0x1, -R0 ;  /* 0x000000018282e824 */ /* 0x000fe200078e0a00 */
[----:B------:R-:W-:Y:S01]  /*7110*/  ISETP.GE.AND P6, PT, R27, RZ, PT ;  /* 0x000000ff1b00720c */ /* 0x000fe20003fc6270 */
[----:B------:R-:W-:Y:S01]  /*7120*/  IMAD.MOV.U32 R0, RZ, RZ, R5 ;  /* 0x000000ffff007224 */ /* 0x000fe200078e0005 */
[----:B------:R-:W-:Y:S01]  /*7130*/  LOP3.LUT R131, RZ, R131, RZ, 0x33, !PT ;  /* 0x00000083ff837212 */ /* 0x000fe200078e33ff */
[----:B------:R-:W-:-:S02]  /*7140*/  @!P0 IMAD.MOV R132, RZ, RZ, -R132 ;  /* 0x000000ffff848224 */ /* 0x000fc400078e0a84 */
[----:B------:R-:W-:Y:S01]  /*7150*/  @!P1 IMAD.MOV R130, RZ, RZ, -R130 ;  /* 0x000000ffff829224 */ /* 0x000fe200078e0a82 */
[C---:B------:R-:W-:Y:S01]  /*7160*/  SEL R13, R131.reuse, R22, !P4 ;  /* 0x00000016830d7207 */ /* 0x040fe20006000000 */
[----:B------:R-:W-:Y:S01]  /*7170*/  @!P5 IMAD.MOV R136, RZ, RZ, -R136 ;  /* 0x000000ffff88d224 */ /* 0x000fe200078e0a88 */
[C---:B------:R-:W-:Y:S01]  /*7180*/  SEL R22, R131.reuse, R40, !P4 ;  /* 0x0000002883167207 */ /* 0x040fe20006000000 */
[----:B------:R-:W-:Y:S01]  /*7190*/  @!P3 IMAD.MOV R134, RZ, RZ, -R134 ;  /* 0x000000ffff86b224 */ /* 0x000fe200078e0a86 */
[----:B------:R-:W-:Y:S01]  /*71a0*/  SEL R40, R131, R218, !P4 ;  /* 0x000000da83287207 */ /* 0x000fe20006000000 */
[----:B------:R-:W-:Y:S01]  /*71b0*/  IMAD R218, R127, UR4, RZ ;  /* 0x000000047fda7c24 */ /* 0x000fe2000f8e02ff */
[C---:B------:R-:W-:Y:S01]  /*71c0*/  SEL R5, R131.reuse, R6, !P4 ;  /* 0x0000000683057207 */ /* 0x040fe20006000000 */
[----:B------:R-:W-:Y:S01]  /*71d0*/  @!P2 IMAD.MOV R128, RZ, RZ, -R128 ;  /* 0x000000ffff80a224 */ /* 0x000fe200078e0a80 */
[----:B------:R-:W-:Y:S01]  /*71e0*/  SEL R11, R131, R18, !P4 ;  /* 0x00000012830b7207 */ /* 0x000fe20006000000 */
[----:B------:R-:W-:Y:S01]  /*71f0*/  @!P6 IMAD.MOV R0, RZ, RZ, -R0 ;  /* 0x000000ffff00e224 */ /* 0x000fe200078e0a00 */
[----:B------:R-:W-:Y:S01]  /*7200*/  IADD3 R219, P0, R218, UR6, RZ ;  /* 0x00000006dadb7c10 */ /* 0x000fe2000ff1e0ff */
[----:B------:R-:W-:Y:S01]  /*7210*/  IMAD R5, R5, UR30, RZ ;  /* 0x0000001e05057c24 */ /* 0x000fe2000f8e02ff */
[----:B------:R-:W-:Y:S01]  /*7220*/  IADD3 R221, P1, R3, UR6, RZ ;  /* 0x0000000603dd7c10 */ /* 0x000fe2000ff3e0ff */
[----:B------:R-:W-:Y:S01]  /*7230*/  ULDC UR6, c[0x0][0x238] ;  /* 0x00008e0000067ab9 */ /* 0x000fe20000000800 */
[----:B------:R-:W-:Y:S01]  /*7240*/  SEL R6, R131, R8, !P4 ;  /* 0x0000000883067207 */ /* 0x000fe20006000000 */
[----:B------:R-:W-:Y:S01]  /*7250*/  IMAD R11, R11, UR30, RZ ;  /* 0x0000001e0b0b7c24 */ /* 0x000fe2000f8e02ff */
[----:B------:R-:W-:Y:S01]  /*7260*/  SEL R7, R131, R10, !P4 ;  /* 0x0000000a83077207 */ /* 0x000fe20006000000 */
[----:B------:R-:W-:Y:S01]  /*7270*/  IMAD R13, R13, UR30, RZ ;  /* 0x0000001e0d0d7c24 */ /* 0x000fe2000f8e02ff */
[C---:B------:R-:W-:Y:S01]  /*7280*/  SEL R18, R131.reuse, R32, !P4 ;  /* 0x0000002083127207 */ /* 0x040fe20006000000 */
[----:B------:R-:W-:Y:S01]  /*7290*/  IMAD R6, R6, UR30, RZ ;  /* 0x0000001e06067c24 */ /* 0x000fe2000f8e02ff */
[----:B------:R-:W-:Y:S01]  /*72a0*/  SEL R8, R131, R12, !P4 ;  /* 0x0000000c83087207 */ /* 0x000fe20006000000 */
[----:B------:R-:W-:Y:S01]  /*72b0*/  IMAD R7, R7, UR30, RZ ;  /* 0x0000001e07077c24 */ /* 0x000fe2000f8e02ff */
[C---:B------:R-:W-:Y:S01]  /*72c0*/  SEL R9, R131.reuse, R14, !P4 ;  /* 0x0000000e83097207 */ /* 0x040fe20006000000 */
        /* <DEDUP_REMOVED lines=19> */
[----:B------:R-:W-:Y:S01]  /*7400*/  SEL R50, R131, R51, !P4 ;  /* 0x0000003383327207 */ /* 0x000fe20006000000 */
[----:B------:R-:W-:Y:S01]  /*7410*/  IMAD R17, R17, UR30, RZ ;  /* 0x0000001e11117c24 */ /* 0x000fe2000f8e02ff */
[----:B------:R-:W-:Y:S01]  /*7420*/  SEL R60, R131, R220, !P4 ;  /* 0x000000dc833c7207 */ /* 0x000fe20006000000 */
[----:B------:R-:W-:Y:S01]  /*7430*/  IMAD R19, R19, UR30, RZ ;  /* 0x0000001e13137c24 */ /* 0x000fe2000f8e02ff */
[C---:B------:R-:W-:Y:S01]  /*7440*/  SEL R20, R131.reuse, R36, !P4 ;  /* 0x0000002483147207 */ /* 0x040fe20006000000 */
[----:B------:R-:W-:Y:S01]  /*7450*/  IMAD R32, R32, UR30, RZ ;  /* 0x0000001e20207c24 */ /* 0x000fe2000f8e02ff */
[C---:B------:R-:W-:Y:S01]  /*7460*/  SEL R21, R131.reuse, R38, !P4 ;  /* 0x0000002683157207 */ /* 0x040fe20006000000 */
        /* <DEDUP_REMOVED lines=29> */
[----:B------:R-:W-:Y:S01]  /*7640*/  LEA.HI.X.SX32 R218, R218, UR7, 0x1, P0 ;  /* 0x00000007dada7c11 */ /* 0x000fe200080f0eff */
[----:B------:R-:W-:Y:S01]  /*7650*/  IMAD R60, R60, UR30, RZ ;  /* 0x0000001e3c3c7c24 */ /* 0x000fe2000f8e02ff */
[----:B------:R-:W-:Y:S01]  /*7660*/  LEA.HI.X.SX32 R220, R3, UR7, 0x1, P1 ;  /* 0x0000000703dc7c11 */ /* 0x000fe200088f0eff */
[----:B------:R-:W-:Y:S01]  /*7670*/  ULDC UR7, c[0x0][0x23c] ;  /* 0x00008f0000077ab9 */ /* 0x000fe20000000800 */
[----:B------:R-:W-:Y:S01]  /*7680*/  SEL R4, R131, R4, !P4 ;  /* 0x0000000483047207 */ /* 0x000fe20006000000 */
[----:B------:R-:W-:Y:S01]  /*7690*/  IMAD R91, R91, UR30, RZ ;  /* 0x0000001e5b5b7c24 */ /* 0x000fe2000f8e02ff */
[----:B------:R-:W-:Y:S01]  /*76a0*/  SEL R35, R131, R198, !P4 ;  /* 0x000000c683237207 */ /* 0x000fe20006000000 */
        /* <DEDUP_REMOVED lines=179> */
[----:B------:R-:W-:Y:S01]  /*81e0*/  ULDC UR4, c[0x0][0x238] ;  /* 0x00008e0000047ab9 */ /* 0x000fe20000000800 */
[----:B------:R-:W-:Y:S01]  /*81f0*/  IMAD R129, R129, UR30, RZ ;  /* 0x0000001e81817c24 */ /* 0x000fe2000f8e02ff */
[----:B------:R-:W-:Y:S01]  /*8200*/  UIMAD UR4, UR4, 0x31, URZ ;  /* 0x00000031040478a4 */ /* 0x000fe2000f8e023f */
[----:B------:R-:W-:Y:S01]  /*8210*/  IMAD R130, R130, UR30, RZ ;  /* 0x0000001e82827c24 */ /* 0x000fe2000f8e02ff */
[C---:B------:R-:W-:Y:S01]  /*8220*/  IADD3 R3, P0, R0.reuse, UR10, RZ ;  /* 0x0000000a00037c10 */ /* 0x040fe2000ff1e0ff */
[----:B------:R-:W-:Y:S01]  /*8230*/  UIMAD UR10, UR6, 0x7f, URZ ;  /* 0x0000007f060a78a4 */ /* 0x000fe2000f8e023f */
[----:B------:R-:W-:Y:S01]  /*8240*/  IMAD R131, R131, UR30, RZ ;  /* 0x0000001e83837c24 */ /* 0x000fe2000f8e02ff */
[----:B------:R-:W-:Y:S01]  /*8250*/  USHF.L.U32 UR7, UR7, 0x7, URZ ;  /* 0x0000000707077899 */ /* 0x000fe2000800063f */
[----:B------:R-:W-:Y:S01]  /*8260*/  LEA.HI.X.SX32 R0, R0, UR11, 0x1, P0 ;  /* 0x0000000b00007c11 */ /* 0x000fe200080f0eff */
[----:B------:R-:W-:Y:S01]  /*8270*/  USHF.R.S32.HI UR11, URZ, 0x1f, UR10 ;  /* 0x0000001f3f0b7899 */ /* 0x000fe2000801140a */
[----:B------:R-:W-:Y:S01]  /*8280*/  IMAD R4, R4, UR30, RZ ;  /* 0x0000001e04047c24 */ /* 0x000fe2000f8e02ff */
[----:B------:R-:W-:Y:S01]  /*8290*/  IADD3 R132, P0, R221, UR10, RZ ;  /* 0x0000000add847c10 */ /* 0x000fe2000ff1e0ff */
[----:B------:R-:W-:Y:S01]  /*82a0*/  UIMAD UR30, UR6, 0x7e, URZ ;  /* 0x0000007e061e78a4 */ /* 0x000fe2000f8e023f */
[----:B------:R-:W-:-:S02]  /*82b0*/  IADD3 R134, P1, R219, UR10, RZ ;  /* 0x0000000adb867c10 */ /* 0x000fc4000ff3e0ff */
[----:B------:R-:W-:Y:S02]  /*82c0*/  CS2R R152, SRZ ;  /* 0x0000000000987805 */ /* 0x000fe4000001ff00 */
[----:B------:R-:W-:Y:S01]  /*82d0*/  CS2R R154, SRZ ;  /* 0x00000000009a7805 */ /* 0x000fe2000001ff00 */
[----:B------:R0:W-:Y:S01]  /*82e0*/  STL [R1+0x90c], R132 ;  /* 0x00090c8401007387 */ /* 0x0001e20000100800 */
[----:B------:R-:W-:Y:S01]  /*82f0*/  USHF.R.S32.HI UR10, URZ, 0x1f, UR30 ;  /* 0x0000001f3f0a7899 */ /* 0x000fe2000801141e */
[----:B------:R-:W-:Y:S02]  /*8300*/  CS2R R156, SRZ ;  /* 0x00000000009c7805 */ /* 0x000fe4000001ff00 */
[----:B------:R-:W-:Y:S01]  /*8310*/  CS2R R158, SRZ ;  /* 0x00000000009e7805 */ /* 0x000fe2000001ff00 */
[----:B------:R1:W-:Y:S01]  /*8320*/  STL [R1+0x914], R134 ;  /* 0x0009148601007387 */ /* 0x0003e20000100800 */
[----:B------:R-:W-:Y:S02]  /*8330*/  CS2R R160, SRZ ;  /* 0x0000000000a07805 */ /* 0x000fe4000001ff00 */
[----:B------:R-:W-:-:S02]  /*8340*/  CS2R R162, SRZ ;  /* 0x0000000000a27805 */ /* 0x000fc4000001ff00 */
[----:B------:R-:W-:Y:S02]  /*8350*/  CS2R R164, SRZ ;  /* 0x0000000000a47805 */ /* 0x000fe4000001ff00 */
[----:B------:R-:W-:Y:S02]  /*8360*/  CS2R R166, SRZ ;  /* 0x0000000000a67805 */ /* 0x000fe4000001ff00 */
[----:B------:R-:W-:Y:S02]  /*8370*/  CS2R R168, SRZ ;  /* 0x0000000000a87805 */ /* 0x000fe4000001ff00 */
[----:B0-----:R-:W-:Y:S02]  /*8380*/  IADD3.X R132, R220, UR11, RZ, P0, !PT ;  /* 0x0000000bdc847c10 */ /* 0x001fe400087fe4ff */
[----:B------:R-:W-:Y:S02]  /*8390*/  CS2R R170, SRZ ;  /* 0x0000000000aa7805 */ /* 0x000fe4000001ff00 */
[----:B------:R-:W-:-:S02]  /*83a0*/  CS2R R172, SRZ ;  /* 0x0000000000ac7805 */ /* 0x000fc4000001ff00 */
[----:B------:R-:W-:Y:S02]  /*83b0*/  CS2R R174, SRZ ;  /* 0x0000000000ae7805 */ /* 0x000fe4000001ff00 */
[----:B-1----:R-:W-:Y:S01]  /*83c0*/  IADD3.X R134, R218, UR11, RZ, P1, !PT ;  /* 0x0000000bda867c10 */ /* 0x002fe20008ffe4ff */
[----:B------:R0:W-:Y:S01]  /*83d0*/  STL [R1+0x908], R132 ;  /* 0x0009088401007387 */ /* 0x0001e20000100800 */
[----:B------:R-:W-:Y:S01]  /*83e0*/  UIMAD UR11, UR6, 0x7d, URZ ;  /* 0x0000007d060b78a4 */ /* 0x000fe2000f8e023f */
        /* <DEDUP_REMOVED lines=8> */
[----:B0-----:R-:W-:Y:S02]  /*8470*/  IADD3 R132, P0, R221, UR30, RZ ;  /* 0x0000001edd847c10 */ /* 0x001fe4000ff1e0ff */
[----:B------:R-:W-:Y:S02]  /*8480*/  CS2R R190, SRZ ;  /* 0x0000000000be7805 */ /* 0x000fe4000001ff00 */
[----:B------:R-:W-:-:S02]  /*8490*/  CS2R R192, SRZ ;  /* 0x0000000000c07805 */ /* 0x000fc4000001ff00 */
[----:B------:R-:W-:Y:S02]  /*84a0*/  CS2R R194, SRZ ;  /* 0x0000000000c27805 */ /* 0x000fe4000001ff00 */
[----:B-1----:R-:W-:Y:S01]  /*84b0*/  IADD3 R134, P1, R219, UR30, RZ ;  /* 0x0000001edb867c10 */ /* 0x002fe2000ff3e0ff */
        /* <DEDUP_REMOVED lines=27> */
[----:B-1----:R-:W-:Y:S01]  /*8670*/  IADD3 R134, P1, R219, UR11, RZ ;  /* 0x0000000bdb867c10 */ /* 0x002fe2000ff3e0ff */
[----:B------:R0:W-:Y:S01]  /*8680*/  STL [R1+0x92c], R132 ;  /* 0x00092c8401007387 */ /* 0x0001e20000100800 */
[----:B------:R-:W-:-:S03]  /*8690*/  USHF.R.S32.HI UR11, URZ, 0x1f, UR10 ;  /* 0x0000001f3f0b7899 */ /* 0x000fc6000801140a */
[----:B------:R1:W-:Y:S01]  /*86a0*/  STL [R1+0x934], R134 ;  /* 0x0009348601007387 */ /* 0x0003e20000100800 */
[----:B0-----:R-:W-:Y:S02]  /*86b0*/  IADD3.X R132, R220, UR30, RZ, P0, !PT ;  /* 0x0000001edc847c10 */ /* 0x001fe400087fe4ff */
[----:B-1----:R-:W-:-:S03]  /*86c0*/  IADD3.X R134, R218, UR30, RZ, P1, !PT ;  /* 0x0000001eda867c10 */ /* 0x002fc60008ffe4ff */
[----:B------:R0:W-:Y:S01]  /*86d0*/  STL [R1+0x928], R132 ;  /* 0x0009288401007387 */ /* 0x0001e20000100800 */
[----:B------:R-:W-:-:S03]  /*86e0*/  UIMAD UR30, UR6, 0x7b, URZ ;  /* 0x0000007b061e78a4 */ /* 0x000fc6000f8e023f */
[----:B------:R1:W-:Y:S01]  /*86f0*/  STL [R1+0x930], R134 ;  /* 0x0009308601007387 */ /* 0x0003e20000100800 */
[----:B0-----:R-:W-:Y:S02]  /*8700*/  IADD3 R132, P0, R221, UR10, RZ ;  /* 0x0000000add847c10 */ /* 0x001fe4000ff1e0ff */
[----:B-1----:R-:W-:-:S03]  /*8710*/  IADD3 R134, P1, R219, UR10, RZ ;  /* 0x0000000adb867c10 */ /* 0x002fc6000ff3e0ff */
        /* <DEDUP_REMOVED lines=586> */
[----:B------:R-:W-:-:S03]  /*abc0*/  USHF.L.U32 UR10, UR6, 0x6, URZ ;  /* 0x00000006060a7899 */ /* 0x000fc6000800063f */
        /* <DEDUP_REMOVED lines=34> */
[----:B------:R-:W-:-:S03]  /*adf0*/  UIMAD UR11, UR6, 0x3c, URZ ;  /* 0x0000003c060b78a4 */ /* 0x000fc6000f8e023f */
[----:B------:R1:W-:Y:S03]  /*ae00*/  STL [R1+0xd24], R134 ;  /* 0x000d248601007387 */ /* 0x0003e60000100800 */
[----:B------:R-:W-:Y:S02]  /*ae10*/  IADD3 R135, P3, R219, UR11, RZ ;  /* 0x0000000bdb877c10 */ /* 0x000fe4000ff7e0ff */
[----:B0-----:R-:W-:Y:S02]  /*ae20*/  IADD3.X R132, R220, UR30, RZ, P0, !PT ;  /* 0x0000001edc847c10 */ /* 0x001fe400087fe4ff */
[----:B-1----:R-:W-:-:S03]  /*ae30*/  IADD3.X R134, R218, UR30, RZ, P1, !PT ;  /* 0x0000001eda867c10 */ /* 0x002fc60008ffe4ff */
[----:B------:R0:W-:Y:S01]  /*ae40*/  STL [R1+0xd18], R132 ;  /* 0x000d188401007387 */ /* 0x0001e20000100800 */
[----:B------:R-:W-:-:S03]  /*ae50*/  USHF.R.S32.HI UR30, URZ, 0x1f, UR10 ;  /* 0x0000001f3f1e7899 */ /* 0x000fc6000801140a */
[----:B------:R1:W-:Y:S01]  /*ae60*/  STL [R1+0xd20], R134 ;  /* 0x000d208601007387 */ /* 0x0003e20000100800 */
[----:B0-----:R-:W-:Y:S02]  /*ae70*/  IADD3 R132, P0, R221, UR10, RZ ;  /* 0x0000000add847c10 */ /* 0x001fe4000ff1e0ff */
[----:B-1----:R-:W-:-:S03]  /*ae80*/  IADD3 R134, P1, R219, UR10, RZ ;  /* 0x0000000adb867c10 */ /* 0x002fc6000ff3e0ff */
[----:B------:R0:W-:Y:S01]  /*ae90*/  STL [R1+0xd2c], R132 ;  /* 0x000d2c8401007387 */ /* 0x0001e20000100800 */
[----:B------:R-:W-:-:S03]  /*aea0*/  USHF.R.S32.HI UR10, URZ, 0x1f, UR11 ;  /* 0x0000001f3f0a7899 */ /* 0x000fc6000801140b */
[----:B------:R1:W-:Y:S01]  /*aeb0*/  STL [R1+0xd34], R134 ;  /* 0x000d348601007387 */ /* 0x0003e20000100800 */
[----:B0-----:R-:W-:Y:S01]  /*aec0*/  IADD3 R132, P2, R221, UR11, RZ ;  /* 0x0000000bdd847c10 */ /* 0x001fe2000ff5e0ff */
[----:B------:R-:W-:Y:S02]  /*aed0*/  UIMAD UR11, UR6, 0x3b, URZ ;  /* 0x0000003b060b78a4 */ /* 0x000fe4000f8e023f */
[----:B------:R-:W-:Y:S01]  /*aee0*/  USHF.L.U32 UR6, UR6, 0x7, URZ ;  /* 0x0000000706067899 */ /* 0x000fe2000800063f */
[----:B-1----:R-:W-:Y:S01]  /*aef0*/  IADD3.X R134, R220, UR30, RZ, P0, !PT ;  /* 0x0000001edc867c10 */ /* 0x002fe200087fe4ff */
[----:B------:R0:W-:Y:S04]  /*af00*/  STL [R1+0xd3c], R132 ;  /* 0x000d3c8401007387 */ /* 0x0001e80000100800 */
[----:B------:R-:W-:Y:S04]  /*af10*/  STL [R1+0xd44], R135 ;  /* 0x000d448701007387 */ /* 0x000fe80000100800 */
[----:B------:R1:W-:Y:S01]  /*af20*/  STL [R1+0xd28], R134 ;  /* 0x000d288601007387 */ /* 0x0003e20000100800 */
[----:B0-----:R-:W-:Y:S01]  /*af30*/  IADD3.X R132, R218, UR30, RZ, P1, !PT ;  /* 0x0000001eda847c10 */ /* 0x001fe20008ffe4ff */
[----:B------:R-:W-:-:S03]  /*af40*/  UIMAD UR30, UR14, 0x3a, URZ ;  /* 0x0000003a0e1e78a4 */ /* 0x000fc6000f8e023f */
[----:B------:R-:W-:Y:S01]  /*af50*/  ULDC UR14, c[0x0][0x238] ;  /* 0x00008e00000e7ab9 */ /* 0x000fe20000000800 */
[----:B------:R0:W-:Y:S01]  /*af60*/  STL [R1+0xd30], R132 ;  /* 0x000d308401007387 */ /* 0x0001e20000100800 */
[----:B------:R-:W-:Y:S01]  /*af70*/  UIMAD UR14, UR14, 0x7, URZ ;  /* 0x000000070e0e78a4 */ /* 0x000fe2000f8e023f */
[----:B-1----:R-:W-:-:S05]  /*af80*/  IADD3.X R134, R220, UR10, RZ, P2, !PT ;  /* 0x0000000adc867c10 */ /* 0x002fca00097fe4ff */
[----:B------:R1:W-:Y:S01]  /*af90*/  STL [R1+0xd38], R134 ;  /* 0x000d388601007387 */ /* 0x0003e20000100800 */
[----:B0-----:R-:W-:Y:S01]  /*afa0*/  IADD3.X R132, R218, UR10, RZ, P3, !PT ;  /* 0x0000000ada847c10 */ /* 0x001fe20009ffe4ff */
[----:B------:R-:W-:-:S04]  /*afb0*/  USHF.R.S32.HI UR10, URZ, 0x1f, UR11 ;  /* 0x0000001f3f0a7899 */ /* 0x000fc8000801140b */
[----:B------:R0:W-:Y:S01]  /*afc0*/  STL [R1+0xd40], R132 ;  /* 0x000d408401007387 */ /* 0x0001e20000100800 */
[----:B-1----:R-:W-:-:S05]  /*afd0*/  IADD3 R134, P0, R221, UR11, RZ ;  /* 0x0000000bdd867c10 */ /* 0x002fca000ff1e0ff */
[----:B------:R1:W-:Y:S01]  /*afe0*/  STL [R1+0xd4c], R134 ;  /* 0x000d4c8601007387 */ /* 0x0003e20000100800 */
[----:B0-----:R-:W-:Y:S01]  /*aff0*/  IADD3 R132, P1, R219, UR11, RZ ;  /* 0x0000000bdb847c10 */ /* 0x001fe2000ff3e0ff */
[----:B------:R-:W-:-:S04]  /*b000*/  USHF.R.S32.HI UR11, URZ, 0x1f, UR30 ;  /* 0x0000001f3f0b7899 */ /* 0x000fc8000801141e */
[----:B------:R0:W-:Y:S01]  /*b010*/  STL [R1+0xd54], R132 ;  /* 0x000d548401007387 */ /* 0x0001e20000100800 */
[----:B-1----:R-:W-:-:S05]  /*b020*/  IADD3.X R134, R220, UR10, RZ, P0, !PT ;  /* 0x0000000adc867c10 */ /* 0x002fca00087fe4ff */
[----:B------:R1:W-:Y:S01]  /*b030*/  STL [R1+0xd48], R134 ;  /* 0x000d488601007387 */ /* 0x0003e20000100800 */
[----:B0-----:R-:W-:Y:S01]  /*b040*/  IADD3.X R132, R218, UR10, RZ, P1, !PT ;  /* 0x0000000ada847c10 */ /* 0x001fe20008ffe4ff */
[----:B------:R-:W-:-:S03]  /*b050*/  UIMAD UR10, UR18, 0x39, URZ ;  /* 0x00000039120a78a4 */ /* 0x000fc6000f8e023f */
[----:B------:R-:W-:Y:S01]  /*b060*/  ULDC UR18, c[0x0][0x238] ;  /* 0x00008e0000127ab9 */ /* 0x000fe20000000800 */
[----:B------:R0:W-:Y:S01]  /*b070*/  STL [R1+0xd50], R132 ;  /* 0x000d508401007387 */ /* 0x0001e20000100800 */
[----:B------:R-:W-:Y:S01]  /*b080*/  UIMAD UR18, UR18, 0x6, URZ ;  /* 0x00000006121278a4 */ /* 0x000fe2000f8e023f */
[----:B-1----:R-:W-:-:S05]  /*b090*/  IADD3 R134, P0, R221, UR30, RZ ;  /* 0x0000001edd867c10 */ /* 0x002fca000ff1e0ff */
[----:B------:R1:W-:Y:S01]  /*b0a0*/  STL [R1+0xd5c], R134 ;  /* 0x000d5c8601007387 */ /* 0x0003e20000100800 */
[----:B0-----:R-:W-:Y:S01]  /*b0b0*/  IADD3 R132, P1, R219, UR30, RZ ;  /* 0x0000001edb847c10 */ /* 0x001fe2000ff3e0ff */
        /* <DEDUP_REMOVED lines=20> */
[----:B------:R-:W-:Y:S01]  /*b200*/  USHF.L.U32 UR23, UR23, 0x2, URZ ;  /* 0x0000000217177899 */ /* 0x000fe2000800063f */
        /* <DEDUP_REMOVED lines=27> */
[----:B------:R-:W-:Y:S02]  /*b3c0*/  ULDC UR30, c[0x0][0x238] ;  /* 0x00008e00001e7ab9 */ /* 0x000fe40000000800 */
[----:B------:R-:W-:Y:S02]  /*b3d0*/  USHF.R.S32.HI UR30, URZ, 0x1f, UR30 ;  /* 0x0000001f3f1e7899 */ /* 0x000fe4000801141e */
[----:B------:R0:W-:Y:S01]  /*b3e0*/  STL [R1+0xda4], R132 ;  /* 0x000da48401007387 */ /* 0x0001e20000100800 */
[----:B-1----:R-:W-:Y:S02]  /*b3f0*/  IADD3.X R134, R218, UR11, RZ, P1, !PT ;  /* 0x0000000bda867c10 */ /* 0x002fe40008ffe4ff */
[----:B0-----:R-:W-:Y:S01]  /*b400*/  IADD3.X R132, R220, UR11, RZ, P0, !PT ;  /* 0x0000000bdc847c10 */ /* 0x001fe200087fe4ff */
[----:B------:R-:W-:Y:S01]  /*b410*/  UIMAD UR11, UR21, 0x32, URZ ;  /* 0x00000032150b78a4 */ /* 0x000fe2000f8e023f */
[----:B------:R-:W-:Y:S01]  /*b420*/  IADD3 R135, P0, R221, UR10, RZ ;  /* 0x0000000add877c10 */ /* 0x000fe2000ff1e0ff */
[----:B------:R-:W-:-:S02]  /*b430*/  USHF.R.S32.HI UR21, URZ, 0x1f, UR20 ;  /* 0x0000001f3f157899 */ /* 0x000fc40008011414 */
[----:B------:R0:W-:Y:S04]  /*b440*/  STL [R1+0xd98], R132 ;  /* 0x000d988401007387 */ /* 0x0001e80000100800 */
[----:B------:R1:W-:Y:S04]  /*b450*/  STL [R1+0xda0], R134 ;  /* 0x000da08601007387 */ /* 0x0003e80000100800 */
[----:B------:R2:W-:Y:S01]  /*b460*/  STL [R1+0xdac], R135 ;  /* 0x000dac8701007387 */ /* 0x0005e20000100800 */
[----:B0-----:R-:W-:Y:S02]  /*b470*/  SHF.R.S32.HI R132, RZ, 0x1f, R216 ;  /* 0x0000001fff847819 */ /* 0x001fe400000114d8 */
[----:B-1----:R-:W-:Y:S01]  /*b480*/  IADD3 R134, P1, R219, UR10, RZ ;  /* 0x0000000adb867c10 */ /* 0x002fe2000ff3e0ff */
[----:B------:R-:W-:Y:S01]  /*b490*/  USHF.R.S32.HI UR10, URZ, 0x1f, UR10 ;  /* 0x0000001f3f0a7899 */ /* 0x000fe2000801140a */
[----:B------:R-:W-:-:S02]  /*b4a0*/  LEA.HI R216, R132, R216, RZ, 0x7 ;  /* 0x000000d884d87211 */ /* 0x000fc400078f38ff */
[----:B--2---:R-:W-:Y:S01]  /*b4b0*/  IADD3 R135, P3, R219, UR43, RZ ;  /* 0x0000002bdb877c10 */ /* 0x004fe2000ff7e0ff */
[----:B------:R0:W-:Y:S02]  /*b4c0*/  STL [R1+0xdb4], R134 ;  /* 0x000db48601007387 */ /* 0x0001e40000100800 */
[----:B------:R-:W-:-:S05]  /*b4d0*/  IADD3.X R132, R220, UR10, RZ, P0, !PT ;  /* 0x0000000adc847c10 */ /* 0x000fca00087fe4ff */
[----:B------:R1:W-:Y:S01]  /*b4e0*/  STL [R1+0xda8], R132 ;  /* 0x000da88401007387 */ /* 0x0003e20000100800 */
[----:B0-----:R-:W-:Y:S01]  /*b4f0*/  IADD3.X R134, R218, UR10, RZ, P1, !PT ;  /* 0x0000000ada867c10 */ /* 0x001fe20008ffe4ff */
[----:B------:R-:W-:-:S04]  /*b500*/  USHF.R.S32.HI UR10, URZ, 0x1f, UR43 ;  /* 0x0000001f3f0a7899 */ /* 0x000fc8000801142b */
[----:B------:R0:W-:Y:S01]  /*b510*/  STL [R1+0xdb0], R134 ;  /* 0x000db08601007387 */ /* 0x0001e20000100800 */
[----:B-1----:R-:W-:-:S05]  /*b520*/  IADD3 R132, P0, R221, UR20, RZ ;  /* 0x00000014dd847c10 */ /* 0x002fca000ff1e0ff */
[----:B------:R1:W-:Y:S01]  /*b530*/  STL [R1+0xdbc], R132 ;  /* 0x000dbc8401007387 */ /* 0x0003e20000100800 */
[----:B0-----:R-:W-:Y:S01]  /*b540*/  IADD3 R134, P1, R219, UR20, RZ ;  /* 0x00000014db867c10 */ /* 0x001fe2000ff3e0ff */
[----:B------:R-:W-:-:S04]  /*b550*/  USHF.R.U32.HI UR20, URZ, 0x4, UR58 ;  /* 0x000000043f147899 */ /* 0x000fc8000801163a */
[----:B------:R0:W-:Y:S01]  /*b560*/  STL [R1+0xdc4], R134 ;  /* 0x000dc48601007387 */ /* 0x0001e20000100800 */
[----:B------:R-:W-:Y:S01]  /*b570*/  USGXT.U32 UR20, UR20, 0xe ;  /* 0x0000000e1414789a */ /* 0x000fe20008000000 */
[----:B-1----:R-:W-:Y:S01]  /*b580*/  IADD3 R132, P2, R221, UR43, RZ ;  /* 0x0000002bdd847c10 */ /* 0x002fe2000ff5e0ff */
[----:B------:R-:W-:-:S04]  /*b590*/  UIADD3 UR43, UR58, 0x8000, URZ ;  /* 0x000080003a2b7890 */ /* 0x000fc8000fffe03f */
[----:B------:R1:W-:Y:S01]  /*b5a0*/  STL [R1+0xdcc], R132 ;  /* 0x000dcc8401007387 */ /* 0x0003e20000100800 */
[----:B------:R-:W-:Y:S01]  /*b5b0*/  USHF.R.U32.HI UR43, URZ, 0x4, UR43 ;  /* 0x000000043f2b7899 */ /* 0x000fe2000801162b */
[----:B0-----:R-:W-:Y:S02]  /*b5c0*/  IADD3.X R134, R220, UR21, RZ, P0, !PT ;  /* 0x00000015dc867c10 */ /* 0x001fe400087fe4ff */
[----:B------:R0:W-:Y:S01]  /*b5d0*/  STL [R1+0xdd4], R135 ;  /* 0x000dd48701007387 */ /* 0x0001e20000100800 */
[----:B------:R-:W-:-:S03]  /*b5e0*/  USGXT.U32 UR43, UR43, 0xe ;  /* 0x0000000e2b2b789a */ /* 0x000fc60008000000 */
[----:B------:R2:W-:Y:S01]  /*b5f0*/  STL [R1+0xdb8], R134 ;  /* 0x000db88601007387 */ /* 0x0005e20000100800 */
[----:B-1----:R-:W-:Y:S01]  /*b600*/  IADD3.X R132, R218, UR21, RZ, P1, !PT ;  /* 0x00000015da847c10 */ /* 0x002fe20008ffe4ff */
[----:B------:R-:W-:Y:S01]  /*b610*/  ULDC UR21, c[0x0][0x238] ;  /* 0x00008e0000157ab9 */ /* 0x000fe20000000800 */
[----:B0-----:R-:W-:-:S03]  /*b620*/  IADD3 R135, P4, R5, R3, RZ ;  /* 0x0000000305877210 */ /* 0x001fc60007f9e0ff */
[----:B------:R0:W-:Y:S01]  /*b630*/  STL [R1+0xdc0], R132 ;  /* 0x000dc08401007387 */ /* 0x0001e20000100800 */
[----:B--2---:R-:W-:Y:S02]  /*b640*/  IADD3.X R134, R220, UR10, RZ, P2, !PT ;  /* 0x0000000adc867c10 */ /* 0x004fe400097fe4ff */
[----:B------:R-:W-:-:S03]  /*b650*/  LEA.HI.X.SX32 R5, R5, R0, 0x1, P4 ;  /* 0x0000000005057211 */ /* 0x000fc600020f0eff */
        /* <DEDUP_REMOVED lines=9> */
[----:B-1----:R-:W-:-:S04]  /*b6f0*/  IADD3 R134, P2, R4, R3, RZ ;  /* 0x0000000304867210 */ /* 0x002fc80007f5e0ff */
[----:B------:R-:W-:Y:S01]  /*b700*/  LEA.HI.X.SX32 R4, R4, R0, 0x1, P2 ;  /* 0x0000000004047211 */ /* 0x000fe200010f0eff */
[----:B------:R1:W-:Y:S01]  /*b710*/  STL [R1+0x904], R134 ;  /* 0x0009048601007387 */ /* 0x0003e20000100800 */
[----:B0-----:R-:W-:-:S03]  /*b720*/  IADD3 R132, P5, R6, R3, RZ ;  /* 0x0000000306847210 */ /* 0x001fc60007fbe0ff */
[----:B------:R-:W-:Y:S01]  /*b730*/  STL [R1+0x1f4], R135 ;  /* 0x0001f48701007387 */ /* 0x000fe20000100800 */
[----:B------:R-:W-:-:S03]  /*b740*/  LEA.HI.X.SX32 R6, R6, R0, 0x1, P5 ;  /* 0x0000000006067211 */ /* 0x000fc600028f0eff */
[----:B------:R0:W-:Y:S01]  /*b750*/  STL [R1+0x1fc], R132 ;  /* 0x0001fc8401007387 */ /* 0x0001e20000100800 */
[----:B-1----:R-:W-:-:S05]  /*b760*/  IADD3 R134, P3, R7, R3, RZ ;  /* 0x0000000307867210 */ /* 0x002fca0007f7e0ff */
[----:B------:R1:W-:Y:S01]  /*b770*/  STL [R1+0x204], R134 ;  /* 0x0002048601007387 */ /* 0x0003e20000100800 */
[----:B0-----:R-:W-:-:S03]  /*b780*/  IADD3 R132, P2, R8, R3, RZ ;  /* 0x0000000308847210 */ /* 0x001fc60007f5e0ff */
[----:B------:R0:W-:Y:S04]  /*b790*/  STL [R1+0x900], R4 ;  /* 0x0009000401007387 */ /* 0x0001e80000100800 */
[----:B------:R-:W-:Y:S01]  /*b7a0*/  STL [R1+0x20c], R132 ;  /* 0x00020c8401007387 */ /* 0x000fe20000100800 */
[----:B-1----:R-:W-:-:S03]  /*b7b0*/  CS2R R134, SRZ ;  /* 0x0000000000867805 */ /* 0x002fc6000001ff00 */
[----:B------:R1:W-:Y:S01]  /*b7c0*/  STL [R1+0x1f0], R5 ;  /* 0x0001f00501007387 */ /* 0x0003e20000100800 */
[----:B0-----:R-:W-:-:S05]  /*b7d0*/  IADD3 R4, P4, R9, R3, RZ ;  /* 0x0000000309047210 */ /* 0x001fca0007f9e0ff */
[----:B------:R0:W-:Y:S01]  /*b7e0*/  STL [R1+0x214], R4 ;  /* 0x0002140401007387 */ /* 0x0001e20000100800 */
[----:B-1----:R-:W-:-:S03]  /*b7f0*/  IADD3 R5, P5, R10, R3, RZ ;  /* 0x000000030a057210 */ /* 0x002fc60007fbe0ff */
[----:B------:R1:W-:Y:S04]  /*b800*/  STL [R1+0x1f8], R6 ;  /* 0x0001f80601007387 */ /* 0x0003e80000100800 */
[----:B------:R2:W-:Y:S01]  /*b810*/  STL [R1+0x21c], R5 ;  /* 0x00021c0501007387 */ /* 0x0005e20000100800 */
[----:B0-----:R-:W-:Y:S02]  /*b820*/  LEA.HI.X.SX32 R4, R7, R0, 0x1, P3 ;  /* 0x0000000007047211 */ /* 0x001fe400018f0eff */
[----:B-1----:R-:W-:-:S03]  /*b830*/  IADD3 R6, P3, R11, R3, RZ ;  /* 0x000000030b067210 */ /* 0x002fc60007f7e0ff */
[----:B------:R0:W-:Y:S01]  /*b840*/  STL [R1+0x200], R4 ;  /* 0x0002000401007387 */ /* 0x0001e20000100800 */
[----:B--2---:R-:W-:-:S03]  /*b850*/  LEA.HI.X.SX32 R5, R8, R0, 0x1, P2 ;  /* 0x0000000008057211 */ /* 0x004fc600010f0eff */
[----:B------:R1:W-:Y:S04]  /*b860*/  STL [R1+0x224], R6 ;  /* 0x0002240601007387 */ /* 0x0003e80000100800 */
[----:B------:R2:W-:Y:S01]  /*b870*/  STL [R1+0x208], R5 ;  /* 0x0002080501007387 */ /* 0x0005e20000100800 */
[----:B0-----:R-:W-:Y:S02]  /*b880*/  IADD3 R4, P2, R12, R3, RZ ;  /* 0x000000030c047210 */ /* 0x001fe40007f5e0ff */
[----:B-1----:R-:W-:-:S03]  /*b890*/  LEA.HI.X.SX32 R6, R9, R0, 0x1, P4 ;  /* 0x0000000009067211 */ /* 0x002fc600020f0eff */
[----:B------:R0:W-:Y:S01]  /*b8a0*/  STL [R1+0x22c], R4 ;  /* 0x00022c0401007387 */ /* 0x0001e20000100800 */
[----:B--2---:R-:W-:-:S03]  /*b8b0*/  IADD3 R5, P4, R13, R3, RZ ;  /* 0x000000030d057210 */ /* 0x004fc60007f9e0ff */
        /* <DEDUP_REMOVED lines=62> */
[-C--:B0-----:R-:W-:Y:S02]  /*bca0*/  LEA.HI.X.SX32 R4, R25, R0.reuse, 0x1, P4 ;  /* 0x0000000019047211 */ /* 0x081fe400020f0eff */
[----:B------:R-:W-:Y:S02]  /*bcb0*/  CS2R R24, SRZ ;  /* 0x0000000000187805 */ /* 0x000fe4000001ff00 */
[----:B-1----:R-:W-:Y:S01]  /*bcc0*/  IADD3 R6, P4, R29, R3, RZ ;  /* 0x000000031d067210 */ /* 0x002fe20007f9e0ff */
[----:B------:R0:W-:Y:S01]  /*bcd0*/  STL [R1+0x290], R4 ;  /* 0x0002900401007387 */ /* 0x0001e20000100800 */
[----:B--2---:R-:W-:-:S03]  /*bce0*/  LEA.HI.X.SX32 R5, R26, R0, 0x1, P5 ;  /* 0x000000001a057211 */ /* 0x004fc600028f0eff */
[----:B------:R1:W-:Y:S04]  /*bcf0*/  STL [R1+0x2b4], R6 ;  /* 0x0002b40601007387 */ /* 0x0003e80000100800 */
[----:B------:R2:W-:Y:S01]  /*bd00*/  STL [R1+0x298], R5 ;  /* 0x0002980501007387 */ /* 0x0005e20000100800 */
[----:B0-----:R-:W-:Y:S02]  /*bd10*/  IADD3 R4, P5, R30, R3, RZ ;  /* 0x000000031e047210 */ /* 0x001fe40007fbe0ff */
[----:B-1----:R-:W-:-:S03]  /*bd20*/  LEA.HI.X.SX32 R6, R27, R0, 0x1, P3 ;  /* 0x000000001b067211 */ /* 0x002fc600018f0eff */
[----:B------:R0:W-:Y:S01]  /*bd30*/  STL [R1+0x2bc], R4 ;  /* 0x0002bc0401007387 */ /* 0x0001e20000100800 */
[----:B------:R-:W-:Y:S02]  /*bd40*/  CS2R R26, SRZ ;  /* 0x00000000001a7805 */ /* 0x000fe4000001ff00 */
[-C--:B--2---:R-:W-:Y:S01]  /*bd50*/  IADD3 R5, P3, R31, R3.reuse, RZ ;  /* 0x000000031f057210 */ /* 0x084fe20007f7e0ff */
[----:B------:R1:W-:Y:S04]  /*bd60*/  STL [R1+0x2a0], R6 ;  /* 0x0002a00601007387 */ /* 0x0003e80000100800 */
[----:B------:R2:W-:Y:S01]  /*bd70*/  STL [R1+0x2c4], R5 ;  /* 0x0002c40501007387 */ /* 0x0005e20000100800 */
[----:B0-----:R-:W-:Y:S02]  /*bd80*/  LEA.HI.X.SX32 R4, R28, R0, 0x1, P2 ;  /* 0x000000001c047211 */ /* 0x001fe400010f0eff */
[----:B-1----:R-:W-:-:S03]  /*bd90*/  IADD3 R6, P2, R32, R3, RZ ;  /* 0x0000000320067210 */ /* 0x002fc60007f5e0ff */
[----:B------:R0:W-:Y:S01]  /*bda0*/  STL [R1+0x2a8], R4 ;  /* 0x0002a80401007387 */ /* 0x0001e20000100800 */
[----:B--2---:R-:W-:-:S03]  /*bdb0*/  LEA.HI.X.SX32 R5, R29, R0, 0x1, P4 ;  /* 0x000000001d057211 */ /* 0x004fc600020f0eff */
[----:B------:R1:W-:Y:S01]  /*bdc0*/  STL [R1+0x2cc], R6 ;  /* 0x0002cc0601007387 */ /* 0x0003e20000100800 */
[----:B------:R-:W-:-:S03]  /*bdd0*/  CS2R R28, SRZ ;  /* 0x00000000001c7805 */ /* 0x000fc6000001ff00 */
        /* <DEDUP_REMOVED lines=437> */
[----:B------:R-:W-:Y:S04]  /*d930*/  STL [R1+0x5b8], R6 ;  /* 0x0005b80601007387 */ /* 0x000fe80000100800 */
[----:B------:R1:W-:Y:S01]  /*d940*/  STL [R1+0x8fc], R5 ;  /* 0x0008fc0501007387 */ /* 0x0003e20000100800 */
[-C--:B0-----:R-:W-:Y:S02]  /*d950*/  LEA.HI.X.SX32 R4, R127, R0.reuse, 0x1, P3 ;  /* 0x000000007f047211 */ /* 0x081fe400018f0eff */
[----:B------:R-:W-:Y:S02]  /*d960*/  CS2R R126, SRZ ;  /* 0x00000000007e7805 */ /* 0x000fe4000001ff00 */
[----:B------:R-:W-:Y:S01]  /*d970*/  IADD3 R3, P3, R131, R3, RZ ;  /* 0x0000000383037210 */ /* 0x000fe20007f7e0ff */
[----:B------:R0:W-:Y:S01]  /*d980*/  STL [R1+0x8ec], R4 ;  /* 0x0008ec0401007387 */ /* 0x0001e20000100800 */
[----:B-1----:R-:W-:-:S03]  /*d990*/  LEA.HI.X.SX32 R5, R128, R0, 0x1, P2 ;  /* 0x0000000080057211 */ /* 0x002fc600010f0eff */
[----:B------:R1:W-:Y:S04]  /*d9a0*/  STL [R1+0x8e4], R3 ;  /* 0x0008e40301007387 */ /* 0x0003e80000100800 */
[----:B------:R2:W-:Y:S01]  /*d9b0*/  STL [R1+0x5bc], R5 ;  /* 0x0005bc0501007387 */ /* 0x0005e20000100800 */
[-C--:B0-----:R-:W-:Y:S02]  /*d9c0*/  LEA.HI.X.SX32 R4, R129, R0.reuse, 0x1, P4 ;  /* 0x0000000081047211 */ /* 0x081fe400020f0eff */
[----:B------:R-:W-:Y:S02]  /*d9d0*/  CS2R R128, SRZ ;  /* 0x0000000000807805 */ /* 0x000fe4000001ff00 */
[-C--:B-1----:R-:W-:Y:S01]  /*d9e0*/  LEA.HI.X.SX32 R3, R130, R0.reuse, 0x1, P5 ;  /* 0x0000000082037211 */ /* 0x082fe200028f0eff */
[----:B------:R0:W-:Y:S01]  /*d9f0*/  STL [R1+0x8dc], R4 ;  /* 0x0008dc0401007387 */ /* 0x0001e20000100800 */
[----:B------:R-:W-:-:S02]  /*da00*/  LEA.HI.X.SX32 R0, R131, R0, 0x1, P3 ;  /* 0x0000000083007211 */ /* 0x000fc400018f0eff */
[----:B------:R-:W-:Y:S02]  /*da10*/  CS2R R130, SRZ ;  /* 0x0000000000827805 */ /* 0x000fe4000001ff00 */
[----:B--2---:R-:W-:Y:S01]  /*da20*/  IADD3 R5, P3, R219, UR9, RZ ;  /* 0x00000009db057c10 */ /* 0x004fe2000ff7e0ff */
[----:B------:R1:W-:Y:S04]  /*da30*/  STL [R1+0x8e0], R3 ;  /* 0x0008e00301007387 */ /* 0x0003e80000100800 */
[----:B------:R2:W-:Y:S01]  /*da40*/  STL [R1+0x5c0], R0 ;  /* 0x0005c00001007387 */ /* 0x0005e20000100800 */
[----:B0-----:R-:W-:Y:S01]  /*da50*/  IADD3.X R4, R220, UR11, RZ, P1, !PT ;  /* 0x0000000bdc047c10 */ /* 0x001fe20008ffe4ff */
[----:B-1----:R-:W-:Y:S01]  /*da60*/  IMAD.SHL.U32 R3, R133, 0x10, RZ ;  /* 0x0000001085037824 */ /* 0x002fe200078e00ff */
[----:B------:R-:W-:-:S02]  /*da70*/  CS2R R132, SRZ ;  /* 0x0000000000847805 */ /* 0x000fc4000001ff00 */
[----:B--2---:R-:W-:Y:S02]  /*da80*/  IADD3.X R0, R218, UR11, RZ, P0, !PT ;  /* 0x0000000bda007c10 */ /* 0x004fe400087fe4ff */
[----:B------:R-:W-:Y:S01]  /*da90*/  STL [R1+0xe44], R3 ;  /* 0x000e440301007387 */ /* 0x000fe20000100800 */
[----:B------:R-:W-:-:S03]  /*daa0*/  UIMAD UR11, UR48, 0x24, URZ ;  /* 0x00000024300b78a4 */ /* 0x000fc6000f8e023f */
[----:B------:R0:W-:Y:S04]  /*dab0*/  STL [R1+0x5c4], R4 ;  /* 0x0005c40401007387 */ /* 0x0001e80000100800 */
[----:B------:R1:W-:Y:S01]  /*dac0*/  STL [R1+0x5c8], R0 ;  /* 0x0005c80001007387 */ /* 0x0003e20000100800 */
[----:B0-----:R-:W-:Y:S02]  /*dad0*/  IADD3 R4, P1, R219, UR4, RZ ;  /* 0x00000004db047c10 */ /* 0x001fe4000ff3e0ff */
[----:B-1----:R-:W-:Y:S01]  /*dae0*/  IADD3 R0, P0, R221, UR4, RZ ;  /* 0x00000004dd007c10 */ /* 0x002fe2000ff1e0ff */
[----:B------:R-:W-:-:S04]  /*daf0*/  USHF.R.S32.HI UR4, URZ, 0x1f, UR9 ;  /* 0x0000001f3f047899 */ /* 0x000fc80008011409 */
[----:B------:R0:W-:Y:S04]  /*db00*/  STL [R1+0x5d0], R0 ;  /* 0x0005d00001007387 */ /* 0x0001e80000100800 */
[----:B------:R1:W-:Y:S01]  /*db10*/  STL [R1+0x5d8], R4 ;  /* 0x0005d80401007387 */ /* 0x0003e20000100800 */
[----:B0-----:R-:W-:Y:S01]  /*db20*/  IADD3 R0, P2, R221, UR9, RZ ;  /* 0x00000009dd007c10 */ /* 0x001fe2000ff5e0ff */
[----:B------:R-:W-:Y:S01]  /*db30*/  UMOV UR9, URZ ;  /* 0x0000003f00097c82 */ /* 0x000fe20008000000 */
[----:B-1----:R-:W-:-:S03]  /*db40*/  IADD3.X R4, R220, UR10, RZ, P0, !PT ;  /* 0x0000000adc047c10 */ /* 0x002fc600087fe4ff */
        /* <DEDUP_REMOVED lines=8> */
[----:B-1----:R-:W-:Y:S01]  /*dbd0*/  IADD3.X R4, R220, UR4, RZ, P2, !PT ;  /* 0x00000004dc047c10 */ /* 0x002fe200097fe4ff */
[----:B------:R-:W-:-:S04]  /*dbe0*/  USHF.R.S32.HI UR60, URZ, 0x1f, UR12 ;  /* 0x0000001f3f3c7899 */ /* 0x000fc8000801140c */
[----:B------:R1:W-:Y:S01]  /*dbf0*/  STL [R1+0x5dc], R4 ;  /* 0x0005dc0401007387 */ /* 0x0003e20000100800 */
[----:B0-----:R-:W-:Y:S01]  /*dc00*/  IADD3.X R0, R218, UR4, RZ, P3, !PT ;  /* 0x00000004da007c10 */ /* 0x001fe20009ffe4ff */
[----:B------:R-:W-:-:S04]  /*dc10*/  UMOV UR4, URZ ;  /* 0x0000003f00047c82 */ /* 0x000fc80008000000 */
[----:B------:R0:W-:Y:S01]  /*dc20*/  STL [R1+0x5e4], R0 ;  /* 0x0005e40001007387 */ /* 0x0001e20000100800 */
[----:B-1----:R-:W-:-:S03]  /*dc30*/  IADD3 R4, P0, R221, UR29, RZ ;  /* 0x0000001ddd047c10 */ /* 0x002fc6000ff1e0ff */
[----:B------:R-:W-:Y:S04]  /*dc40*/  STL [R1+0x17c], RZ ;  /* 0x00017cff01007387 */ /* 0x000fe80000100800 */
[----:B------:R-:W-:Y:S01]  /*dc50*/  STL [R1], RZ ;  /* 0x000000ff01007387 */ /* 0x000fe20000100800 */
[----:B0-----:R-:W-:Y:S01]  /*dc60*/  IADD3 R0, P1, R219, UR29, RZ ;  /* 0x0000001ddb007c10 */ /* 0x001fe2000ff3e0ff */
[----:B------:R-:W-:Y:S02]  /*dc70*/  USHF.R.S32.HI UR29, URZ, 0x1f, UR29 ;  /* 0x0000001f3f1d7899 */ /* 0x000fe4000801141d */
[----:B------:R-:W-:Y:S04]  /*dc80*/  STL [R1+0x4], RZ ;  /* 0x000004ff01007387 */ /* 0x000fe80000100800 */
        /* <DEDUP_REMOVED lines=62> */
[----:B------:R0:W-:Y:S04]  /*e070*/  STL [R1+0x5f0], R4 ;  /* 0x0005f00401007387 */ /* 0x0001e80000100800 */
[----:B------:R1:W-:Y:S01]  /*e080*/  STL [R1+0x5f8], R0 ;  /* 0x0005f80001007387 */ /* 0x0003e20000100800 */
[----:B0-----:R-:W-:-:S02]  /*e090*/  IADD3.X R4, R220, UR29, RZ, P0, !PT ;  /* 0x0000001ddc047c10 */ /* 0x001fc400087fe4ff */
        /* <DEDUP_REMOVED lines=220> */
[----:B------:R-:W-:Y:S02]  /*ee60*/  IADD3 R5, P0, R221, UR8, RZ ;  /* 0x00000008dd057c10 */ /* 0x000fe4000ff1e0ff */
[----:B-1----:R-:W-:Y:S01]  /*ee70*/  IADD3.X R0, R218, UR11, RZ, P1, !PT ;  /* 0x0000000bda007c10 */ /* 0x002fe20008ffe4ff */
[----:B------:R0:W-:Y:S04]  /*ee80*/  STL [R1+0x74c], R4 ;  /* 0x00074c0401007387 */ /* 0x0001e80000100800 */
[----:B------:R1:W-:Y:S04]  /*ee90*/  STL [R1+0x754], R0 ;  /* 0x0007540001007387 */ /* 0x0003e80000100800 */
[----:B------:R2:W-:Y:S01]  /*eea0*/  STL [R1+0x760], R5 ;  /* 0x0007600501007387 */ /* 0x0005e20000100800 */
[----:B0-----:R-:W-:Y:S01]  /*eeb0*/  IADD3 R4, P1, R219, UR8, RZ ;  /* 0x00000008db047c10 */ /* 0x001fe2000ff3e0ff */
[----:B------:R-:W-:Y:S01]  /*eec0*/  UIADD3 UR8, UP0, UR20, 0x2, URZ ;  /* 0x0000000214087890 */ /* 0x000fe2000ff1e03f */
[----:B-1----:R-:W-:-:S03]  /*eed0*/  LOP3.LUT R0, R3, 0x70, RZ, 0xc0, !PT ;  /* 0x0000007003007812 */ /* 0x002fc600078ec0ff */
[----:B------:R0:W-:Y:S01]  /*eee0*/  STL [R1+0x768], R4 ;  /* 0x0007680401007387 */ /* 0x0001e20000100800 */
[----:B------:R-:W-:Y:S01]  /*eef0*/  IADD3.X R3, R220, UR10, RZ, P0, !PT ;  /* 0x0000000adc037c10 */ /* 0x000fe200087fe4ff */
[----:B------:R-:W-:Y:S01]  /*ef00*/  UIADD3.X UR9, UR9, 0x40000040, URZ, UP0, !UPT ;  /* 0x4000004009097890 */ /* 0x000fe200087fe43f */
[----:B--2---:R-:W-:Y:S01]  /*ef10*/  IADD3 R5, P5, R219, UR12, RZ ;  /* 0x0000000cdb057c10 */ /* 0x004fe2000ffbe0ff */
[----:B------:R-:W-:Y:S02]  /*ef20*/  IMAD R0, R217, 0x80, R0 ;  /* 0x00000080d9007824 */ /* 0x000fe400078e0200 */
[----:B------:R1:W-:Y:S01]  /*ef30*/  STL [R1+0x75c], R3 ;  /* 0x00075c0301007387 */ /* 0x0003e20000100800 */
[----:B0-----:R-:W-:Y:S01]  /*ef40*/  IADD3.X R4, R218, UR10, RZ, P1, !PT ;  /* 0x0000000ada047c10 */ /* 0x001fe20008ffe4ff */
[----:B------:R-:W-:-:S04]  /*ef50*/  UIADD3 UR10, UP1, UR43, 0x2, URZ ;  /* 0x000000022b0a7890 */ /* 0x000fc8000ff3e03f */
[----:B------:R0:W-:Y:S01]  /*ef60*/  STL [R1+0x764], R4 ;  /* 0x0007640401007387 */ /* 0x0001e20000100800 */
[----:B-1----:R-:W-:Y:S01]  /*ef70*/  SHF.R.S32.HI R3, RZ, 0x7, R216 ;  /* 0x00000007ff037819 */ /* 0x002fe200000114d8 */
[----:B------:R-:W-:Y:S02]  /*ef80*/  UIADD3.X UR11, UR4, 0x40000040, URZ, UP1, !UPT ;  /* 0x40000040040b7890 */ /* 0x000fe40008ffe43f */
[----:B------:R-:W-:Y:S02]  /*ef90*/  USHF.R.S32.HI UR4, URZ, 0x1f, UR7 ;  /* 0x0000001f3f047899 */ /* 0x000fe40008011407 */
[----:B------:R1:W-:Y:S01]  /*efa0*/  STL [R1+0xe40], R3 ;  /* 0x000e400301007387 */ /* 0x0003e20000100800 */
[----:B0-----:R-:W-:-:S03]  /*efb0*/  IADD3 R4, P2, R221, UR5, RZ ;  /* 0x00000005dd047c10 */ /* 0x001fc6000ff5e0ff */
[----:B------:R-:W-:Y:S04]  /*efc0*/  STL [R1+0xde0], R0 ;  /* 0x000de00001007387 */ /* 0x000fe80000100800 */
[----:B------:R0:W-:Y:S01]  /*efd0*/  STL [R1+0x770], R4 ;  /* 0x0007700401007387 */ /* 0x0001e20000100800 */
[----:B-1----:R-:W-:Y:S01]  /*efe0*/  IADD3 R3, P3, R219, UR5, RZ ;  /* 0x00000005db037c10 */ /* 0x002fe2000ff7e0ff */
[----:B------:R-:W-:-:S04]  /*eff0*/  USHF.R.S32.HI UR5, URZ, 0x1f, UR6 ;  /* 0x0000001f3f057899 */ /* 0x000fc80008011406 */
[----:B------:R1:W-:Y:S01]  /*f000*/  STL [R1+0x778], R3 ;  /* 0x0007780301007387 */ /* 0x0003e20000100800 */
[----:B0-----:R-:W-:-:S05]  /*f010*/  IADD3 R4, P0, R221, UR61, RZ ;  /* 0x0000003ddd047c10 */ /* 0x001fca000ff1e0ff */
[----:B------:R0:W-:Y:S01]  /*f020*/  STL [R1+0x780], R4 ;  /* 0x0007800401007387 */ /* 0x0001e20000100800 */
[----:B-1----:R-:W-:-:S05]  /*f030*/  IADD3 R3, P1, R219, UR61, RZ ;  /* 0x0000003ddb037c10 */ /* 0x002fca000ff3e0ff */
[----:B------:R1:W-:Y:S01]  /*f040*/  STL [R1+0x788], R3 ;  /* 0x0007880301007387 */ /* 0x0003e20000100800 */
[----:B0-----:R-:W-:-:S05]  /*f050*/  IADD3 R4, P4, R221, UR12, RZ ;  /* 0x0000000cdd047c10 */ /* 0x001fca000ff9e0ff */
[----:B------:R0:W-:Y:S01]  /*f060*/  STL [R1+0x790], R4 ;  /* 0x0007900401007387 */ /* 0x0001e20000100800 */
[----:B-1----:R-:W-:-:S03]  /*f070*/  IADD3.X R3, R220, UR13, RZ, P2, !PT ;  /* 0x0000000ddc037c10 */ /* 0x002fc600097fe4ff */
[----:B------:R1:W-:Y:S04]  /*f080*/  STL [R1+0x798], R5 ;  /* 0x0007980501007387 */ /* 0x0003e80000100800 */
[----:B------:R2:W-:Y:S01]  /*f090*/  STL [R1+0x76c], R3 ;  /* 0x00076c0301007387 */ /* 0x0005e20000100800 */
[----:B0-----:R-:W-:Y:S01]  /*f0a0*/  IADD3.X R4, R218, UR13, RZ, P3, !PT ;  /* 0x0000000dda047c10 */ /* 0x001fe20009ffe4ff */
[----:B------:R-:W-:Y:S01]  /*f0b0*/  UIADD3.64 UR12, UR8, 0x2, URZ ;  /* 0x00000002080c7897 */ /* 0x000fe2000fffe03f */
[----:B-1----:R-:W-:-:S03]  /*f0c0*/  IADD3 R5, P3, R219, UR16, RZ ;  /* 0x00000010db057c10 */ /* 0x002fc6000ff7e0ff */
[----:B------:R0:W-:Y:S01]  /*f0d0*/  STL [R1+0x774], R4 ;  /* 0x0007740401007387 */ /* 0x0001e20000100800 */
[----:B--2---:R-:W-:-:S05]  /*f0e0*/  IADD3 R3, P2, R221, UR16, RZ ;  /* 0x00000010dd037c10 */ /* 0x004fca000ff5e0ff */
[----:B------:R1:W-:Y:S01]  /*f0f0*/  STL [R1+0x7a0], R3 ;  /* 0x0007a00301007387 */ /* 0x0003e20000100800 */
[----:B0-----:R-:W-:-:S03]  /*f100*/  IADD3.X R4, R220, UR17, RZ, P0, !PT ;  /* 0x00000011dc047c10 */ /* 0x001fc600087fe4ff */
[----:B------:R0:W-:Y:S04]  /*f110*/  STL [R1+0x7a8], R5 ;  /* 0x0007a80501007387 */ /* 0x0001e80000100800 */
[----:B------:R2:W-:Y:S01]  /*f120*/  STL [R1+0x77c], R4 ;  /* 0x00077c0401007387 */ /* 0x0005e20000100800 */
[----:B-1----:R-:W-:Y:S01]  /*f130*/  IADD3.X R3, R218, UR17, RZ, P1, !PT ;  /* 0x00000011da037c10 */ /* 0x002fe20008ffe4ff */
[----:B------:R-:W-:Y:S01]  /*f140*/  UIADD3.64 UR16, UR8, 0x4, URZ ;  /* 0x0000000408107897 */ /* 0x000fe2000fffe03f */
[----:B0-----:R-:W-:-:S03]  /*f150*/  IADD3 R5, P1, R219, UR59, RZ ;  /* 0x0000003bdb057c10 */ /* 0x001fc6000ff3e0ff */
        /* <DEDUP_REMOVED lines=10> */
[----:B--2---:R-:W-:Y:S02]  /*f200*/  IADD3 R3, P4, R221, UR54, RZ ;  /* 0x00000036dd037c10 */ /* 0x004fe4000ff9e0ff */
[----:B------:R-:W-:-:S03]  /*f210*/  ULDC UR61, c[0x0][0x238] ;  /* 0x00008e00003d7ab9 */ /* 0x000fc60000000800 */
        /* <DEDUP_REMOVED lines=14> */
[----:B------:R-:W-:Y:S02]  /*f300*/  UIADD3.64 UR52, UR8, 0x202, URZ ;  /* 0x0000020208347897 */ /* 0x000fe4000fffe03f */
[----:B------:R-:W-:Y:S01]  /*f310*/  UIADD3.64 UR52, UR8, 0x604, URZ ;  /* 0x0000060408347897 */ /* 0x000fe2000fffe03f */
[----:B0-----:R-:W-:Y:S01]  /*f320*/  IADD3 R5, P1, R219, UR50, RZ ;  /* 0x00000032db057c10 */ /* 0x001fe2000ff3e0ff */
        /* <DEDUP_REMOVED lines=78> */
[----:B-1----:R-:W-:Y:S02]  /*f810*/  IADD3.X R3, R218, UR47, RZ, P1, !PT ;  /* 0x0000002fda037c10 */ /* 0x002fe40008ffe4ff */
        /* <DEDUP_REMOVED lines=18> */
[----:B0-----:R-:W-:-:S03]  /*f940*/  LOP3.LUT R5, R0, 0x20, RZ, 0x3c, !PT ;  /* 0x0000002000057812 */ /* 0x001fc600078e3cff */
[----:B------:R0:W-:Y:S01]  /*f950*/  STL [R1+0x864], R3 ;  /* 0x0008640301007387 */ /* 0x0001e20000100800 */
[----:B--2---:R-:W-:-:S05]  /*f960*/  LOP3.LUT R4, R0, 0x10, RZ, 0x3c, !PT ;  /* 0x0000001000047812 */ /* 0x004fca00078e3cff */
[----:B------:R1:W-:Y:S01]  /*f970*/  STL [R1+0xdfc], R4 ;  /* 0x000dfc0401007387 */ /* 0x0003e20000100800 */
[----:B0-----:R-:W-:-:S03]  /*f980*/  LOP3.LUT R3, R0, 0x30, RZ, 0x3c, !PT ;  /* 0x0000003000037812 */ /* 0x001fc600078e3cff */
[----:B------:R0:W-:Y:S04]  /*f990*/  STL [R1+0xdf8], R5 ;  /* 0x000df80501007387 */ /* 0x0001e80000100800 */
[----:B------:R2:W-:Y:S01]  /*f9a0*/  STL [R1+0xdf4], R3 ;  /* 0x000df40301007387 */ /* 0x0005e20000100800 */
[C---:B-1----:R-:W-:Y:S02]  /*f9b0*/  LOP3.LUT R4, R0.reuse, 0x40, RZ, 0x3c, !PT ;  /* 0x0000004000047812 */ /* 0x042fe400078e3cff */
[----:B0-----:R-:W-:-:S03]  /*f9c0*/  LOP3.LUT R5, R0, 0x50, RZ, 0x3c, !PT ;  /* 0x0000005000057812 */ /* 0x001fc600078e3cff */
[----:B------:R0:W-:Y:S01]  /*f9d0*/  STL [R1+0xdf0], R4 ;  /* 0x000df00401007387 */ /* 0x0001e20000100800 */
[----:B--2---:R-:W-:-:S03]  /*f9e0*/  LOP3.LUT R3, R0, 0x60, RZ, 0x3c, !PT ;  /* 0x0000006000037812 */ /* 0x004fc600078e3cff */
[----:B------:R-:W-:Y:S04]  /*f9f0*/  STL [R1+0xdec], R5 ;  /* 0x000dec0501007387 */ /* 0x000fe80000100800 */
[----:B------:R1:W-:Y:S01]  /*fa00*/  STL [R1+0xde8], R3 ;  /* 0x000de80301007387 */ /* 0x0003e20000100800 */
[----:B0-----:R-:W-:Y:S02]  /*fa10*/  LOP3.LUT R4, R0, 0x70, RZ, 0x3c, !PT ;  /* 0x0000007000047812 */ /* 0x001fe400078e3cff */
[----:B------:R-:W-:-:S03]  /*fa20*/  IADD3 R0, P6, R221, UR22, RZ ;  /* 0x00000016dd007c10 */ /* 0x000fc6000ffde0ff */
[----:B------:R0:W-:Y:S01]  /*fa30*/  STL [R1+0xde4], R4 ;  /* 0x000de40401007387 */ /* 0x0001e20000100800 */
[----:B-1----:R-:W-:-:S03]  /*fa40*/  IADD3 R3, P3, R219, UR22, RZ ;  /* 0x00000016db037c10 */ /* 0x002fc6000ff7e0ff */
[----:B------:R1:W-:Y:S01]  /*fa50*/  STL [R1+0x890], R0 ;  /* 0x0008900001007387 */ /* 0x0003e20000100800 */
[----:B------:R-:W-:-:S03]  /*fa60*/  UMOV UR22, UR43 ;  /* 0x0000002b00167c82 */ /* 0x000fc60008000000 */
[----:B------:R2:W-:Y:S01]  /*fa70*/  STL [R1+0x898], R3 ;  /* 0x0008980301007387 */ /* 0x0005e20000100800 */
[----:B0-----:R-:W-:Y:S02]  /*fa80*/  IADD3 R4, P2, R221, UR23, RZ ;  /* 0x00000017dd047c10 */ /* 0x001fe4000ff5e0ff */
[----:B-1----:R-:W-:-:S03]  /*fa90*/  IADD3.X R0, R220, UR31, RZ, P1, !PT ;  /* 0x0000001fdc007c10 */ /* 0x002fc60008ffe4ff */
[----:B------:R0:W-:Y:S01]  /*faa0*/  STL [R1+0x8a0], R4 ;  /* 0x0008a00401007387 */ /* 0x0001e20000100800 */
[----:B--2---:R-:W-:-:S03]  /*fab0*/  IADD3 R3, P1, R219, UR23, RZ ;  /* 0x00000017db037c10 */ /* 0x004fc6000ff3e0ff */
[----:B------:R1:W-:Y:S01]  /*fac0*/  STL [R1+0x86c], R0 ;  /* 0x00086c0001007387 */ /* 0x0003e20000100800 */
[----:B------:R-:W-:-:S03]  /*fad0*/  UMOV UR23, 0x40000040 ;  /* 0x4000004000177882 */ /* 0x000fc60000000000 */
[----:B------:R2:W-:Y:S01]  /*fae0*/  STL [R1+0x8a8], R3 ;  /* 0x0008a80301007387 */ /* 0x0005e20000100800 */
[----:B0-----:R-:W-:Y:S02]  /*faf0*/  IADD3.X R4, R218, UR31, RZ, P0, !PT ;  /* 0x0000001fda047c10 */ /* 0x001fe400087fe4ff */
[----:B-1----:R-:W-:-:S03]  /*fb00*/  IADD3 R0, P0, R221, UR26, RZ ;  /* 0x0000001add007c10 */ /* 0x002fc6000ff1e0ff */
[----:B------:R0:W-:Y:S01]  /*fb10*/  STL [R1+0x874], R4 ;  /* 0x0008740401007387 */ /* 0x0001e20000100800 */
[----:B--2---:R-:W-:-:S03]  /*fb20*/  IADD3.X R3, R220, UR34, RZ, P5, !PT ;  /* 0x00000022dc037c10 */ /* 0x004fc6000affe4ff */
[----:B------:R1:W-:Y:S04]  /*fb30*/  STL [R1+0x8b0], R0 ;  /* 0x0008b00001007387 */ /* 0x0003e80000100800 */
[----:B------:R2:W-:Y:S01]  /*fb40*/  STL [R1+0x87c], R3 ;  /* 0x00087c0301007387 */ /* 0x0005e20000100800 */
[----:B0-----:R-:W-:Y:S02]  /*fb50*/  IADD3 R4, P5, R219, UR26, RZ ;  /* 0x0000001adb047c10 */ /* 0x001fe4000ffbe0ff */
[----:B-1----:R-:W-:-:S03]  /*fb60*/  IADD3.X R0, R218, UR34, RZ, P4, !PT ;  /* 0x00000022da007c10 */ /* 0x002fc6000a7fe4ff */
[----:B------:R-:W-:Y:S01]  /*fb70*/  STL [R1+0x8b8], R4 ;  /* 0x0008b80401007387 */ /* 0x000fe20000100800 */
[----:B--2---:R-:W-:-:S03]  /*fb80*/  IADD3 R3, P4, R221, UR27, RZ ;  /* 0x0000001bdd037c10 */ /* 0x004fc6000ff9e0ff */
[----:B------:R0:W-:Y:S04]  /*fb90*/  STL [R1+0x884], R0 ;  /* 0x0008840001007387 */ /* 0x0001e80000100800 */
[----:B------:R1:W-:Y:S01]  /*fba0*/  STL [R1+0x8c0], R3 ;  /* 0x0008c00301007387 */ /* 0x0003e20000100800 */
[----:B0-----:R-:W-:Y:S02]  /*fbb0*/  IADD3.X R0, R220, UR35, RZ, P6, !PT ;  /* 0x00000023dc007c10 */ /* 0x001fe4000b7fe4ff */
[----:B------:R-:W-:Y:S02]  /*fbc0*/  IADD3 R4, P6, R219, UR27, RZ ;  /* 0x0000001bdb047c10 */ /* 0x000fe4000ffde0ff */
[----:B-1----:R-:W-:Y:S01]  /*fbd0*/  IADD3.X R3, R218, UR35, RZ, P3, !PT ;  /* 0x00000023da037c10 */ /* 0x002fe20009ffe4ff */
[----:B------:R0:W-:Y:S04]  /*fbe0*/  STL [R1+0x88c], R0 ;  /* 0x00088c0001007387 */ /* 0x0001e80000100800 */
[----:B------:R1:W-:Y:S04]  /*fbf0*/  STL [R1+0x8c8], R4 ;  /* 0x0008c80401007387 */ /* 0x0003e80000100800 */
[----:B------:R2:W-:Y:S01]  /*fc00*/  STL [R1+0x894], R3 ;  /* 0x0008940301007387 */ /* 0x0005e20000100800 */
[----:B0-----:R-:W-:-:S02]  /*fc10*/  IADD3 R0, P3, R221, UR61, RZ ;  /* 0x0000003ddd007c10 */ /* 0x001fc4000ff7e0ff */
[----:B-1----:R-:W-:-:S03]  /*fc20*/  IADD3.X R4, R220, UR38, RZ, P2, !PT ;  /* 0x00000026dc047c10 */ /* 0x002fc600097fe4ff */
[----:B------:R0:W-:Y:S01]  /*fc30*/  STL [R1+0x8d0], R0 ;  /* 0x0008d00001007387 */ /* 0x0001e20000100800 */
[----:B--2---:R-:W-:-:S03]  /*fc40*/  IADD3 R3, P2, R219, UR21, RZ ;  /* 0x00000015db037c10 */ /* 0x004fc6000ff5e0ff */
[----:B------:R1:W-:Y:S04]  /*fc50*/  STL [R1+0x89c], R4 ;  /* 0x00089c0401007387 */ /* 0x0003e80000100800 */
[----:B------:R2:W-:Y:S01]  /*fc60*/  STL [R1+0x8d8], R3 ;  /* 0x0008d80301007387 */ /* 0x0005e20000100800 */
[----:B0-----:R-:W-:Y:S02]  /*fc70*/  IADD3.X R0, R218, UR38, RZ, P1, !PT ;  /* 0x00000026da007c10 */ /* 0x001fe40008ffe4ff */
[----:B-1----:R-:W-:-:S03]  /*fc80*/  IADD3.X R4, R220, UR39, RZ, P0, !PT ;  /* 0x00000027dc047c10 */ /* 0x002fc600087fe4ff */
[----:B------:R0:W-:Y:S01]  /*fc90*/  STL [R1+0x8a4], R0 ;  /* 0x0008a40001007387 */ /* 0x0001e20000100800 */
[----:B--2---:R-:W-:-:S03]  /*fca0*/  IADD3.X R3, R218, UR39, RZ, P5, !PT ;  /* 0x00000027da037c10 */ /* 0x004fc6000affe4ff */
        /* <DEDUP_REMOVED lines=8> */
[----:B0-----:R-:W-:-:S05]  /*fd30*/  IADD3.X R0, R218, UR30, RZ, P2, !PT ;  /* 0x0000001eda007c10 */ /* 0x001fca00097fe4ff */
[----:B------:R1:W-:Y:S02]  /*fd40*/  STL [R1+0x8d4], R0 ;  /* 0x0008d40001007387 */ /* 0x0003e40000100800 */
.L_x_2:
[----:B-12---:R-:W2:Y:S04]  /*fd50*/  LDL R4, [R1+0x17c] ;  /* 0x00017c0001047983 */ /* 0x006ea80000100800 */
[----:B------:R-:W-:Y:S04]  /*fd60*/  STL [R1+0x1404], R233 ;  /* 0x001404e901007387 */ /* 0x000fe80000100800 */
        /* <DEDUP_REMOVED lines=102> */
[----:B------:R-:W-:Y:S04]  /*103d0*/  STL.64 [R1+0x1060], R214 ;  /* 0x001060d601007387 */ /* 0x000fe80000100a00 */
        /* <DEDUP_REMOVED lines=95> */
[----:B------:R-:W-:Y:S04]  /*109d0*/  STL [R1+0xf60], R151 ;  /* 0x000f609701007387 */ /* 0x000fe80000100800 */
[----:B------:R0:W-:Y:S04]  /*109e0*/  STL [R1+0xf4c], R24 ;  /* 0x000f4c1801007387 */ /* 0x0001e80000100800 */
[----:B0-----:R-:W3:Y:S04]  /*109f0*/  LDL.LU R24, [R1+0xcb0] ;  /* 0x000cb00001187983 */ /* 0x001ee80000300800 */
[----:B------:R0:W-:Y:S04]  /*10a00*/  STL [R1+0xf48], R25 ;  /* 0x000f481901007387 */ /* 0x0001e80000100800 */
[----:B0-----:R-:W4:Y:S04]  /*10a10*/  LDL.LU R25, [R1+0xc84] ;  /* 0x000c840001197983 */ /* 0x001f280000300800 */
        /* <DEDUP_REMOVED lines=110> */
[----:B------:R0:W-:Y:S01]  /*11100*/  STL [R1+0xe68], R81 ;  /* 0x000e685101007387 */ /* 0x0001e20000100800 */
[----:B------:R-:W-:-:S03]  /*11110*/  MOV R150, UR48 ;  /* 0x0000003000967c02 */ /* 0x000fc60008000f00 */
        /* <DEDUP_REMOVED lines=10> */
[----:B------:R0:W-:Y:S04]  /*111c0*/  STL [R1+0xe58], R85 ;  /* 0x000e585501007387 */ /* 0x0001e80000100800 */
[----:B0-----:R-:W4:Y:S04]  /*111d0*/  LDL.LU R85, [R1+0xb94] ;  /* 0x000b940001557983 */ /* 0x001f280000300800 */
[----:B------:R0:W-:Y:S04]  /*111e0*/  STL [R1+0xe54], R86 ;  /* 0x000e545601007387 */ /* 0x0001e80000100800 */
[----:B0-----:R-:W4:Y:S01]  /*111f0*/  LDL.LU R86, [R1+0xbb8] ;  /* 0x000bb80001567983 */ /* 0x001f220000300800 */
[----:B------:R-:W-:-:S02]  /*11200*/  PRMT R88, RZ, 0x7610, R88 ;  /* 0x00007610ff587816 */ /* 0x000fc40000000058 */
[----:B------:R-:W-:Y:S01]  /*11210*/  PRMT R233, RZ, 0x7610, R233 ;  /* 0x00007610ffe97816 */ /* 0x000fe200000000e9 */
[----:B------:R-:W-:Y:S04]  /*11220*/  STL [R1+0xe50], R87 ;  /* 0x000e505701007387 */ /* 0x000fe80000100800 */
[----:B-----5:R-:W-:Y:S04]  /*11230*/  STL [R1+0xe48], R2 ;  /* 0x000e480201007387 */ /* 0x020fe80000100800 */
[----:B------:R-:W-:Y:S04]  /*11240*/  STL [R1+0x1160], R150 ;  /* 0x0011609601007387 */ /* 0x000fe80000100800 */
[----:B------:R0:W-:Y:S04]  /*11250*/  STL [R1+0xe1c], R0 ;  /* 0x000e1c0001007387 */ /* 0x0001e80000100800 */
[----:B------:R-:W-:Y:S04]  /*11260*/  STL [R1+0x1164], R151 ;  /* 0x0011649701007387 */ /* 0x000fe80000100800 */
[----:B------:R1:W-:Y:S01]  /*11270*/  STL [R1+0xe10], R5 ;  /* 0x000e100501007387 */ /* 0x0003e20000100800 */
[----:B0-----:R-:W-:-:S05]  /*11280*/  MOV R0, UR7 ;  /* 0x0000000700007c02 */ /* 0x001fca0008000f00 */
[----:B------:R0:W-:Y:S01]  /*11290*/  STL [R1+0xe0c], R0 ;  /* 0x000e0c0001007387 */ /* 0x0001e20000100800 */
[----:B-1----:R-:W-:-:S05]  /*112a0*/  MOV R5, UR6 ;  /* 0x0000000600057c02 */ /* 0x002fca0008000f00 */
[----:B------:R1:W-:Y:S01]  /*112b0*/  STL [R1+0xe08], R5 ;  /* 0x000e080501007387 */ /* 0x0003e20000100800 */
[----:B0-----:R-:W-:-:S05]  /*112c0*/  MOV R0, UR5 ;  /* 0x0000000500007c02 */ /* 0x001fca0008000f00 */
[----:B------:R0:W-:Y:S01]  /*112d0*/  STL [R1+0xe04], R0 ;  /* 0x000e040001007387 */ /* 0x0001e20000100800 */
[----:B-1----:R-:W-:-:S05]  /*112e0*/  MOV R5, UR4 ;  /* 0x0000000400057c02 */ /* 0x002fca0008000f00 */
[----:B------:R1:W-:Y:S01]  /*112f0*/  STL [R1+0xe00], R5 ;  /* 0x000e000501007387 */ /* 0x0003e20000100800 */
[----:B0-----:R-:W2:Y:S03]  /*11300*/  LDC R0, c[0x0][0x230] ;  /* 0x00008c00ff007b82 */ /* 0x001ea60000000800 */
[----:B------:R-:W-:Y:S04]  /*11310*/  STL [R1+0x116c], R219 ;  /* 0x00116cdb01007387 */ /* 0x000fe80000100800 */
[----:B------:R-:W-:Y:S01]  /*11320*/  STL [R1+0x1168], R218 ;  /* 0x001168da01007387 */ /* 0x000fe20000100800 */
[----:B--2---:R-:W-:-:S05]  /*11330*/  IMAD R0, R4, -0x80, R0 ;  /* 0xffffff8004007824 */ /* 0x004fca00078e0200 */
[C---:B------:R-:W-:Y:S01]  /*11340*/  ISETP.GT.AND P0, PT, R0.reuse, RZ, PT ;  /* 0x000000ff0000720c */ /* 0x040fe20003f04270 */
[----:B------:R-:W-:Y:S01]  /*11350*/  STL [R1+0x1170], R221 ;  /* 0x001170dd01007387 */ /* 0x000fe20000100800 */
[----:B------:R-:W-:-:S11]  /*11360*/  ISETP.GT.AND P1, PT, R0, 0x1, PT ;  /* 0x000000010000780c */ /* 0x000fd60003f24270 */
[----:B------:R-:W-:Y:S02]  /*11370*/  @P0 IMAD.MOV.U32 R4, RZ, RZ, R219 ;  /* 0x000000ffff040224 */ /* 0x000fe400078e00db */
[----:B-1----:R-:W-:-:S05]  /*11380*/  @P0 IMAD.MOV.U32 R5, RZ, RZ, R218 ;  /* 0x000000ffff050224 */ /* 0x002fca00078e00da */
[----:B------:R0:W2:Y:S01]  /*11390*/  @P0 LDG.E.U8 R88, desc[UR56][R4.64] ;  /* 0x0000003804580981 */ /* 0x0000a2000c1e1100 */
[----:B------:R-:W-:Y:S02]  /*113a0*/  PRMT R3, RZ, 0x7610, R3 ;  /* 0x00007610ff037816 */ /* 0x000fe40000000003 */
[----:B------:R-:W-:Y:S01]  /*113b0*/  PRMT R229, RZ, 0x7610, R229 ;  /* 0x00007610ffe57816 */ /* 0x000fe200000000e5 */
[----:B------:R1:W-:Y:S01]  /*113c0*/  STL [R1+0xf5c], R220 ;  /* 0x000f5cdc01007387 */ /* 0x0003e20000100800 */
[----:B------:R-:W-:Y:S01]  /*113d0*/  ISETP.GT.AND P2, PT, R0, 0x2, PT ;  /* 0x000000020000780c */ /* 0x000fe20003f44270 */
[----:B0-----:R-:W-:Y:S02]  /*113e0*/  @P0 IMAD.MOV.U32 R4, RZ, RZ, R221 ;  /* 0x000000ffff040224 */ /* 0x001fe400078e00dd */
[----:B------:R-:W-:Y:S02]  /*113f0*/  @P0 IMAD.MOV.U32 R5, RZ, RZ, R220 ;  /* 0x000000ffff050224 */ /* 0x000fe400078e00dc */
[----:B-1----:R-:W3:Y:S04]  /*11400*/  LDL.LU R220, [R1+0x8c0] ;  /* 0x0008c00001dc7983 */ /* 0x002ee80000300800 */
[----:B------:R-:W4:Y:S04]  /*11410*/  @P0 LDG.E.U8 R233, desc[UR56][R4.64] ;  /* 0x0000003804e90981 */ /* 0x000f28000c1e1100 */
[----:B----4-:R0:W-:Y:S04]  /*11420*/  STL [R1+0x120], R233 ;  /* 0x000120e901007387 */ /* 0x0101e80000100800 */
[----:B0-----:R-:W4:Y:S04]  /*11430*/  LDL.LU R233, [R1+0x1404] ;  /* 0x0014040001e97983 */ /* 0x001f280000300800 */
[----:B------:R-:W2:Y:S04]  /*11440*/  LDL R4, [R1+0x8d4] ;  /* 0x0008d40001047983 */ /* 0x000ea80000100800 */
[----:B------:R-:W2:Y:S02]  /*11450*/  LDL R5, [R1+0x8d8] ;  /* 0x0008d80001057983 */ /* 0x000ea40000100800 */
[----:B--2---:R-:W-:-:S04]  /*11460*/  @P1 LOP3.LUT R5, R5, R4, RZ, 0x3c, !PT ;  /* 0x0000000405051212 */ /* 0x004fc800078e3cff */
[----:B------:R-:W-:-:S04]  /*11470*/  @P1 LOP3.LUT R4, R5, R4, RZ, 0x3c, !PT ;  /* 0x0000000405041212 */ /* 0x000fc800078e3cff */
[----:B------:R-:W-:-:S05]  /*11480*/  @P1 LOP3.LUT R5, R5, R4, RZ, 0x3c, !PT ;  /* 0x0000000405051212 */ /* 0x000fca00078e3cff */
[----:B------:R0:W2:Y:S04]  /*11490*/  @P1 LDG.E.U8 R3, desc[UR56][R4.64] ;  /* 0x0000003804031981 */ /* 0x0000a8000c1e1100 */
[----:B------:R-:W0:Y:S04]  /*114a0*/  LDL R4, [R1+0x8cc] ;  /* 0x0008cc0001047983 */ /* 0x000e280000100800 */
[----:B------:R-:W0:Y:S01]  /*114b0*/  LDL R5, [R1+0x8d0] ;  /* 0x0008d00001057983 */ /* 0x000e220000100800 */
[----:B------:R-:W-:Y:S02]  /*114c0*/  PRMT R225, RZ, 0x7610, R225 ;  /* 0x00007610ffe17816 */ /* 0x000fe400000000e1 */
[----:B------:R-:W-:-:S02]  /*114d0*/  PRMT R210, RZ, 0x7610, R210 ;  /* 0x00007610ffd27816 */ /* 0x000fc400000000d2 */
[----:B------:R-:W-:Y:S02]  /*114e0*/  ISETP.GT.AND P0, PT, R0, 0x3, PT ;  /* 0x000000030000780c */ /* 0x000fe40003f04270 */
[----:B0-----:R-:W-:-:S04]  /*114f0*/  @P1 LOP3.LUT R5, R5, R4, RZ, 0x3c, !PT ;  /* 0x0000000405051212 */ /* 0x001fc800078e3cff */
[----:B------:R-:W-:-:S04]  /*11500*/  @P1 LOP3.LUT R4, R5, R4, RZ, 0x3c, !PT ;  /* 0x0000000405041212 */ /* 0x000fc800078e3cff */
[----:B------:R-:W-:-:S05]  /*11510*/  @P1 LOP3.LUT R5, R5, R4, RZ, 0x3c, !PT ;  /* 0x0000000405051212 */ /* 0x000fca00078e3cff */
[----:B------:R-:W3:Y:S04]  /*11520*/  @P1 LDG.E.U8 R229, desc[UR56][R4.64] ;  /* 0x0000003804e51981 */ /* 0x000ee8000c1e1100 */
[----:B---3--:R0:W-:Y:S04]  /*11530*/  STL [R1+0x11c], R229 ;  /* 0x00011ce501007387 */ /* 0x0081e80000100800 */
[----:B0-----:R-:W3:Y:S04]  /*11540*/  LDL.LU R229, [R1+0x1400] ;  /* 0x0014000001e57983 */ /* 0x001ee80000300800 */
[----:B------:R-:W4:Y:S04]  /*11550*/  LDL R4, [R1+0x8c4] ;  /* 0x0008c40001047983 */ /* 0x000f280000100800 */
[----:B------:R-:W4:Y:S01]  /*11560*/  LDL R5, [R1+0x8c8] ;  /* 0x0008c80001057983 */ /* 0x000f220000100800 */
[----:B------:R-:W-:-:S02]  /*11570*/  PRMT R89, RZ, 0x7610, R89 ;  /* 0x00007610ff597816 */ /* 0x000fc40000000059 */
[----:B------:R-:W-:Y:S02]  /*11580*/  PRMT R209, RZ, 0x7610, R209 ;  /* 0x00007610ffd17816 */ /* 0x000fe400000000d1 */
[----:B------:R-:W-:Y:S02]  /*11590*/  ISETP.GT.AND P1, PT, R0, 0x4, PT ;  /* 0x000000040000780c */ /* 0x000fe40003f24270 */
[----:B----4-:R-:W-:-:S04]  /*115a0*/  @P2 LOP3.LUT R5, R5, R4, RZ, 0x3c, !PT ;  /* 0x0000000405052212 */ /* 0x010fc800078e3cff */
[----:B------:R-:W-:-:S04]  /*115b0*/  @P2 LOP3.LUT R4, R5, R4, RZ, 0x3c, !PT ;  /* 0x0000000405042212 */ /* 0x000fc800078e3cff */
[----:B------:R-:W-:-:S05]  /*115c0*/  @P2 LOP3.LUT R5, R5, R4, RZ, 0x3c, !PT ;  /* 0x0000000405052212 */ /* 0x000fca00078e3cff */
[----:B------:R-:W4:Y:S04]  /*115d0*/  @P2 LDG.E.U8 R225, desc[UR56][R4.64] ;  /* 0x0000003804e12981 */ /* 0x000f28000c1e1100 */
[----:B----4-:R0:W-:Y:S04]  /*115e0*/  STL [R1+0x114], R225 ;  /* 0x000114e101007387 */ /* 0x0101e80000100800 */
[----:B0-----:R-:W4:Y:S04]  /*115f0*/  LDL.LU R225, [R1+0x13fc] ;  /* 0x0013fc0001e17983 */ /* 0x001f280000300800 */
[----:B------:R-:W2:Y:S01]  /*11600*/  LDL R5, [R1+0x8bc] ;  /* 0x0008bc0001057983 */ /* 0x000ea20000100800 */
[----:B------:R-:W-:-:S03]  /*11610*/  @P2 IMAD.MOV.U32 R4, RZ, RZ, R220 ;  /* 0x000000ffff042224 */ /* 0x000fc600078e00dc */
[----:B------:R-:W-:Y:S04]  /*11620*/  STL [R1+0x1174], R220 ;  /* 0x001174dc01007387 */ /* 0x000fe80000100800 */
[----:B--2---:R-:W2:Y:S04]  /*11630*/  @P2 LDG.E.U8 R210, desc[UR56][R4.64] ;  /* 0x0000003804d22981 */ /* 0x004ea8000c1e1100 */
[----:B------:R-:W3:Y:S04]  /*11640*/  LDL R4, [R1+0x8b4] ;  /* 0x0008b40001047983 */ /* 0x000ee80000100800 */
[----:B------:R-:W3:Y:S01]  /*11650*/  LDL R5, [R1+0x8b8] ;  /* 0x0008b80001057983 */ /* 0x000ee20000100800 */
[----:B------:R-:W-:-:S02]  /*11660*/  PRMT R217, RZ, 0x7610, R217 ;  /* 0x00007610ffd97816 */ /* 0x000fc400000000d9 */
[----:B------:R-:W-:Y:S02]  /*11670*/  PRMT R22, RZ, 0x7610, R22 ;  /* 0x00007610ff167816 */ /* 0x000fe40000000016 */
[----:B------:R-:W-:Y:S01]  /*11680*/  ISETP.GT.AND P2, PT, R0, 0x5, PT ;  /* 0x000000050000780c */ /* 0x000fe20003f44270 */
[----:B--2---:R-:W-:Y:S01]  /*11690*/  STL [R1+0x13c4], R210 ;  /* 0x0013c4d201007387 */ /* 0x004fe20000100800 */
[----:B---3--:R-:W-:-:S04]  /*116a0*/  @P0 LOP3.LUT R5, R5, R4, RZ, 0x3c, !PT ;  /* 0x0000000405050212 */ /* 0x008fc800078e3cff */
[----:B------:R-:W-:-:S04]  /*116b0*/  @P0 LOP3.LUT R4, R5, R4, RZ, 0x3c, !PT ;  /* 0x0000000405040212 */ /* 0x000fc800078e3cff */
[----:B------:R-:W-:-:S05]  /*116c0*/  @P0 LOP3.LUT R5, R5, R4, RZ, 0x3c, !PT ;  /* 0x0000000405050212 */ /* 0x000fca00078e3cff */
[----:B------:R0:W2:Y:S04]  /*116d0*/  @P0 LDG.E.U8 R89, desc[UR56][R4.64] ;  /* 0x0000003804590981 */ /* 0x0000a8000c1e1100 */
[----:B------:R-:W0:Y:S04]  /*116e0*/  LDL R4, [R1+0x8ac] ;  /* 0x0008ac0001047983 */ /* 0x000e280000100800 */
[----:B------:R-:W0:Y:S02]  /*116f0*/  LDL R5, [R1+0x8b0] ;  /* 0x0008b00001057983 */ /* 0x000e240000100800 */
[----:B0-----:R-:W-:-:S04]  /*11700*/  @P0 LOP3.LUT R5, R5, R4, RZ, 0x3c, !PT ;  /* 0x0000000405050212 */ /* 0x001fc800078e3cff */
[----:B------:R-:W-:-:S04]  /*11710*/  @P0 LOP3.LUT R4, R5, R4, RZ, 0x3c, !PT ;  /* 0x0000000405040212 */ /* 0x000fc800078e3cff */
[----:B------:R-:W-:-:S05]  /*11720*/  @P0 LOP3.LUT R5, R5, R4, RZ, 0x3c, !PT ;  /* 0x0000000405050212 */ /* 0x000fca00078e3cff */
[----:B------:R-:W3:Y:S04]  /*11730*/  @P0 LDG.E.U8 R209, desc[UR56][R4.64] ;  /* 0x0000003804d10981 */ /* 0x000ee8000c1e1100 */
[----:B------:R-:W4:Y:S04]  /*11740*/  LDL R4, [R1+0x8a4] ;  /* 0x0008a40001047983 */ /* 0x000f280000100800 */
[----:B------:R-:W4:Y:S04]  /*11750*/  LDL R5, [R1+0x8a8] ;  /* 0x0008a80001057983 */ /* 0x000f280000100800 */
[----:B---3--:R-:W-:Y:S01]  /*11760*/  STL [R1+0x13c8], R209 ;  /* 0x0013c8d101007387 */ /* 0x008fe20000100800 */
[----:B----4-:R-:W-:-:S04]  /*11770*/  @P1 LOP3.LUT R5, R5, R4, RZ, 0x3c, !PT ;  /* 0x0000000405051212 */ /* 0x010fc800078e3cff */
        /* <DEDUP_REMOVED lines=26> */
[----:B------:R-:W-:Y:S02]  /*11920*/  PRMT R17, RZ, 0x7610, R17 ;  /* 0x00007610ff117816 */ /* 0x000fe40000000011 */
[----:B------:R-:W-:Y:S02]  /*11930*/  ISETP.GT.AND P1, PT, R0, 0x7, PT ;  /* 0x000000070000780c */ /* 0x000fe40003f24270 */
[----:B0-----:R-:W-:-:S04]  /*11940*/  @P2 LOP3.LUT R5, R5, R4, RZ, 0x3c, !PT ;  /* 0x0000000405052212 */ /* 0x001fc800078e3cff */
[----:B------:R-:W-:-:S04]  /*11950*/  @P2 LOP3.LUT R4, R5, R4, RZ, 0x3c, !PT ;  /* 0x0000000405042212 */ /* 0x000fc800078e3cff */
[----:B------:R-:W-:-:S05]  /*11960*/  @P2 LOP3.LUT R5, R5, R4, RZ, 0x3c, !PT ;  /* 0x0000000405052212 */ /* 0x000fca00078e3cff */
[----:B------:R-:W3:Y:S04]  /*11970*/  @P2 LDG.E.U8 R153, desc[UR56][R4.64] ;  /* 0x0000003804992981 */ /* 0x000ee8000c1e1100 */
[----:B------:R-:W4:Y:S04]  /*11980*/  LDL R4, [R1+0x884] ;  /* 0x0008840001047983 */ /* 0x000f280000100800 */
[----:B------:R-:W4:Y:S01]  /*11990*/  LDL R5, [R1+0x888] ;  /* 0x0008880001057983 */ /* 0x000f220000100800 */
[----:B------:R-:W-:Y:S02]  /*119a0*/  PRMT R211, RZ, 0x7610, R211 ;  /* 0x00007610ffd37816 */ /* 0x000fe400000000d3 */
[----:B------:R-:W-:Y:S01]  /*119b0*/  ISETP.GT.AND P2, PT, R0, 0x8, PT ;  /* 0x000000080000780c */ /* 0x000fe20003f44270 */
        /* <DEDUP_REMOVED lines=8> */
[----:B------:R-:W4:Y:S04]  /*11a40*/  LDL R5, [R1+0x880] ;  /* 0x0008800001057983 */ /* 0x000f280000100800 */
[----:B------:R0:W-:Y:S04]  /*11a50*/  STL.S16 [R1+0x108], R17 ;  /* 0x0001081101007387 */ /* 0x0001e80000100600 */
[----:B0-----:R-:W2:Y:S01]  /*11a60*/  LDL.LU R17, [R1+0x13ec] ;  /* 0x0013ec0001117983 */ /* 0x001ea20000300800 */
[----:B----4-:R-:W-:-:S04]  /*11a70*/  @P0 LOP3.LUT R5, R5, R4, RZ, 0x3c, !PT ;  /* 0x0000000405050212 */ /* 0x010fc800078e3cff */
[----:B------:R-:W-:-:S04]  /*11a80*/  @P0 LOP3.LUT R4, R5, R4, RZ, 0x3c, !PT ;  /* 0x0000000405040212 */ /* 0x000fc800078e3cff */
[----:B------:R-:W-:-:S05]  /*11a90*/  @P0 LOP3.LUT R5, R5, R4, RZ, 0x3c, !PT ;  /* 0x0000000405050212 */ /* 0x000fca00078e3cff */
[----:B------:R-:W4:Y:S04]  /*11aa0*/  @P0 LDG.E.U8 R212, desc[UR56][R4.64] ;  /* 0x0000003804d40981 */ /* 0x000f28000c1e1100 */
[----:B------:R-:W3:Y:S04]  /*11ab0*/  LDL R4, [R1+0x874] ;  /* 0x0008740001047983 */ /* 0x000ee80000100800 */
[----:B------:R-:W3:Y:S04]  /*11ac0*/  LDL R5, [R1+0x878] ;  /* 0x0008780001057983 */ /* 0x000ee80000100800 */
[----:B----4-:R0:W-:Y:S04]  /*11ad0*/  STL [R1+0x13d0], R212 ;  /* 0x0013d0d401007387 */ /* 0x0101e80000100800 */
[----:B0-----:R-:W4:Y:S01]  /*11ae0*/  LDL.LU R212, [R1+0x108] ;  /* 0x0001080001d47983 */ /* 0x001f220000300800 */
[----:B------:R-:W-:-:S02]  /*11af0*/  PRMT R6, RZ, 0x7610, R6 ;  /* 0x00007610ff067816 */ /* 0x000fc40000000006 */
[----:B------:R-:W-:Y:S02]  /*11b00*/  PRMT R154, RZ, 0x7610, R154 ;  /* 0x00007610ff9a7816 */ /* 0x000fe4000000009a */
[-C--:B---3--:R-:W-:Y:S02]  /*11b10*/  @P1 LOP3.LUT R5, R5, R4.reuse, RZ, 0x3c, !PT ;  /* 0x0000000405051212 */ /* 0x088fe400078e3cff */
[----:B------:R-:W-:Y:S02]  /*11b20*/  ISETP.GT.AND P0, PT, R0, 0x9, PT ;  /* 0x000000090000780c */ /* 0x000fe40003f04270 */
[----:B------:R-:W-:-:S04]  /*11b30*/  @P1 LOP3.LUT R4, R5, R4, RZ, 0x3c, !PT ;  /* 0x0000000405041212 */ /* 0x000fc800078e3cff */
[----:B------:R-:W-:-:S05]  /*11b40*/  @P1 LOP3.LUT R5, R5, R4, RZ, 0x3c, !PT ;  /* 0x0000000405051212 */ /* 0x000fca00078e3cff */
[----:B----4-:R0:W3:Y:S04]  /*11b50*/  @P1 LDG.E.U8 R212, desc[UR56][R4.64] ;  /* 0x0000003804d41981 */ /* 0x0100e8000c1e1100 */
[----:B------:R-:W0:Y:S04]  /*11b60*/  LDL R4, [R1+0x86c] ;  /* 0x00086c0001047983 */ /* 0x000e280000100800 */
[----:B------:R-:W0:Y:S02]  /*11b70*/  LDL R5, [R1+0x870] ;  /* 0x0008700001057983 */ /* 0x000e240000100800 */
[----:B0-----:R-:W-:-:S04]  /*11b80*/  @P1 LOP3.LUT R5, R5, R4, RZ, 0x3c, !PT ;  /* 0x0000000405051212 */ /* 0x001fc800078e3cff */
[----:B------:R-:W-:-:S04]  /*11b90*/  @P1 LOP3.LUT R4, R5, R4, RZ, 0x3c, !PT ;  /* 0x0000000405041212 */ /* 0x000fc800078e3cff */
[----:B------:R-:W-:-:S05]  /*11ba0*/  @P1 LOP3.LUT R5, R5, R4, RZ, 0x3c, !PT ;  /* 0x0000000405051212 */ /* 0x000fca00078e3cff */
[----:B------:R-:W4:Y:S04]  /*11bb0*/  @P1 LDG.E.U8 R211, desc[UR56][R4.64] ;  /* 0x0000003804d31981 */ /* 0x000f28000c1e1100 */
[----:B------:R-:W2:Y:S04]  /*11bc0*/  LDL R4, [R1+0x864] ;  /* 0x0008640001047983 */ /* 0x000ea80000100800 */
[----:B------:R-:W2:Y:S04]  /*11bd0*/  LDL R5, [R1+0x868] ;  /* 0x0008680001057983 */ /* 0x000ea80000100800 */
[----:B----4-:R-:W-:Y:S01]  /*11be0*/  STL [R1+0x13d4], R211 ;  /* 0x0013d4d301007387 */ /* 0x010fe20000100800 */
        /* <DEDUP_REMOVED lines=12> */
[----:B------:R-:W4:Y:S04]  /*11cb0*/  @P2 LDG.E.U8 R154, desc[UR56][R4.64] ;  /* 0x00000038049a2981 */ /* 0x000f28000c1e1100 */
[----:B------:R-:W3:Y:S04]  /*11cc0*/  LDL R4, [R1+0x854] ;  /* 0x0008540001047983 */ /* 0x000ee80000100800 */
[----:B------:R-:W3:Y:S04]  /*11cd0*/  LDL R5, [R1+0x858] ;  /* 0x0008580001057983 */ /* 0x000ee80000100800 */
[----:B----4-:R-:W-:Y:S01]  /*11ce0*/  STL [R1+0x13d8], R154 ;  /* 0x0013d89a01007387 */ /* 0x010fe20000100800 */
[----:B---3--:R-:W-:-:S04]  /*11cf0*/  @P0 LOP3.LUT R5, R5, R4, RZ, 0x3c, !PT ;  /* 0x0000000405050212 */ /* 0x008fc800078e3cff */
[----:B------:R-:W-:-:S04]  /*11d00*/  @P0 LOP3.LUT R4, R5, R4, RZ, 0x3c, !PT ;  /* 0x0000000405040212 */ /* 0x000fc800078e3cff */
[----:B------:R-:W-:-:S05]  /*11d10*/  @P0 LOP3.LUT R5, R5, R4, RZ, 0x3c, !PT ;  /* 0x0000000405050212 */ /* 0x000fca00078e3cff */
[----:B------:R0:W3:Y:S04]  /*11d20*/  @P0 LDG.E.U8 R213, desc[UR56][R4.64] ;  /* 0x0000003804d50981 */ /* 0x0000e8000c1e1100 */
        /* <DEDUP_REMOVED lines=8> */
[----:B------:R0:W4:Y:S04]  /*11db0*/  @P0 LDG.E.U8 R155, desc[UR56][R4.64] ;  /* 0x00000038049b0981 */ /* 0x000128000c1e1100 */
        /* <DEDUP_REMOVED lines=10> */
[----:B------:R-:W0:Y:S02]  /*11e60*/  LDL R5, [R1+0x840] ;  /* 0x0008400001057983 */ /* 0x000e240000100800 */
        /* <DEDUP_REMOVED lines=12> */
[----:B------:R0:W3:Y:S04]  /*11f30*/  @P2 LDG.E.U8 R209, desc[UR56][R4.64] ;  /* 0x0000003804d12981 */ /* 0x0000e8000c1e1100 */
[----:B------:R-:W0:Y:S04]  /*11f40*/  LDL R4, [R1+0x82c] ;  /* 0x00082c0001047983 */ /* 0x000e280000100800 */
[----:B------:R-:W0:Y:S02]  /*11f50*/  LDL R5, [R1+0x830] ;  /* 0x0008300001057983 */ /* 0x000e240000100800 */
        /* <DEDUP_REMOVED lines=860> */
[----:B------:R1:W-:Y:S01]  /*15520*/  STL [R1+0xf58], R24 ;  /* 0x000f581801007387 */ /* 0x0003e20000100800 */
[----:B0-----:R-:W-:Y:S02]  /*15530*/  @P0 IMAD.MOV.U32 R4, RZ, RZ, R5 ;  /* 0x000000ffff040224 */ /* 0x001fe400078e0005 */
[----:B------:R-:W-:-:S02]  /*15540*/  @P0 IMAD.MOV.U32 R5, RZ, RZ, R24 ;  /* 0x000000ffff050224 */ /* 0x000fc400078e0018 */
[----:B-1----:R-:W2:Y:S04]  /*15550*/  LDL.LU R24, [R1+0xc9c] ;  /* 0x000c9c0001187983 */ /* 0x002ea80000300800 */
[----:B------:R0:W4:Y:S04]  /*15560*/  @P0 LDG.E.U8 R182, desc[UR56][R4.64] ;  /* 0x0000003804b60981 */ /* 0x000128000c1e1100 */
[----:B------:R-:W0:Y:S01]  /*15570*/  LDL R5, [R1+0xcac] ;  /* 0x000cac0001057983 */ /* 0x000e220000100800 */
[----:B------:R-:W-:Y:S02]  /*15580*/  ISETP.GT.AND P2, PT, R0, 0x47, PT ;  /* 0x000000470000780c */ /* 0x000fe40003f44270 */
[----:B------:R-:W-:Y:S01]  /*15590*/  PRMT R183, RZ, 0x7610, R183 ;  /* 0x00007610ffb77816 */ /* 0x000fe200000000b7 */
[----:B------:R1:W-:Y:S01]  /*155a0*/  STL [R1+0xf54], R26 ;  /* 0x000f541a01007387 */ /* 0x0003e20000100800 */
[----:B0-----:R-:W-:-:S02]  /*155b0*/  @P0 IMAD.MOV.U32 R4, RZ, RZ, R5 ;  /* 0x000000ffff040224 */ /* 0x001fc400078e0005 */
[----:B------:R-:W-:Y:S02]  /*155c0*/  @P0 IMAD.MOV.U32 R5, RZ, RZ, R26 ;  /* 0x000000ffff050224 */ /* 0x000fe400078e001a */
[----:B-1----:R-:W3:Y:S04]  /*155d0*/  LDL.LU R26, [R1+0xc94] ;  /* 0x000c9400011a7983 */ /* 0x002ee80000300800 */
[----:B------:R0:W4:Y:S04]  /*155e0*/  @P0 LDG.E.U8 R165, desc[UR56][R4.64] ;  /* 0x0000003804a50981 */ /* 0x000128000c1e1100 */
[----:B------:R-:W0:Y:S01]  /*155f0*/  LDL R5, [R1+0xca4] ;  /* 0x000ca40001057983 */ /* 0x000e220000100800 */
[----:B------:R-:W-:-:S02]  /*15600*/  PRMT R166, RZ, 0x7610, R166 ;  /* 0x00007610ffa67816 */ /* 0x000fc400000000a6 */
[----:B------:R-:W-:Y:S01]  /*15610*/  ISETP.GT.AND P0, PT, R0, 0x48, PT ;  /* 0x000000480000780c */ /* 0x000fe20003f04270 */
[----:B------:R1:W-:Y:S01]  /*15620*/  STL [R1+0xf50], R28 ;  /* 0x000f501c01007387 */ /* 0x0003e20000100800 */
[----:B------:R-:W-:Y:S01]  /*15630*/  PRMT R184, RZ, 0x7610, R184 ;  /* 0x00007610ffb87816 */ /* 0x000fe200000000b8 */
[----:B0-----:R-:W-:Y:S02]  /*15640*/  @P1 IMAD.MOV.U32 R4, RZ, RZ, R5 ;  /* 0x000000ffff041224 */ /* 0x001fe400078e0005 */
[----:B------:R-:W-:Y:S02]  /*15650*/  @P1 IMAD.MOV.U32 R5, RZ, RZ, R28 ;  /* 0x000000ffff051224 */ /* 0x000fe400078e001c */
[----:B-1----:R-:W4:Y:S04]  /*15660*/  LDL.LU R28, [R1+0xc8c] ;  /* 0x000c8c00011c7983 */ /* 0x002f280000300800 */
[----:B------:R0:W4:Y:S01]  /*15670*/  @P1 LDG.E.U8 R183, desc[UR56][R4.64] ;  /* 0x0000003804b71981 */ /* 0x000122000c1e1100 */
[----:B------:R-:W-:-:S02]  /*15680*/  PRMT R167, RZ, 0x7610, R167 ;  /* 0x00007610ffa77816 */ /* 0x000fc400000000a7 */
[----:B------:R-:W-:Y:S01]  /*15690*/  PRMT R185, RZ, 0x7610, R185 ;  /* 0x00007610ffb97816 */ /* 0x000fe200000000b9 */
[----:B--2---:R-:W-:Y:S01]  /*156a0*/  STL [R1+0x117c], R24 ;  /* 0x00117c1801007387 */ /* 0x004fe20000100800 */
[----:B------:R-:W-:Y:S02]  /*156b0*/  PRMT R168, RZ, 0x7610, R168 ;  /* 0x00007610ffa87816 */ /* 0x000fe400000000a8 */
[----:B------:R-:W-:Y:S01]  /*156c0*/  PRMT R186, RZ, 0x7610, R186 ;  /* 0x00007610ffba7816 */ /* 0x000fe200000000ba */
[----:B------:R-:W-:Y:S01]  /*156d0*/  STL [R1+0x1178], R30 ;  /* 0x0011781e01007387 */ /* 0x000fe20000100800 */
[----:B0-----:R-:W-:Y:S02]  /*156e0*/  @P1 IMAD.MOV.U32 R4, RZ, RZ, R24 ;  /* 0x000000ffff041224 */ /* 0x001fe400078e0018 */
[----:B------:R-:W-:-:S05]  /*156f0*/  @P1 IMAD.MOV.U32 R5, RZ, RZ, R30 ;  /* 0x000000ffff051224 */ /* 0x000fca00078e001e */
[----:B------:R0:W2:Y:S01]  /*15700*/  @P1 LDG.E.U8 R166, desc[UR56][R4.64] ;  /* 0x0000003804a61981 */ /* 0x0000a2000c1e1100 */
[----:B------:R-:W-:Y:S02]  /*15710*/  ISETP.GT.AND P1, PT, R0, 0x49, PT ;  /* 0x000000490000780c */ /* 0x000fe40003f24270 */
[----:B------:R-:W-:Y:S01]  /*15720*/  PRMT R169, RZ, 0x7610, R169 ;  /* 0x00007610ffa97816 */ /* 0x000fe200000000a9 */
[----:B---3--:R-:W-:Y:S01]  /*15730*/  STL [R1+0x1184], R26 ;  /* 0x0011841a01007387 */ /* 0x008fe20000100800 */
[----:B------:R-:W-:Y:S02]  /*15740*/  PRMT R187, RZ, 0x7610, R187 ;  /* 0x00007610ffbb7816 */ /* 0x000fe400000000bb */
[----:B------:R-:W-:Y:S01]  /*15750*/  PRMT R170, RZ, 0x7610, R170 ;  /* 0x00007610ffaa7816 */ /* 0x000fe200000000aa */
[----:B------:R-:W-:Y:S01]  /*15760*/  STL [R1+0x1180], R32 ;  /* 0x0011802001007387 */ /* 0x000fe20000100800 */
[----:B0-----:R-:W-:Y:S02]  /*15770*/  @P2 IMAD.MOV.U32 R4, RZ, RZ, R26 ;  /* 0x000000ffff042224 */ /* 0x001fe400078e001a */
[----:B------:R-:W-:-:S05]  /*15780*/  @P2 IMAD.MOV.U32 R5, RZ, RZ, R32 ;  /* 0x000000ffff052224 */ /* 0x000fca00078e0020 */
[----:B------:R0:W3:Y:S02]  /*15790*/  @P2 LDG.E.U8 R184, desc[UR56][R4.64] ;  /* 0x0000003804b82981 */ /* 0x0000e4000c1e1100 */
[----:B0-----:R-:W-:Y:S01]  /*157a0*/  @P2 IMAD.MOV.U32 R5, RZ, RZ, R34 ;  /* 0x000000ffff052224 */ /* 0x001fe200078e0022 */
[----:B------:R-:W-:Y:S02]  /*157b0*/  PRMT R2, RZ, 0x7610, R2 ;  /* 0x00007610ff027816 */ /* 0x000fe40000000002 */
[----:B------:R-:W-:Y:S02]  /*157c0*/  PRMT R171, RZ, 0x7610, R171 ;  /* 0x00007610ffab7816 */ /* 0x000fe400000000ab */
[----:B------:R-:W-:Y:S02]  /*157d0*/  PRMT R191, RZ, 0x7610, R191 ;  /* 0x00007610ffbf7816 */ /* 0x000fe400000000bf */
[----:B------:R-:W-:Y:S02]  /*157e0*/  PRMT R172, RZ, 0x7610, R172 ;  /* 0x00007610ffac7816 */ /* 0x000fe400000000ac */
[----:B------:R-:W-:-:S02]  /*157f0*/  PRMT R188, RZ, 0x7610, R188 ;  /* 0x00007610ffbc7816 */ /* 0x000fc400000000bc */
[----:B------:R-:W-:Y:S02]  /*15800*/  PRMT R175, RZ, 0x7610, R175 ;  /* 0x00007610ffaf7816 */ /* 0x000fe400000000af */
        /* <DEDUP_REMOVED lines=9> */
[----:B------:R-:W-:Y:S01]  /*158a0*/  PRMT R87, RZ, 0x7610, R87 ;  /* 0x00007610ff577816 */ /* 0x000fe20000000057 */
[----:B----4-:R-:W-:Y:S01]  /*158b0*/  @P2 IMAD.MOV.U32 R4, RZ, RZ, R28 ;  /* 0x000000ffff042224 */ /* 0x010fe200078e001c */
[----:B------:R-:W-:Y:S04]  /*158c0*/  STL [R1+0x118c], R28 ;  /* 0x00118c1c01007387 */ /* 0x000fe80000100800 */
[----:B------:R0:W4:Y:S04]  /*158d0*/  @P2 LDG.E.U8 R167, desc[UR56][R4.64] ;  /* 0x0000003804a72981 */ /* 0x000128000c1e1100 */
[----:B------:R-:W-:Y:S01]  /*158e0*/  STL [R1+0x1188], R34 ;  /* 0x0011882201007387 */ /* 0x000fe20000100800 */
[----:B0-----:R-:W-:-:S02]  /*158f0*/  @P0 IMAD.MOV.U32 R4, RZ, RZ, R25 ;  /* 0x000000ffff040224 */ /* 0x001fc400078e0019 */
[----:B------:R-:W-:-:S05]  /*15900*/  @P0 IMAD.MOV.U32 R5, RZ, RZ, R36 ;  /* 0x000000ffff050224 */ /* 0x000fca00078e0024 */
[----:B------:R0:W2:Y:S01]  /*15910*/  @P0 LDG.E.U8 R185, desc[UR56][R4.64] ;  /* 0x0000003804b90981 */ /* 0x0000a2000c1e1100 */
[----:B------:R-:W-:Y:S01]  /*15920*/  ISETP.GT.AND P2, PT, R0, 0x4a, PT ;  /* 0x0000004a0000780c */ /* 0x000fe20003f44270 */
[----:B0-----:R-:W-:Y:S02]  /*15930*/  @P0 IMAD.MOV.U32 R4, RZ, RZ, R27 ;  /* 0x000000ffff040224 */ /* 0x001fe400078e001b */
[----:B------:R-:W-:-:S05]  /*15940*/  @P0 IMAD.MOV.U32 R5, RZ, RZ, R38 ;  /* 0x000000ffff050224 */ /* 0x000fca00078e0026 */
[----:B------:R0:W4:Y:S02]  /*15950*/  @P0 LDG.E.U8 R168, desc[UR56][R4.64] ;  /* 0x0000003804a80981 */ /* 0x000124000c1e1100 */
[----:B0-----:R-:W-:Y:S02]  /*15960*/  @P1 IMAD.MOV.U32 R4, RZ, RZ, R29 ;  /* 0x000000ffff041224 */ /* 0x001fe400078e001d */
[----:B------:R-:W-:-:S05]  /*15970*/  @P1 IMAD.MOV.U32 R5, RZ, RZ, R40 ;  /* 0x000000ffff051224 */ /* 0x000fca00078e0028 */
[----:B------:R0:W4:Y:S01]  /*15980*/  @P1 LDG.E.U8 R186, desc[UR56][R4.64] ;  /* 0x0000003804ba1981 */ /* 0x000122000c1e1100 */
        /* <DEDUP_REMOVED lines=48> */
[----:B------:R0:W3:Y:S01]  /*15c90*/  @P2 LDG.E.U8 R211, desc[UR56][R4.64] ;  /* 0x0000003804d32981 */ /* 0x0000e2000c1e1100 */
[----:B------:R-:W-:Y:S01]  /*15ca0*/  ISETP.GT.AND P1, PT, R0, 0x52, PT ;  /* 0x000000520000780c */ /* 0x000fe20003f24270 */
[----:B0-----:R-:W-:Y:S02]  /*15cb0*/  @P2 IMAD.MOV.U32 R4, RZ, RZ, R59 ;  /* 0x000000ffff042224 */ /* 0x001fe400078e003b */
[----:B------:R-:W-:-:S05]  /*15cc0*/  @P2 IMAD.MOV.U32 R5, RZ, RZ, R70 ;  /* 0x000000ffff052224 */ /* 0x000fca00078e0046 */
[----:B------:R0:W2:Y:S02]  /*15cd0*/  @P2 LDG.E.U8 R154, desc[UR56][R4.64] ;  /* 0x00000038049a2981 */ /* 0x0000a4000c1e1100 */
[----:B0-----:R-:W-:Y:S02]  /*15ce0*/  @P0 IMAD.MOV.U32 R4, RZ, RZ, R61 ;  /* 0x000000ffff040224 */ /* 0x001fe400078e003d */
[----:B------:R-:W-:-:S05]  /*15cf0*/  @P0 IMAD.MOV.U32 R5, RZ, RZ, R72 ;  /* 0x000000ffff050224 */ /* 0x000fca00078e0048 */
[----:B------:R0:W4:Y:S02]  /*15d00*/  @P0 LDG.E.U8 R151, desc[UR56][R4.64] ;  /* 0x0000003804970981 */ /* 0x000124000c1e1100 */
        /* <DEDUP_REMOVED lines=8> */
[----:B------:R0:W3:Y:S04]  /*15d90*/  @P1 LDG.E.U8 R87, desc[UR56][R4.64] ;  /* 0x0000003804571981 */ /* 0x0000e8000c1e1100 */
        /* <DEDUP_REMOVED lines=23> */
[----:B------:R-:W-:Y:S01]  /*15f10*/  STL [R1+0x11e8], R58 ;  /* 0x0011e83a01007387 */ /* 0x000fe20000100800 */
[----:B------:R-:W-:-:S03]  /*15f20*/  ISETP.GT.AND P2, PT, R0, 0x53, PT ;  /* 0x000000530000780c */ /* 0x000fc60003f44270 */
        /* <DEDUP_REMOVED lines=12> */
[----:B------:R-:W-:-:S03]  /*15ff0*/  PRMT R218, RZ, 0x7610, R218 ;  /* 0x00007610ffda7816 */ /* 0x000fc600000000da */
[----:B------:R-:W-:Y:S01]  /*16000*/  STL [R1+0x1224], R61 ;  /* 0x0012243d01007387 */ /* 0x000fe20000100800 */
[----:B0-----:R-:W-:-:S03]  /*16010*/  @P2 IMAD.MOV.U32 R4, RZ, RZ, R69 ;  /* 0x000000ffff042224 */ /* 0x001fc600078e0045 */
[----:B------:R-:W-:Y:S01]  /*16020*/  STL [R1+0x1220], R72 ;  /* 0x0012204801007387 */ /* 0x000fe20000100800 */
[----:B------:R-:W-:-:S03]  /*16030*/  @P2 IMAD.MOV.U32 R5, RZ, RZ, R80 ;  /* 0x000000ffff052224 */ /* 0x000fc600078e0050 */
[----:B------:R-:W-:Y:S04]  /*16040*/  STL [R1+0x122c], R63 ;  /* 0x00122c3f01007387 */ /* 0x000fe80000100800 */
[----:B------:R-:W-:Y:S04]  /*16050*/  STL [R1+0x1228], R74 ;  /* 0x0012284a01007387 */ /* 0x000fe80000100800 */
[----:B------:R-:W-:Y:S04]  /*16060*/  STL [R1+0x1234], R65 ;  /* 0x0012344101007387 */ /* 0x000fe80000100800 */
[----:B------:R-:W-:Y:S04]  /*16070*/  STL [R1+0x1230], R76 ;  /* 0x0012304c01007387 */ /* 0x000fe80000100800 */
[----:B------:R-:W-:Y:S04]  /*16080*/  STL [R1+0x123c], R67 ;  /* 0x00123c4301007387 */ /* 0x000fe80000100800 */
[----:B------:R-:W-:Y:S04]  /*16090*/  STL [R1+0x1238], R78 ;  /* 0x0012384e01007387 */ /* 0x000fe80000100800 */
[----:B------:R0:W4:Y:S02]  /*160a0*/  @P2 LDG.E.U8 R218, desc[UR56][R4.64] ;  /* 0x0000003804da2981 */ /* 0x000124000c1e1100 */
[----:B0-----:R-:W-:-:S02]  /*160b0*/  PRMT R4, RZ, 0x7610, R4 ;  /* 0x00007610ff047816 */ /* 0x001fc40000000004 */
[----:B---3--:R0:W-:Y:S04]  /*160c0*/  STL [R1+0x1d8], R87 ;  /* 0x0001d85701007387 */ /* 0x0081e80000100800 */
[----:B0-----:R-:W3:Y:S04]  /*160d0*/  LDL R87, [R1+0xbb0] ;  /* 0x000bb00001577983 */ /* 0x001ee80000100800 */
[----:B------:R0:W-:Y:S04]  /*160e0*/  STL [R1+0x1ec], R211 ;  /* 0x0001ecd301007387 */ /* 0x0001e80000100800 */
[----:B------:R-:W-:Y:S04]  /*160f0*/  STL [R1+0x1244], R69 ;  /* 0x0012444501007387 */ /* 0x000fe80000100800 */
[----:B------:R-:W-:Y:S04]  /*16100*/  STL [R1+0x1240], R80 ;  /* 0x0012405001007387 */ /* 0x000fe80000100800 */
[----:B--2---:R1:W-:Y:S04]  /*16110*/  STL [R1+0x1e8], R154 ;  /* 0x0001e89a01007387 */ /* 0x0043e80000100800 */
[----:B0-----:R-:W2:Y:S04]  /*16120*/  LDL R211, [R1+0xb98] ;  /* 0x000b980001d37983 */ /* 0x001ea80000100800 */
[----:B-1----:R-:W2:Y:S04]  /*16130*/  LDL R154, [R1+0xb90] ;  /* 0x000b9000019a7983 */ /* 0x002ea80000100800 */
[----:B------:R0:W-:Y:S04]  /*16140*/  STL.S16 [R1+0x1cc], R4 ;  /* 0x0001cc0401007387 */ /* 0x0001e80000100600 */
[----:B------:R1:W-:Y:S01]  /*16150*/  STL [R1+0x124c], R71 ;  /* 0x00124c4701007387 */ /* 0x0003e20000100800 */
[----:B0-----:R-:W-:-:S03]  /*16160*/  @P2 IMAD.MOV.U32 R4, RZ, RZ, R71 ;  /* 0x000000ffff042224 */ /* 0x001fc600078e0047 */
[----:B-1----:R-:W3:Y:S01]  /*16170*/  LDL.LU R71, [R1+0x1cc] ;  /* 0x0001cc0001477983 */ /* 0x002ee20000300800 */
[C---:B------:R-:W-:Y:S01]  /*16180*/  ISETP.GT.AND P0, PT, R0.reuse, 0x54, PT ;  /* 0x000000540000780c */ /* 0x040fe20003f04270 */
[----:B------:R-:W-:Y:S01]  /*16190*/  @P2 IMAD.MOV.U32 R5, RZ, RZ, R82 ;  /* 0x000000ffff052224 */ /* 0x000fe200078e0052 */
[----:B------:R-:W-:Y:S02]  /*161a0*/  PRMT R91, RZ, 0x7610, R91 ;  /* 0x00007610ff5b7816 */ /* 0x000fe4000000005b */
[----:B------:R-:W-:-:S04]  /*161b0*/  ISETP.GT.AND P1, PT, R0, 0x55, PT ;  /* 0x000000550000780c */ /* 0x000fc80003f24270 */
[----:B------:R0:W2:Y:S04]  /*161c0*/  @P2 LDG.E.U8 R91, desc[UR56][R4.64] ;  /* 0x00000038045b2981 */ /* 0x0000a8000c1e1100 */
[----:B------:R1:W-:Y:S01]  /*161d0*/  STL [R1+0x1248], R82 ;  /* 0x0012485201007387 */ /* 0x0003e20000100800 */
[----:B0-----:R-:W-:Y:S02]  /*161e0*/  @P0 IMAD.MOV.U32 R4, RZ, RZ, R73 ;  /* 0x000000ffff040224 */ /* 0x001fe400078e0049 */
[----:B------:R-:W-:Y:S01]  /*161f0*/  @P0 IMAD.MOV.U32 R5, RZ, RZ, R84 ;  /* 0x000000ffff050224 */ /* 0x000fe200078e0054 */
[----:B-1----:R-:W-:Y:S02]  /*16200*/  PRMT R82, RZ, 0x7610, R82 ;  /* 0x00007610ff527816 */ /* 0x002fe40000000052 */
[----:B------:R-:W-:Y:S01]  /*16210*/  PRMT R150, RZ, 0x7610, R150 ;  /* 0x00007610ff967816 */ /* 0x000fe20000000096 */
[----:B----4-:R0:W-:Y:S04]  /*16220*/  STL [R1+0x1dc], R153 ;  /* 0x0001dc9901007387 */ /* 0x0101e80000100800 */
[----:B0-----:R-:W4:Y:S04]  /*16230*/  LDL R153, [R1+0xb88] ;  /* 0x000b880001997983 */ /* 0x001f280000100800 */
[----:B---3--:R0:W3:Y:S02]  /*16240*/  @P0 LDG.E.U8 R71, desc[UR56][R4.64] ;  /* 0x0000003804470981 */ /* 0x0080e4000c1e1100 */
[----:B0-----:R-:W-:-:S02]  /*16250*/  @P0 IMAD.MOV.U32 R4, RZ, RZ, R75 ;  /* 0x000000ffff040224 */ /* 0x001fc400078e004b */
[----:B------:R-:W-:-:S05]  /*16260*/  @P0 IMAD.MOV.U32 R5, RZ, RZ, R86 ;  /* 0x000000ffff050224 */ /* 0x000fca00078e0056 */
[----:B------:R0:W3:Y:S02]  /*16270*/  @P0 LDG.E.U8 R82, desc[UR56][R4.64] ;  /* 0x0000003804520981 */ /* 0x0000e4000c1e1100 */
[----:B0-----:R-:W-:Y:S02]  /*16280*/  @P1 IMAD.MOV.U32 R4, RZ, RZ, R77 ;  /* 0x000000ffff041224 */ /* 0x001fe400078e004d */
[----:B------:R-:W-:Y:S02]  /*16290*/  @P1 IMAD.MOV.U32 R5, RZ, RZ, R87 ;  /* 0x000000ffff051224 */ /* 0x000fe400078e0057 */
[----:B------:R-:W4:Y:S04]  /*162a0*/  LDL.LU R87, [R1+0xb8c] ;  /* 0x000b8c0001577983 */ /* 0x000f280000300800 */
[----:B------:R0:W3:Y:S04]  /*162b0*/  @P1 LDG.E.U8 R150, desc[UR56][R4.64] ;  /* 0x0000003804961981 */ /* 0x0000e8000c1e1100 */
[----:B------:R-:W2:Y:S01]  /*162c0*/  LDL R5, [R1+0xba8] ;  /* 0x000ba80001057983 */ /* 0x000ea20000100800 */
[----:B------:R-:W-:Y:S01]  /*162d0*/  PRMT R93, RZ, 0x7610, R93 ;  /* 0x00007610ff5d7816 */ /* 0x000fe2000000005d */
[----:B0-----:R-:W-:Y:S01]  /*162e0*/  @P1 IMAD.MOV.U32 R4, RZ, RZ, R79 ;  /* 0x000000ffff041224 */ /* 0x001fe200078e004f */
[----:B------:R-:W-:-:S02]  /*162f0*/  ISETP.GT.AND P0, PT, R0, 0x56, PT ;  /* 0x000000560000780c */ /* 0x000fc40003f04270 */
[----:B------:R-:W-:Y:S02]  /*16300*/  PRMT R69, RZ, 0x7610, R69 ;  /* 0x00007610ff457816 */ /* 0x000fe40000000045 */
[----:B--2---:R0:W2:Y:S04]  /*16310*/  @P1 LDG.E.U8 R93, desc[UR56][R4.64] ;  /* 0x00000038045d1981 */ /* 0x0040a8000c1e1100 */
[----:B------:R-:W4:Y:S01]  /*16320*/  LDL R5, [R1+0xba0] ;  /* 0x000ba00001057983 */ /* 0x000f220000100800 */
[----:B------:R-:W-:-:S04]  /*16330*/  ISETP.GT.AND P1, PT, R0, 0x57, PT ;  /* 0x000000570000780c */ /* 0x000fc80003f24270 */
[----:B0-----:R-:W-:Y:S01]  /*16340*/  @P0 IMAD.MOV.U32 R4, RZ, RZ, R81 ;  /* 0x000000ffff040224 */ /* 0x001fe200078e0051 */
[----:B------:R-:W-:Y:S02]  /*16350*/  PRMT R80, RZ, 0x7610, R80 ;  /* 0x00007610ff507816 */ /* 0x000fe40000000050 */
[----:B------:R-:W-:Y:S02]  /*16360*/  PRMT R67, RZ, 0x7610, R67 ;  /* 0x00007610ff437816 */ /* 0x000fe40000000043 */
[----:B------:R-:W-:Y:S01]  /*16370*/  PRMT R78, RZ, 0x7610, R78 ;  /* 0x00007610ff4e7816 */ /* 0x000fe2000000004e */
[----:B----4-:R0:W4:Y:S02]  /*16380*/  @P0 LDG.E.U8 R69, desc[UR56][R4.64] ;  /* 0x0000003804450981 */ /* 0x010124000c1e1100 */
[----:B0-----:R-:W-:Y:S02]  /*16390*/  @P0 IMAD.MOV.U32 R4, RZ, RZ, R83 ;  /* 0x000000ffff040224 */ /* 0x001fe400078e0053 */
[----:B------:R-:W-:Y:S01]  /*163a0*/  @P0 IMAD.MOV.U32 R5, RZ, RZ, R211 ;  /* 0x000000ffff050224 */ /* 0x000fe200078e00d3 */
[----:B------:R-:W-:Y:S01]  /*163b0*/  PRMT R65, RZ, 0x7610, R65 ;  /* 0x00007610ff417816 */ /* 0x000fe20000000041 */
[----:B------:R-:W3:Y:S04]  /*163c0*/  LDL R211, [R1+0xb60] ;  /* 0x000b600001d37983 */ /* 0x000ee80000100800 */
[----:B------:R0:W4:Y:S02]  /*163d0*/  @P0 LDG.E.U8 R80, desc[UR56][R4.64] ;  /* 0x0000003804500981 */ /* 0x000124000c1e1100 */
[----:B0-----:R-:W-:-:S02]  /*163e0*/  @P1 IMAD.MOV.U32 R4, RZ, RZ, R85 ;  /* 0x000000ffff041224 */ /* 0x001fc400078e0055 */
[----:B------:R-:W-:Y:S01]  /*163f0*/  @P1 IMAD.MOV.U32 R5, RZ, RZ, R154 ;  /* 0x000000ffff051224 */ /* 0x000fe200078e009a */
[----:B------:R-:W-:Y:S01]  /*16400*/  ISETP.GT.AND P0, PT, R0, 0x58, PT ;  /* 0x000000580000780c */ /* 0x000fe20003f04270 */
[----:B------:R-:W2:Y:S04]  /*16410*/  LDL R154, [R1+0xb6c] ;  /* 0x000b6c00019a7983 */ /* 0x000ea80000100800 */
[----:B------:R0:W4:Y:S02]  /*16420*/  @P1 LDG.E.U8 R67, desc[UR56][R4.64] ;  /* 0x0000003804431981 */ /* 0x000124000c1e1100 */
[----:B0-----:R-:W-:Y:S02]  /*16430*/  @P1 IMAD.MOV.U32 R4, RZ, RZ, R87 ;  /* 0x000000ffff041224 */ /* 0x001fe400078e0057 */
[----:B------:R-:W-:Y:S01]  /*16440*/  @P1 IMAD.MOV.U32 R5, RZ, RZ, R153 ;  /* 0x000000ffff051224 */ /* 0x000fe200078e0099 */
[----:B------:R-:W-:Y:S01]  /*16450*/  PRMT R76, RZ, 0x7610, R76 ;  /* 0x00007610ff4c7816 */ /* 0x000fe2000000004c */
[----:B------:R-:W3:Y:S04]  /*16460*/  LDL R153, [R1+0xb64] ;  /* 0x000b640001997983 */ /* 0x000ee80000100800 */
        /* <DEDUP_REMOVED lines=15> */
[----:B------:R-:W-:Y:S02]  /*16560*/  ISETP.GT.AND P1, PT, R0, 0x59, PT ;  /* 0x000000590000780c */ /* 0x000fe40003f24270 */
[----:B------:R-:W-:-:S11]  /*16570*/  PRMT R63, RZ, 0x7610, R63 ;  /* 0x00007610ff3f7816 */ /* 0x000fd6000000003f */
[----:B0-----:R-:W-:-:S04]  /*16580*/  @P1 LOP3.LUT R5, R5, R4, RZ, 0x3c, !PT ;  /* 0x0000000405051212 */ /* 0x001fc800078e3cff */
[----:B------:R-:W-:-:S04]  /*16590*/  @P1 LOP3.LUT R4, R5, R4, RZ, 0x3c, !PT ;  /* 0x0000000405041212 */ /* 0x000fc800078e3cff */
[----:B------:R-:W-:-:S05]  /*165a0*/  @P1 LOP3.LUT R5, R5, R4, RZ, 0x3c, !PT ;  /* 0x0000000405051212 */ /* 0x000fca00078e3cff */
[----:B------:R2:W4:Y:S04]  /*165b0*/  @P1 LDG.E.U8 R63, desc[UR56][R4.64] ;  /* 0x00000038043f1981 */ /* 0x000528000c1e1100 */
[----:B------:R-:W3:Y:S01]  /*165c0*/  LDL R5, [R1+0xb68] ;  /* 0x000b680001057983 */ /* 0x000ee20000100800 */
[----:B------:R-:W-:Y:S01]  /*165d0*/  ISETP.GT.AND P0, PT, R0, 0x5a, PT ;  /* 0x0000005a0000780c */ /* 0x000fe20003f04270 */
[----:B--2---:R-:W-:Y:S01]  /*165e0*/  @P1 IMAD.MOV.U32 R4, RZ, RZ, R154 ;  /* 0x000000ffff041224 */ /* 0x004fe200078e009a */
[----:B------:R-:W-:Y:S01]  /*165f0*/  PRMT R94, RZ, 0x7610, R94 ;  /* 0x00007610ff5e7816 */ /* 0x000fe2000000005e */
[----:B------:R-:W2:Y:S01]  /*16600*/  LDL R154, [R1+0xb44] ;  /* 0x000b4400019a7983 */ /* 0x000ea20000100800 */
[----:B------:R-:W-:-:S04]  /*16610*/  PRMT R74, RZ, 0x7610, R74 ;  /* 0x00007610ff4a7816 */ /* 0x000fc8000000004a */
[----:B---3--:R0:W3:Y:S05]  /*16620*/  @P1 LDG.E.U8 R94, desc[UR56][R4.64] ;  /* 0x00000038045e1981 */ /* 0x0080ea000c1e1100 */
[----:B0-----:R-:W-:Y:S02]  /*16630*/  @P0 IMAD.MOV.U32 R4, RZ, RZ, R153 ;  /* 0x000000ffff040224 */ /* 0x001fe400078e0099 */
[----:B------:R-:W-:Y:S01]  /*16640*/  @P0 IMAD.MOV.U32 R5, RZ, RZ, R211 ;  /* 0x000000ffff050224 */ /* 0x000fe200078e00d3 */
[----:B------:R-:W-:Y:S01]  /*16650*/  PRMT R61, RZ, 0x7610, R61 ;  /* 0x00007610ff3d7816 */ /* 0x000fe2000000003d */
[----:B------:R-:W4:Y:S04]  /*16660*/  LDL R211, [R1+0xb38] ;  /* 0x000b380001d37983 */ /* 0x000f280000100800 */
[----:B------:R0:W3:Y:S01]  /*16670*/  @P0 LDG.E.U8 R74, desc[UR56][R4.64] ;  /* 0x00000038044a0981 */ /* 0x0000e2000c1e1100 */
[----:B------:R-:W-:-:S02]  /*16680*/  ISETP.GT.AND P1, PT, R0, 0x5b, PT ;  /* 0x0000005b0000780c */ /* 0x000fc40003f24270 */
[----:B------:R-:W-:Y:S01]  /*16690*/  PRMT R72, RZ, 0x7610, R72 ;  /* 0x00007610ff487816 */ /* 0x000fe20000000048 */
[----:B------:R-:W4:Y:S04]  /*166a0*/  LDL R153, [R1+0xb3c] ;  /* 0x000b3c0001997983 */ /* 0x000f280000100800 */
[----:B------:R-:W0:Y:S04]  /*166b0*/  LDL R4, [R1+0xb58] ;  /* 0x000b580001047983 */ /* 0x000e280000100800 */
[----:B------:R-:W0:Y:S02]  /*166c0*/  LDL R5, [R1+0xb5c] ;  /* 0x000b5c0001057983 */ /* 0x000e240000100800 */
        /* <DEDUP_REMOVED lines=9> */
[----:B------:R0:W3:Y:S04]  /*16760*/  @P1 LDG.E.U8 R72, desc[UR56][R4.64] ;  /* 0x0000003804481981 */ /* 0x0000e8000c1e1100 */
[----:B------:R-:W0:Y:S04]  /*16770*/  LDL R4, [R1+0xb48] ;  /* 0x000b480001047983 */ /* 0x000e280000100800 */
[----:B------:R-:W0:Y:S01]  /*16780*/  LDL R5, [R1+0xb4c] ;  /* 0x000b4c0001057983 */ /* 0x000e220000100800 */
[----:B------:R-:W-:Y:S02]  /*16790*/  PRMT R59, RZ, 0x7610, R59 ;  /* 0x00007610ff3b7816 */ /* 0x000fe4000000003b */
[----:B------:R-:W-:-:S02]  /*167a0*/  ISETP.GT.AND P0, PT, R0, 0x5c, PT ;  /* 0x0000005c0000780c */ /* 0x000fc40003f04270 */
[----:B0-----:R-:W-:-:S04]  /*167b0*/  @P1 LOP3.LUT R5, R5, R4, RZ, 0x3c, !PT ;  /* 0x0000000405051212 */ /* 0x001fc800078e3cff */
[----:B------:R-:W-:-:S04]  /*167c0*/  @P1 LOP3.LUT R4, R5, R4, RZ, 0x3c, !PT ;  /* 0x0000000405041212 */ /* 0x000fc800078e3cff */
[----:B------:R-:W-:-:S05]  /*167d0*/  @P1 LOP3.LUT R5, R5, R4, RZ, 0x3c, !PT ;  /* 0x0000000405051212 */ /* 0x000fca00078e3cff */
[----:B------:R2:W3:Y:S04]  /*167e0*/  @P1 LDG.E.U8 R59, desc[UR56][R4.64] ;  /* 0x00000038043b1981 */ /* 0x0004e8000c1e1100 */
[----:B------:R-:W4:Y:S01]  /*167f0*/  LDL R5, [R1+0xb40] ;  /* 0x000b400001057983 */ /* 0x000f220000100800 */
[----:B------:R-:W-:Y:S01]  /*16800*/  PRMT R70, RZ, 0x7610, R70 ;  /* 0x00007610ff467816 */ /* 0x000fe20000000046 */
[----:B--2---:R-:W-:Y:S01]  /*16810*/  @P0 IMAD.MOV.U32 R4, RZ, RZ, R154 ;  /* 0x000000ffff040224 */ /* 0x004fe200078e009a */
[----:B------:R-:W-:Y:S01]  /*16820*/  PRMT R57, RZ, 0x7610, R57 ;  /* 0x00007610ff397816 */ /* 0x000fe20000000039 */
[----:B------:R-:W2:Y:S01]  /*16830*/  LDL R154, [R1+0xb1c] ;  /* 0x000b1c00019a7983 */ /* 0x000ea20000100800 */
[----:B------:R-:W-:-:S03]  /*16840*/  ISETP.GT.AND P1, PT, R0, 0x5d, PT ;  /* 0x0000005d0000780c */ /* 0x000fc60003f24270 */
[----:B----4-:R0:W4:Y:S02]  /*16850*/  @P0 LDG.E.U8 R70, desc[UR56][R4.64] ;  /* 0x0000003804460981 */ /* 0x010124000c1e1100 */
[----:B0-----:R-:W-:Y:S02]  /*16860*/  @P0 IMAD.MOV.U32 R4, RZ, RZ, R153 ;  /* 0x000000ffff040224 */ /* 0x001fe400078e0099 */
[----:B------:R-:W-:Y:S01]  /*16870*/  @P0 IMAD.MOV.U32 R5, RZ, RZ, R211 ;  /* 0x000000ffff050224 */ /* 0x000fe200078e00d3 */
[----:B------:R-:W-:Y:S01]  /*16880*/  PRMT R68, RZ, 0x7610, R68 ;  /* 0x00007610ff447816 */ /* 0x000fe20000000044 */
[----:B------:R-:W3:Y:S04]  /*16890*/  LDL R211, [R1+0xb10] ;  /* 0x000b100001d37983 */ /* 0x000ee80000100800 */
[----:B------:R0:W4:Y:S01]  /*168a0*/  @P0 LDG.E.U8 R57, desc[UR56][R4.64] ;  /* 0x0000003804390981 */ /* 0x000122000c1e1100 */
[----:B------:R-:W-:-:S02]  /*168b0*/  PRMT R95, RZ, 0x7610, R95 ;  /* 0x00007610ff5f7816 */ /* 0x000fc4000000005f */
[----:B------:R-:W-:Y:S01]  /*168c0*/  PRMT R55, RZ, 0x7610, R55 ;  /* 0x00007610ff377816 */ /* 0x000fe20000000037 */
[----:B------:R-:W3:Y:S04]  /*168d0*/  LDL R153, [R1+0xb14] ;  /* 0x000b140001997983 */ /* 0x000ee80000100800 */
        /* <DEDUP_REMOVED lines=14> */
[----:B------:R-:W-:-:S13]  /*169c0*/  ISETP.GT.AND P0, PT, R0, 0x5e, PT ;  /* 0x0000005e0000780c */ /* 0x000fda0003f04270 */
        /* <DEDUP_REMOVED lines=388> */
[----:B------:R-:W2:Y:S01]  /*18210*/  LDL.LU R154, [R1+0x114] ;  /* 0x00011400019a7983 */ /* 0x000ea20000300800 */
[----:B------:R-:W-:-:S03]  /*18220*/  ISETP.GT.AND P1, PT, R0, 0x7b, PT ;  /* 0x0000007b0000780c */ /* 0x000fc60003f24270 */
[----:B----4-:R0:W4:Y:S02]  /*18230*/  @P0 LDG.E.U8 R220, desc[UR56][R4.64] ;  /* 0x0000003804dc0981 */ /* 0x010124000c1e1100 */
[----:B0-----:R-:W-:Y:S02]  /*18240*/  @P0 IMAD.MOV.U32 R4, RZ, RZ, R153 ;  /* 0x000000ffff040224 */ /* 0x001fe400078e0099 */
[----:B------:R-:W-:Y:S02]  /*18250*/  @P0 IMAD.MOV.U32 R5, RZ, RZ, R211 ;  /* 0x000000ffff050224 */ /* 0x000fe400078e00d3 */
[----:B------:R-:W3:Y:S04]  /*18260*/  LDL R211, [R1+0x934] ;  /* 0x0009340001d37983 */ /* 0x000ee80000100800 */
[----:B------:R-:W4:Y:S04]  /*18270*/  LDL.LU R153, [R1+0x110] ;  /* 0x0001100001997983 */ /* 0x000f280000300800 */
[----:B------:R0:W4:Y:S04]  /*18280*/  @P0 LDG.E.U8 R221, desc[UR56][R4.64] ;  /* 0x0000003804dd0981 */ /* 0x000128000c1e1100 */
[----:B------:R-:W0:Y:S04]  /*18290*/  LDL R4, [R1+0x950] ;  /* 0x0009500001047983 */ /* 0x000e280000100800 */
[----:B------:R-:W0:Y:S01]  /*182a0*/  LDL R5, [R1+0x954] ;  /* 0x0009540001057983 */ /* 0x000e220000100800 */
[----:B------:R-:W-:-:S02]  /*182b0*/  PRMT R114, RZ, 0x7610, R114 ;  /* 0x00007610ff727816 */ /* 0x000fc40000000072 */
[----:B0-----:R-:W-:-:S04]  /*182c0*/  @P1 LOP3.LUT R5, R5, R4, RZ, 0x3c, !PT ;  /* 0x0000000405051212 */ /* 0x001fc800078e3cff */
[----:B------:R-:W-:-:S04]  /*182d0*/  @P1 LOP3.LUT R4, R5, R4, RZ, 0x3c, !PT ;  /* 0x0000000405041212 */ /* 0x000fc800078e3cff */
[----:B------:R-:W-:-:S05]  /*182e0*/  @P1 LOP3.LUT R5, R5, R4, RZ, 0x3c, !PT ;  /* 0x0000000405051212 */ /* 0x000fca00078e3cff */
[----:B------:R0:W4:Y:S04]  /*182f0*/  @P1 LDG.E.U8 R114, desc[UR56][R4.64] ;  /* 0x0000003804721981 */ /* 0x000128000c1e1100 */
[----:B------:R-:W0:Y:S04]  /*18300*/  LDL R4, [R1+0x948] ;  /* 0x0009480001047983 */ /* 0x000e280000100800 */
[----:B------:R-:W0:Y:S01]  /*18310*/  LDL R5, [R1+0x94c] ;  /* 0x00094c0001057983 */ /* 0x000e220000100800 */
[----:B------:R-:W-:Y:S02]  /*18320*/  PRMT R112, RZ, 0x7610, R112 ;  /* 0x00007610ff707816 */ /* 0x000fe40000000070 */
        /* <DEDUP_REMOVED lines=12> */
[----:B------:R-:W0:Y:S04]  /*183f0*/  LDL R4, [R1+0x938] ;  /* 0x0009380001047983 */ /* 0x000e280000100800 */
[----:B------:R-:W0:Y:S01]  /*18400*/  LDL R5, [R1+0x93c] ;  /* 0x00093c0001057983 */ /* 0x000e220000100800 */
[----:B------:R-:W-:Y:S02]  /*18410*/  PRMT R219, RZ, 0x7610, R219 ;  /* 0x00007610ffdb7816 */ /* 0x000fe400000000db */
[----:B------:R-:W-:-:S02]  /*18420*/  ISETP.GT.AND P1, PT, R0, 0x7d, PT ;  /* 0x0000007d0000780c */ /* 0x000fc40003f24270 */
[----:B0-----:R-:W-:-:S04]  /*18430*/  @P0 LOP3.LUT R5, R5, R4, RZ, 0x3c, !PT ;  /* 0x0000000405050212 */ /* 0x001fc800078e3cff */
[----:B------:R-:W-:-:S04]  /*18440*/  @P0 LOP3.LUT R4, R5, R4, RZ, 0x3c, !PT ;  /* 0x0000000405040212 */ /* 0x000fc800078e3cff */
[----:B------:R-:W-:-:S05]  /*18450*/  @P0 LOP3.LUT R5, R5, R4, RZ, 0x3c, !PT ;  /* 0x0000000405050212 */ /* 0x000fca00078e3cff */
[----:B------:R3:W4:Y:S04]  /*18460*/  @P0 LDG.E.U8 R219, desc[UR56][R4.64] ;  /* 0x0000003804db0981 */ /* 0x000728000c1e1100 */
[----:B------:R-:W2:Y:S01]  /*18470*/  LDL R5, [R1+0x930] ;  /* 0x0009300001057983 */ /* 0x000ea20000100800 */
[----:B------:R-:W-:Y:S01]  /*18480*/  PRMT R118, RZ, 0x7610, R118 ;  /* 0x00007610ff767816 */ /* 0x000fe20000000076 */
[----:B---3--:R-:W-:Y:S01]  /*18490*/  @P1 IMAD.MOV.U32 R4, RZ, RZ, R211 ;  /* 0x000000ffff041224 */ /* 0x008fe200078e00d3 */
[----:B------:R-:W-:-:S04]  /*184a0*/  LOP3.LUT R3, R3, 0xffff, RZ, 0xc0, !PT ;  /* 0x0000ffff03037812 */ /* 0x000fc800078ec0ff */
[----:B--2---:R0:W2:Y:S02]  /*184b0*/  @P1 LDG.E.U8 R118, desc[UR56][R4.64] ;  /* 0x0000003804761981 */ /* 0x0040a4000c1e1100 */
[----:B0-----:R-:W-:Y:S02]  /*184c0*/  LOP3.LUT R4, R88, 0xffff, RZ, 0xc0, !PT ;  /* 0x0000ffff58047812 */ /* 0x001fe400078ec0ff */
[----:B------:R-:W3:Y:S02]  /*184d0*/  LDL R5, [R1+0x92c] ;  /* 0x00092c0001057983 */ /* 0x000ee40000100800 */
[----:B------:R-:W-:Y:S02]  /*184e0*/  PRMT R211, R4, 0x3340, R3 ;  /* 0x0000334004d37816 */ /* 0x000fe40000000003 */
[----:B------:R-:W4:Y:S04]  /*184f0*/  LDL.LU R88, [R1+0x13e8] ;  /* 0x0013e80001587983 */ /* 0x000f280000300800 */
[----:B------:R-:W2:Y:S01]  /*18500*/  LDL R3, [R1+0x928] ;  /* 0x0009280001037983 */ /* 0x000ea20000100800 */
[----:B------:R-:W-:Y:S01]  /*18510*/  PRMT R116, RZ, 0x7610, R116 ;  /* 0x00007610ff747816 */ /* 0x000fe20000000074 */
[----:B---3--:R-:W-:-:S02]  /*18520*/  @P1 IMAD.MOV.U32 R4, RZ, RZ, R5 ;  /* 0x000000ffff041224 */ /* 0x008fc400078e0005 */
[----:B--2---:R-:W-:Y:S01]  /*18530*/  @P1 IMAD.MOV.U32 R5, RZ, RZ, R3 ;  /* 0x000000ffff051224 */ /* 0x004fe200078e0003 */
[----:B------:R-:W-:-:S04]  /*18540*/  LOP3.LUT R3, R89, 0xffff, RZ, 0xc0, !PT ;  /* 0x0000ffff59037812 */ /* 0x000fc800078ec0ff */
[----:B------:R0:W2:Y:S02]  /*18550*/  @P1 LDG.E.U8 R116, desc[UR56][R4.64] ;  /* 0x0000003804741981 */ /* 0x0000a4000c1e1100 */
[----:B0-----:R-:W-:Y:S02]  /*18560*/  LOP3.LUT R4, R154, 0xffff, RZ, 0xc0, !PT ;  /* 0x0000ffff9a047812 */ /* 0x001fe400078ec0ff */
[----:B------:R-:W3:Y:S02]  /*18570*/  LDL R5, [R1+0x924] ;  /* 0x0009240001057983 */ /* 0x000ee40000100800 */
[----:B------:R-:W-:Y:S02]  /*18580*/  PRMT R154, R4, 0x3340, R3 ;  /* 0x00003340049a7816 */ /* 0x000fe40000000003 */
[----:B------:R-:W2:Y:S04]  /*18590*/  LDL.LU R89, [R1+0x13e4] ;  /* 0x0013e40001597983 */ /* 0x000ea80000300800 */
[----:B------:R-:W2:Y:S01]  /*185a0*/  LDL R3, [R1+0x920] ;  /* 0x0009200001037983 */ /* 0x000ea20000100800 */
[----:B------:R-:W-:-:S02]  /*185b0*/  ISETP.GT.AND P0, PT, R0, 0x7e, PT ;  /* 0x0000007e0000780c */ /* 0x000fc40003f04270 */
[----:B----4-:R-:W-:-:S11]  /*185c0*/  PRMT R88, RZ, 0x7610, R88 ;  /* 0x00007610ff587816 */ /* 0x010fd60000000058 */
[----:B---3--:R-:W-:Y:S02]  /*185d0*/  @P0 IMAD.MOV.U32 R4, RZ, RZ, R5 ;  /* 0x000000ffff040224 */ /* 0x008fe400078e0005 */
[----:B--2---:R-:W-:Y:S01]  /*185e0*/  @P0 IMAD.MOV.U32 R5, RZ, RZ, R3 ;  /* 0x000000ffff050224 */ /* 0x004fe200078e0003 */
[----:B------:R-:W-:-:S04]  /*185f0*/  LOP3.LUT R3, R90, 0xffff, RZ, 0xc0, !PT ;  /* 0x0000ffff5a037812 */ /* 0x000fc800078ec0ff */
[----:B------:R0:W2:Y:S02]  /*18600*/  @P0 LDG.E.U8 R88, desc[UR56][R4.64] ;  /* 0x0000003804580981 */ /* 0x0000a4000c1e1100 */
[----:B0-----:R-:W-:Y:S02]  /*18610*/  LOP3.LUT R4, R153, 0xffff, RZ, 0xc0, !PT ;  /* 0x0000ffff99047812 */ /* 0x001fe400078ec0ff */
[----:B------:R-:W3:Y:S02]  /*18620*/  LDL R5, [R1+0x91c] ;  /* 0x00091c0001057983 */ /* 0x000ee40000100800 */
[----:B------:R-:W-:Y:S02]  /*18630*/  PRMT R153, R4, 0x3340, R3 ;  /* 0x0000334004997816 */ /* 0x000fe40000000003 */
[----:B------:R-:W4:Y:S04]  /*18640*/  LDL.LU R90, [R1+0x13e0] ;  /* 0x0013e000015a7983 */ /* 0x000f280000300800 */
[----:B------:R-:W3:Y:S04]  /*18650*/  LDL R4, [R1+0x918] ;  /* 0x0009180001047983 */ /* 0x000ee80000100800 */
[----:B------:R-:W2:Y:S01]  /*18660*/  LDL.LU R3, [R1+0x10c] ;  /* 0x00010c0001037983 */ /* 0x000ea20000300800 */
[----:B------:R-:W-:-:S02]  /*18670*/  PRMT R89, RZ, 0x7610, R89 ;  /* 0x00007610ff597816 */ /* 0x000fc40000000059 */
[----:B---3--:R-:W-:-:S04]  /*18680*/  @P0 LOP3.LUT R5, R5, R4, RZ, 0x3c, !PT ;  /* 0x0000000405050212 */ /* 0x008fc800078e3cff */
[----:B------:R-:W-:-:S04]  /*18690*/  @P0 LOP3.LUT R4, R5, R4, RZ, 0x3c, !PT ;  /* 0x0000000405040212 */ /* 0x000fc800078e3cff */
[----:B------:R-:W-:-:S05]  /*186a0*/  @P0 LOP3.LUT R5, R5, R4, RZ, 0x3c, !PT ;  /* 0x0000000405050212 */ /* 0x000fca00078e3cff */
[----:B------:R2:W3:Y:S02]  /*186b0*/  @P0 LDG.E.U8 R89, desc[UR56][R4.64] ;  /* 0x0000003804590981 */ /* 0x0004e4000c1e1100 */
[----:B--2---:R-:W-:Y:S02]  /*186c0*/  LOP3.LUT R4, R3, 0xffff, RZ, 0xc0, !PT ;  /* 0x0000ffff03047812 */ /* 0x004fe400078ec0ff */
[----:B------:R-:W2:Y:S01]  /*186d0*/  LDL R5, [R1+0x914] ;  /* 0x0009140001057983 */ /* 0x000ea20000100800 */
[----:B------:R-:W-:-:S04]  /*186e0*/  LOP3.LUT R3, R212, 0xffff, RZ, 0xc0, !PT ;  /* 0x0000ffffd4037812 */ /* 0x000fc800078ec0ff */
[----:B------:R-:W-:Y:S02]  /*186f0*/  PRMT R212, R4, 0x3340, R3 ;  /* 0x0000334004d47816 */ /* 0x000fe40000000003 */
[----:B------:R-:W3:Y:S01]  /*18700*/  LDL R3, [R1+0x910] ;  /* 0x0009100001037983 */ /* 0x000ee20000100800 */
[----:B------:R-:W-:Y:S02]  /*18710*/  ISETP.GT.AND P0, PT, R0, 0x7f, PT ;  /* 0x0000007f0000780c */ /* 0x000fe40003f04270 */
[----:B----4-:R-:W-:Y:S02]  /*18720*/  PRMT R90, RZ, 0x7610, R90 ;  /* 0x00007610ff5a7816 */ /* 0x010fe4000000005a */
[----:B------:R-:W-:-:S09]  /*18730*/  LOP3.LUT R6, R6, 0xffff, RZ, 0xc0, !PT ;  /* 0x0000ffff06067812 */ /* 0x000fd200078ec0ff */
[----:B--2---:R-:W-:Y:S02]  /*18740*/  @P0 IMAD.MOV.U32 R4, RZ, RZ, R5 ;  /* 0x000000ffff040224 */ /* 0x004fe400078e0005 */
[----:B---3--:R-:W-:Y:S01]  /*18750*/  @P0 IMAD.MOV.U32 R5, RZ, RZ, R3 ;  /* 0x000000ffff050224 */ /* 0x008fe200078e0003 */
[----:B------:R-:W-:-:S04]  /*18760*/  LOP3.LUT R3, R209, 0xffff, RZ, 0xc0, !PT ;  /* 0x0000ffffd1037812 */ /* 0x000fc800078ec0ff */
[----:B------:R0:W2:Y:S02]  /*18770*/  @P0 LDG.E.U8 R90, desc[UR56][R4.64] ;  /* 0x00000038045a0981 */ /* 0x0000a4000c1e1100 */
[----:B0-----:R-:W-:Y:S02]  /*18780*/  LOP3.LUT R5, R213, 0xffff, RZ, 0xc0, !PT ;  /* 0x0000ffffd5057812 */ /* 0x001fe400078ec0ff */
[----:B------:R-:W-:Y:S01]  /*18790*/  LOP3.LUT R4, R210, 0xffff, RZ, 0xc0, !PT ;  /* 0x0000ffffd2047812 */ /* 0x000fe200078ec0ff */
[----:B------:R-:W3:Y:S01]  /*187a0*/  LDL R213, [R1+0xde0] ;  /* 0x000de00001d57983 */ /* 0x000ee20000100800 */
[----:B------:R-:W-:Y:S02]  /*187b0*/  PRMT R210, R6, 0x3340, R5 ;  /* 0x0000334006d27816 */ /* 0x000fe40000000005 */
[----:B------:R-:W-:Y:S02]  /*187c0*/  PRMT R209, R4, 0x3340, R3 ;  /* 0x0000334004d17816 */ /* 0x000fe40000000003 */
[----:B------:R-:W-:-:S02]  /*187d0*/  LOP3.LUT R6, R117, 0xffff, RZ, 0xc0, !PT ;  /* 0x0000ffff75067812 */ /* 0x000fc400078ec0ff */
[----:B------:R-:W4:Y:S01]  /*187e0*/  LDL.LU R117, [R1+0x13dc] ;  /* 0x0013dc0001757983 */ /* 0x000f220000300800 */
[----:B------:R-:W-:Y:S02]  /*187f0*/  LOP3.LUT R5, R9, 0xffff, RZ, 0xc0, !PT ;  /* 0x0000ffff09057812 */ /* 0x000fe400078ec0ff */
[----:B------:R-:W-:Y:S01]  /*18800*/  LOP3.LUT R4, R8, 0xffff, RZ, 0xc0, !PT ;  /* 0x0000ffff08047812 */ /* 0x000fe200078ec0ff */
[----:B------:R-:W2:Y:S04]  /*18810*/  LDL R9, [R1+0x90c] ;  /* 0x00090c0001097983 */ /* 0x000ea80000100800 */
[----:B------:R-:W2:Y:S01]  /*18820*/  LDL R8, [R1+0x908] ;  /* 0x0009080001087983 */ /* 0x000ea20000100800 */
[----:B------:R-:W-:Y:S02]  /*18830*/  LOP3.LUT R3, R7, 0xffff, RZ, 0xc0, !PT ;  /* 0x0000ffff07037812 */ /* 0x000fe400078ec0ff */
[----:B------:R-:W-:-:S02]  /*18840*/  PRMT R7, R6, 0x3340, R5 ;  /* 0x0000334006077816 */ /* 0x000fc40000000005 */
[----:B------:R-:W-:Y:S02]  /*18850*/  PRMT R3, R4, 0x3340, R3 ;  /* 0x0000334004037816 */ /* 0x000fe40000000003 */
[----:B------:R-:W-:Y:S02]  /*18860*/  PRMT R4, R211, 0x5410, R154 ;  /* 0x00005410d3047816 */ /* 0x000fe4000000009a */
[----:B------:R-:W3:Y:S01]  /*18870*/  LDL.LU R154, [R1+0x13d8] ;  /* 0x0013d800019a7983 */ /* 0x000ee20000300800 */
[----:B------:R-:W-:-:S03]  /*18880*/  PRMT R5, R153, 0x5410, R212 ;  /* 0x0000541099057816 */ /* 0x000fc600000000d4 */
[----:B------:R-:W3:Y:S01]  /*18890*/  LDL.LU R211, [R1+0x13d4] ;  /* 0x0013d40001d37983 */ /* 0x000ee20000300800 */
[----:B------:R-:W-:-:S03]  /*188a0*/  PRMT R6, R210, 0x5410, R209 ;  /* 0x00005410d2067816 */ /* 0x000fc600000000d1 */
[----:B------:R-:W3:Y:S01]  /*188b0*/  LDL.LU R212, [R1+0x13d0] ;  /* 0x0013d00001d47983 */ /* 0x000ee20000300800 */
[----:B------:R-:W-:-:S03]  /*188c0*/  PRMT R7, R7, 0x5410, R3 ;  /* 0x0000541007077816 */ /* 0x000fc60000000003 */
[----:B------:R-:W3:Y:S04]  /*188d0*/  LDL.LU R153, [R1+0x13cc] ;  /* 0x0013cc0001997983 */ /* 0x000ee80000300800 */
[----:B------:R-:W3:Y:S04]  /*188e0*/  LDL.LU R209, [R1+0x13c8] ;  /* 0x0013c80001d17983 */ /* 0x000ee80000300800 */
[----:B------:R-:W3:Y:S04]  /*188f0*/  LDL.LU R210, [R1+0x13c4] ;  /* 0x0013c40001d27983 */ /* 0x000ee80000300800 */
[----:B------:R-:W3:Y:S01]  /*18900*/  LDL.LU R3, [R1+0x11c] ;  /* 0x00011c0001037983 */ /* 0x000ee20000300800 */
[----:B----4-:R-:W-:-:S02]  /*18910*/  PRMT R117, RZ, 0x7610, R117 ;  /* 0x00007610ff757816 */ /* 0x010fc40000000075 */
[----:B--2---:R-:W-:-:S04]  /*18920*/  @P0 LOP3.LUT R9, R9, R8, RZ, 0x3c, !PT ;  /* 0x0000000809090212 */ /* 0x004fc800078e3cff */
[----:B------:R-:W-:-:S04]  /*18930*/  @P0 LOP3.LUT R8, R9, R8, RZ, 0x3c, !PT ;  /* 0x0000000809080212 */ /* 0x000fc800078e3cff */
[----:B------:R-:W-:-:S05]  /*18940*/  @P0 LOP3.LUT R9, R9, R8, RZ, 0x3c, !PT ;  /* 0x0000000809090212 */ /* 0x000fca00078e3cff */
[----:B------:R0:W2:Y:S01]  /*18950*/  @P0 LDG.E.U8 R117, desc[UR56][R8.64] ;  /* 0x0000003808750981 */ /* 0x0000a2000c1e1100 */
[----:B------:R-:W-:Y:S06]  /*18960*/  BAR.SYNC.DEFER_BLOCKING 0x0 ;  /* 0x0000000000007b1d */ /* 0x000fec0000010000 */
[----:B------:R-:W4:Y:S04]  /*18970*/  LDL.LU R8, [R1+0x120] ;  /* 0x0001200001087983 */ /* 0x000f280000300800 */
[----:B------:R-:W2:Y:S04]  /*18980*/  LDL.LU R9, [R1+0x118] ;  /* 0x0001180001097983 */ /* 0x000ea80000300800 */
[----:B---3--:R1:W-:Y:S02]  /*18990*/  STS.128 [R213+UR58], R4 ;  /* 0x00000004d5007988 */ /* 0x0083e40008000c3a */
[----:B-1----:R-:W-:-:S02]  /*189a0*/  LOP3.LUT R5, R3, 0xffff, RZ, 0xc0, !PT ;  /* 0x0000ffff03057812 */ /* 0x002fc400078ec0ff */
[----:B------:R-:W-:Y:S02]  /*189b0*/  LOP3.LUT R4, R210, 0xffff, RZ, 0xc0, !PT ;  /* 0x0000ffffd2047812 */ /* 0x000fe400078ec0ff */
[----:B------:R-:W-:-:S04]  /*189c0*/  LOP3.LUT R3, R209, 0xffff, RZ, 0xc0, !PT ;  /* 0x0000ffffd1037812 */ /* 0x000fc800078ec0ff */
[----:B------:R-:W-:Y:S02]  /*189d0*/  PRMT R209, R4, 0x3340, R3 ;  /* 0x0000334004d17816 */ /* 0x000fe40000000003 */
[----:B------:R-:W-:Y:S02]  /*189e0*/  LOP3.LUT R4, R212, 0xffff, RZ, 0xc0, !PT ;  /* 0x0000ffffd4047812 */ /* 0x000fe400078ec0ff */
[----:B------:R-:W-:-:S04]  /*189f0*/  LOP3.LUT R3, R211, 0xffff, RZ, 0xc0, !PT ;  /* 0x0000ffffd3037812 */ /* 0x000fc800078ec0ff */
[----:B------:R-:W-:Y:S02]  /*18a00*/  PRMT R211, R4, 0x3340, R3 ;  /* 0x0000334004d37816 */ /* 0x000fe40000000003 */
[----:B------:R-:W-:Y:S02]  /*18a10*/  LOP3.LUT R4, R156, 0xffff, RZ, 0xc0, !PT ;  /* 0x0000ffff9c047812 */ /* 0x000fe400078ec0ff */
[----:B------:R-:W-:Y:S02]  /*18a20*/  LOP3.LUT R3, R157, 0xffff, RZ, 0xc0, !PT ;  /* 0x0000ffff9d037812 */ /* 0x000fe400078ec0ff */
[----:B----4-:R-:W-:-:S04]  /*18a30*/  LOP3.LUT R6, R8, 0xffff, RZ, 0xc0, !PT ;  /* 0x0000ffff08067812 */ /* 0x010fc800078ec0ff */
[----:B------:R-:W-:Y:S02]  /*18a40*/  PRMT R210, R6, 0x3340, R5 ;  /* 0x0000334006d27816 */ /* 0x000fe40000000005 */
[----:B--2---:R-:W-:Y:S02]  /*18a50*/  LOP3.LUT R6, R9, 0xffff, RZ, 0xc0, !PT ;  /* 0x0000ffff09067812 */ /* 0x004fe400078ec0ff */
[----:B------:R-:W-:Y:S02]  /*18a60*/  LOP3.LUT R5, R153, 0xffff, RZ, 0xc0, !PT ;  /* 0x0000ffff99057812 */ /* 0x000fe400078ec0ff */
[----:B0-----:R-:W-:Y:S01]  /*18a70*/  PRMT R8, R4, 0x3340, R3 ;  /* 0x0000334004087816 */ /* 0x001fe20000000003 */
[----:B------:R-:W2:Y:S01]  /*18a80*/  LDL.LU R153, [R1+0x13c0] ;  /* 0x0013c00001997983 */ /* 0x000ea20000300800 */
[----:B------:R-:W-:Y:S02]  /*18a90*/  PRMT R212, R6, 0x3340, R5 ;  /* 0x0000334006d47816 */ /* 0x000fe40000000005 */
[----:B------:R-:W-:-:S02]  /*18aa0*/  LOP3.LUT R6, R154, 0xffff, RZ, 0xc0, !PT ;  /* 0x0000ffff9a067812 */ /* 0x000fc400078ec0ff */
[----:B------:R-:W-:Y:S01]  /*18ab0*/  LOP3.LUT R5, R155, 0xffff, RZ, 0xc0, !PT ;  /* 0x0000ffff9b057812 */ /* 0x000fe200078ec0ff */
[----:B------:R-:W3:Y:S01]  /*18ac0*/  LDL.LU R154, [R1+0x13bc] ;  /* 0x0013bc00019a7983 */ /* 0x000ee20000300800 */
[----:B------:R-:W-:Y:S02]  /*18ad0*/  LOP3.LUT R4, R176, 0xffff, RZ, 0xc0, !PT ;  /* 0x0000ffffb0047812 */ /* 0x000fe400078ec0ff */
[----:B------:R-:W-:Y:S01]  /*18ae0*/  PRMT R9, R6, 0x3340, R5 ;  /* 0x0000334006097816 */ /* 0x000fe20000000005 */
[----:B------:R-:W4:Y:S01]  /*18af0*/  LDL.LU R155, [R1+0x13b8] ;  /* 0x0013b800019b7983 */ /* 0x000f220000300800 */
[----:B------:R-:W-:Y:S02]  /*18b00*/  LOP3.LUT R6, R158, 0xffff, RZ, 0xc0, !PT ;  /* 0x0000ffff9e067812 */ /* 0x000fe400078ec0ff */
[----:B------:R-:W-:Y:S01]  /*18b10*/  LOP3.LUT R5, R159, 0xffff, RZ, 0xc0, !PT ;  /* 0x0000ffff9f057812 */ /* 0x000fe200078ec0ff */
[----:B------:R-:W2:Y:S01]  /*18b20*/  LDL.LU R156, [R1+0x13b4] ;  /* 0x0013b400019c7983 */ /* 0x000ea20000300800 */
[----:B------:R-:W-:-:S02]  /*18b30*/  LOP3.LUT R3, R208, 0xffff, RZ, 0xc0, !PT ;  /* 0x0000ffffd0037812 */ /* 0x000fc400078ec0ff */
[----:B------:R-:W-:Y:S01]  /*18b40*/  PRMT R7, R6, 0x3340, R5 ;  /* 0x0000334006077816 */ /* 0x000fe20000000005 */
[----:B------:R-:W3:Y:S01]  /*18b50*/  LDL.LU R157, [R1+0x13b0] ;  /* 0x0013b000019d7983 */ /* 0x000ee20000300800 */
[----:B------:R-:W-:Y:S02]  /*18b60*/  PRMT R3, R4, 0x3340, R3 ;  /* 0x0000334004037816 */ /* 0x000fe40000000003 */
[----:B------:R-:W-:Y:S01]  /*18b70*/  PRMT R4, R210, 0x5410, R209 ;  /* 0x00005410d2047816 */ /* 0x000fe200000000d1 */
[----:B------:R-:W4:Y:S01]  /*18b80*/  LDL.LU R158, [R1+0x13ac] ;  /* 0x0013ac00019e7983 */ /* 0x000f220000300800 */
[----:B------:R-:W-:Y:S02]  /*18b90*/  PRMT R5, R212, 0x5410, R211 ;  /* 0x00005410d4057816 */ /* 0x000fe400000000d3 */
[----:B------:R-:W-:Y:S01]  /*18ba0*/  PRMT R6, R9, 0x5410, R8 ;  /* 0x0000541009067816 */ /* 0x000fe20000000008 */
[----:B------:R-:W2:Y:S01]  /*18bb0*/  LDL.LU R159, [R1+0x13a8] ;  /* 0x0013a800019f7983 */ /* 0x000ea20000300800 */
[----:B------:R-:W-:-:S03]  /*18bc0*/  PRMT R7, R7, 0x5410, R3 ;  /* 0x0000541007077816 */ /* 0x000fc60000000003 */
[----:B------:R-:W3:Y:S04]  /*18bd0*/  LDL.LU R176, [R1+0x13a4] ;  /* 0x0013a40001b07983 */ /* 0x000ee80000300800 */
[----:B------:R-:W4:Y:S04]  /*18be0*/  LDL.LU R208, [R1+0x13a0] ;  /* 0x0013a00001d07983 */ /* 0x000f280000300800 */
[----:B------:R-:W2:Y:S04]  /*18bf0*/  LDL.LU R209, [R1+0x139c] ;  /* 0x00139c0001d17983 */ /* 0x000ea80000300800 */
[----:B------:R-:W3:Y:S04]  /*18c00*/  LDL.LU R210, [R1+0x1398] ;  /* 0x0013980001d27983 */ /* 0x000ee80000300800 */
[----:B------:R-:W4:Y:S04]  /*18c10*/  LDL.LU R211, [R1+0x1394] ;  /* 0x0013940001d37983 */ /* 0x000f280000300800 */
[----:B------:R0:W-:Y:S04]  /*18c20*/  STS.128 [R213+UR58+0x4000], R4 ;  /* 0x00400004d5007988 */ /* 0x0001e80008000c3a */
[----:B------:R-:W2:Y:S01]  /*18c30*/  LDL.LU R212, [R1+0x1390] ;  /* 0x0013900001d47983 */ /* 0x000ea20000300800 */
[----:B------:R-:W-:-:S02]  /*18c40*/  LOP3.LUT R3, R148, 0xffff, RZ, 0xc0, !PT ;  /* 0x0000ffff94037812 */ /* 0x000fc400078ec0ff */
[----:B0-----:R-:W-:Y:S01]  /*18c50*/  LOP3.LUT R6, R214, 0xffff, RZ, 0xc0, !PT ;  /* 0x0000ffffd6067812 */ /* 0x001fe200078ec0ff */
[----:B------:R-:W3:Y:S01]  /*18c60*/  LDL.LU R213, [R1+0x138c] ;  /* 0x00138c0001d57983 */ /* 0x000ee20000300800 */
[----:B------:R-:W-:Y:S02]  /*18c70*/  LOP3.LUT R5, R215, 0xffff, RZ, 0xc0, !PT ;  /* 0x0000ffffd7057812 */ /* 0x000fe400078ec0ff */
[----:B------:R-:W-:Y:S01]  /*18c80*/  LOP3.LUT R4, R149, 0xffff, RZ, 0xc0, !PT ;  /* 0x0000ffff95047812 */ /* 0x000fe200078ec0ff */
[----:B------:R-:W4:Y:S01]  /*18c90*/  LDL.LU R214, [R1+0x1388] ;  /* 0x0013880001d67983 */ /* 0x000f220000300800 */
[----:B------:R-:W-:-:S03]  /*18ca0*/  PRMT R8, R6, 0x3340, R5 ;  /* 0x0000334006087816 */ /* 0x000fc60000000005 */
[----:B------:R-:W2:Y:S01]  /*18cb0*/  LDL.LU R215, [R1+0x1384] ;  /* 0x0013840001d77983 */ /* 0x000ea20000300800 */
[----:B------:R-:W-:-:S03]  /*18cc0*/  LOP3.LUT R6, R147, 0xffff, RZ, 0xc0, !PT ;  /* 0x0000ffff93067812 */ /* 0x000fc600078ec0ff */
[----:B------:R-:W3:Y:S01]  /*18cd0*/  LDL.LU R149, [R1+0x1380] ;  /* 0x0013800001957983 */ /* 0x000ee20000300800 */
[----:B------:R-:W-:-:S03]  /*18ce0*/  LOP3.LUT R5, R152, 0xffff, RZ, 0xc0, !PT ;  /* 0x0000ffff98057812 */ /* 0x000fc600078ec0ff */
[----:B------:R-:W4:Y:S04]  /*18cf0*/  LDL.LU R148, [R1+0x137c] ;  /* 0x00137c0001947983 */ /* 0x000f280000300800 */
[----:B------:R-:W4:Y:S04]  /*18d00*/  LDL.LU R147, [R1+0x1378] ;  /* 0x0013780001937983 */ /* 0x000f280000300800 */
[----:B------:R-:W2:Y:S01]  /*18d10*/  LDL R152, [R1+0xdfc] ;  /* 0x000dfc0001987983 */ /* 0x000ea20000100800 */
[----:B------:R-:W-:Y:S02]  /*18d20*/  PRMT R7, R4, 0x3340, R3 ;  /* 0x0000334004077816 */ /* 0x000fe40000000003 */
[----:B------:R-:W-:-:S02]  /*18d30*/  LOP3.LUT R4, R146, 0xffff, RZ, 0xc0, !PT ;  /* 0x0000ffff92047812 */ /* 0x000fc400078ec0ff */
[----:B------:R-:W-:Y:S02]  /*18d40*/  LOP3.LUT R3, R250, 0xffff, RZ, 0xc0, !PT ;  /* 0x0000fffffa037812 */ /* 0x000fe400078ec0ff */
[----:B------:R-:W-:Y:S02]  /*18d50*/  PRMT R146, R6, 0x3340, R5 ;  /* 0x0000334006927816 */ /* 0x000fe40000000005 */
[----:B------:R-:W-:Y:S02]  /*18d60*/  PRMT R250, R4, 0x3340, R3 ;  /* 0x0000334004fa7816 */ /* 0x000fe40000000003 */
[----:B------:R-:W-:Y:S02]  /*18d70*/  LOP3.LUT R6, R246, 0xffff, RZ, 0xc0, !PT ;  /* 0x0000fffff6067812 */ /* 0x000fe400078ec0ff */
[----:B------:R-:W-:Y:S02]  /*18d80*/  LOP3.LUT R5, R241, 0xffff, RZ, 0xc0, !PT ;  /* 0x0000fffff1057812 */ /* 0x000fe400078ec0ff */
[----:B------:R-:W-:-:S02]  /*18d90*/  LOP3.LUT R4, R236, 0xffff, RZ, 0xc0, !PT ;  /* 0x0000ffffec047812 */ /* 0x000fc400078ec0ff */
[----:B------:R-:W-:Y:S01]  /*18da0*/  LOP3.LUT R3, R232, 0xffff, RZ, 0xc0, !PT ;  /* 0x0000ffffe8037812 */ /* 0x000fe200078ec0ff */
[----:B------:R-:W-:Y:S01]  /*18db0*/  IMAD.MOV.U32 R232, RZ, RZ, R8 ;  /* 0x000000ffffe87224 */ /* 0x000fe200078e0008 */
        /* <DEDUP_REMOVED lines=9> */
[----:B------:R-:W-:Y:S02]  /*18e50*/  PRMT R4, R232, 0x5410, R228 ;  /* 0x00005410e8047816 */ /* 0x000fe400000000e4 */
[----:B------:R-:W-:Y:S01]  /*18e60*/  PRMT R5, R146, 0x5410, R250 ;  /* 0x0000541092057816 */ /* 0x000fe200000000fa */
[----:B------:R-:W0:Y:S01]  /*18e70*/  S2R R232, SR_TID.X ;  /* 0x0000000000e87919 */ /* 0x000e220000002100 */
[----:B------:R-:W-:-:S02]  /*18e80*/  PRMT R6, R9, 0x5410, R8 ;  /* 0x0000541009067816 */ /* 0x000fc40000000008 */
[----:B------:R-:W-:Y:S01]  /*18e90*/  PRMT R7, R7, 0x5410, R3 ;  /* 0x0000541007077816 */ /* 0x000fe20000000003 */
[----:B------:R-:W4:Y:S01]  /*18ea0*/  LDL.LU R146, [R1+0x1374] ;  /* 0x0013740001927983 */ /* 0x000f220000300800 */
[----:B------:R-:W-:-:S03]  /*18eb0*/  LOP3.LUT R3, R137, 0xffff, RZ, 0xc0, !PT ;  /* 0x0000ffff89037812 */ /* 0x000fc600078ec0ff */
[----:B--2---:R1:W-:Y:S02]  /*18ec0*/  STS.128 [R152+UR58], R4 ;  /* 0x0000000498007988 */ /* 0x0043e40008000c3a */
[----:B-1----:R-:W-:Y:S02]  /*18ed0*/  LOP3.LUT R6, R140, 0xffff, RZ, 0xc0, !PT ;  /* 0x0000ffff8c067812 */ /* 0x002fe400078ec0ff */
[----:B------:R-:W-:Y:S01]  /*18ee0*/  LOP3.LUT R5, R139, 0xffff, RZ, 0xc0, !PT ;  /* 0x0000ffff8b057812 */ /* 0x000fe200078ec0ff */
[----:B------:R-:W2:Y:S01]  /*18ef0*/  LDL.LU R140, [R1+0x1370] ;  /* 0x00137000018c7983 */ /* 0x000ea20000300800 */
[----:B------:R-:W-:Y:S02]  /*18f00*/  LOP3.LUT R4, R138, 0xffff, RZ, 0xc0, !PT ;  /* 0x0000ffff8a047812 */ /* 0x000fe400078ec0ff */
[----:B------:R-:W-:Y:S01]  /*18f10*/  PRMT R228, R6, 0x3340, R5 ;  /* 0x0000334006e47816 */ /* 0x000fe20000000005 */
[----:B------:R-:W4:Y:S01]  /*18f20*/  LDL.LU R139, [R1+0x136c] ;  /* 0x00136c00018b7983 */ /* 0x000f220000300800 */
[----:B------:R-:W-:-:S02]  /*18f30*/  PRMT R224, R4, 0x3340, R3 ;  /* 0x0000334004e07816 */ /* 0x000fc40000000003 */
[----:B------:R-:W-:Y:S01]  /*18f40*/  LOP3.LUT R6, R136, 0xffff, RZ, 0xc0, !PT ;  /* 0x0000ffff88067812 */ /* 0x000fe200078ec0ff */
[----:B------:R-:W2:Y:S01]  /*18f50*/  LDL.LU R138, [R1+0x1368] ;  /* 0x00136800018a7983 */ /* 0x000ea20000300800 */
[----:B------:R-:W-:Y:S02]  /*18f60*/  LOP3.LUT R5, R135, 0xffff, RZ, 0xc0, !PT ;  /* 0x0000ffff87057812 */ /* 0x000fe400078ec0ff */
[----:B------:R-:W-:Y:S01]  /*18f70*/  LOP3.LUT R4, R134, 0xffff, RZ, 0xc0, !PT ;  /* 0x0000ffff86047812 */ /* 0x000fe200078ec0ff */
[----:B------:R-:W4:Y:S01]  /*18f80*/  LDL.LU R137, [R1+0x1364] ;  /* 0x0013640001897983 */ /* 0x000f220000300800 */
[----:B------:R-:W-:Y:S02]  /*18f90*/  LOP3.LUT R3, R133, 0xffff, RZ, 0xc0, !PT ;  /* 0x0000ffff85037812 */ /* 0x000fe400078ec0ff */
[----:B------:R-:W-:Y:S01]  /*18fa0*/  PRMT R216, R6, 0x3340, R5 ;  /* 0x0000334006d87816 */ /* 0x000fe20000000005 */
[----:B------:R-:W2:Y:S01]  /*18fb0*/  LDL.LU R136, [R1+0x1360] ;  /* 0x0013600001887983 */ /* 0x000ea20000300800 */
[----:B------:R-:W-:-:S02]  /*18fc0*/  PRMT R21, R4, 0x3340, R3 ;  /* 0x0000334004157816 */ /* 0x000fc40000000003 */
[----:B------:R-:W-:Y:S01]  /*18fd0*/  LOP3.LUT R6, R124, 0xffff, RZ, 0xc0, !PT ;  /* 0x0000ffff7c067812 */ /* 0x000fe200078ec0ff */
[----:B------:R-:W4:Y:S01]  /*18fe0*/  LDL.LU R135, [R1+0x135c] ;  /* 0x00135c0001877983 */ /* 0x000f220000300800 */
[----:B------:R-:W-:Y:S02]  /*18ff0*/  LOP3.LUT R5, R123, 0xffff, RZ, 0xc0, !PT ;  /* 0x0000ffff7b057812 */ /* 0x000fe400078ec0ff */
        /* <DEDUP_REMOVED lines=15> */
[----:B------:R-:W-:Y:S01]  /*190f0*/  PRMT R4, R228, 0x5410, R224 ;  /* 0x00005410e4047816 */ /* 0x000fe200000000e0 */
[----:B------:R-:W4:Y:S01]  /*19100*/  LDL.LU R121, [R1+0x1344] ;  /* 0x0013440001797983 */ /* 0x000f220000300800 */
[----:B------:R-:W-:Y:S02]  /*19110*/  PRMT R5, R216, 0x5410, R21 ;  /* 0x00005410d8057816 */ /* 0x000fe40000000015 */
[----:B------:R-:W-:Y:S01]  /*19120*/  PRMT R6, R9, 0x5410, R8 ;  /* 0x0000541009067816 */ /* 0x000fe20000000008 */
[----:B------:R-:W2:Y:S01]  /*19130*/  LDL.LU R120, [R1+0x1340] ;  /* 0x0013400001787983 */ /* 0x000ea20000300800 */
[----:B------:R-:W-:Y:S02]  /*19140*/  PRMT R7, R7, 0x5410, R3 ;  /* 0x0000541007077816 */ /* 0x000fe40000000003 */
[----:B0-----:R-:W-:-:S03]  /*19150*/  LOP3.LUT R3, R232, 0x7f, RZ, 0xc0, !PT ;  /* 0x0000007fe8037812 */ /* 0x001fc600078ec0ff */
[----:B------:R0:W-:Y:S01]  /*19160*/  STS.128 [R152+UR58+0x4000], R4 ;  /* 0x0040000498007988 */ /* 0x0001e20008000c3a */
[----:B------:R-:W-:Y:S02]  /*19170*/  ISETP.GE.AND P0, PT, R3, R0, PT ;  /* 0x000000000300720c */ /* 0x000fe40003f06270 */
[----:B------:R-:W-:Y:S02]  /*19180*/  LOP3.LUT R3, R235, 0xffff, RZ, 0xc0, !PT ;  /* 0x0000ffffeb037812 */ /* 0x000fe400078ec0ff */
[----:B------:R-:W-:-:S04]  /*19190*/  LOP3.LUT R0, R231, 0xffff, RZ, 0xc0, !PT ;  /* 0x0000ffffe7007812 */ /* 0x000fc800078ec0ff */
[----:B------:R-:W-:Y:S02]  /*191a0*/  PRMT R21, R3, 0x3340, R0 ;  /* 0x0000334003157816 */ /* 0x000fe40000000000 */
[----:B0-----:R-:W-:Y:S01]  /*191b0*/  LOP3.LUT R5, R244, 0xffff, RZ, 0xc0, !PT ;  /* 0x0000fffff4057812 */ /* 0x001fe200078ec0ff */
[----:B------:R-:W4:Y:S01]  /*191c0*/  LDL.LU R152, [R1+0x1f0] ;  /* 0x0001f00001987983 */ /* 0x000f220000300800 */
[----:B------:R-:W-:-:S04]  /*191d0*/  LOP3.LUT R4, R239, 0xffff, RZ, 0xc0, !PT ;  /* 0x0000ffffef047812 */ /* 0x000fc800078ec0ff */
[----:B------:R-:W-:Y:S02]  /*191e0*/  PRMT R216, R5, 0x3340, R4 ;  /* 0x0000334005d87816 */ /* 0x000fe40000000004 */
[----:B------:R-:W-:Y:S02]  /*191f0*/  LOP3.LUT R5, R227, 0xffff, RZ, 0xc0, !PT ;  /* 0x0000ffffe3057812 */ /* 0x000fe400078ec0ff */
[----:B------:R-:W-:Y:S02]  /*19200*/  LOP3.LUT R4, R223, 0xffff, RZ, 0xc0, !PT ;  /* 0x0000ffffdf047812 */ /* 0x000fe400078ec0ff */
[----:B------:R-:W-:Y:S02]  /*19210*/  LOP3.LUT R0, R20, 0xffff, RZ, 0xc0, !PT ;  /* 0x0000ffff14007812 */ /* 0x000fe400078ec0ff */
[----:B------:R-:W-:Y:S02]  /*19220*/  PRMT R20, R5, 0x3340, R4 ;  /* 0x0000334005147816 */ /* 0x000fe40000000004 */
[----:B------:R-:W-:-:S02]  /*19230*/  LOP3.LUT R5, R18, 0xffff, RZ, 0xc0, !PT ;  /* 0x0000ffff12057812 */ /* 0x000fc400078ec0ff */
[----:B------:R-:W-:Y:S01]  /*19240*/  LOP3.LUT R4, R16, 0xffff, RZ, 0xc0, !PT ;  /* 0x0000ffff10047812 */ /* 0x000fe200078ec0ff */
[----:B------:R-:W4:Y:S01]  /*19250*/  LDL R18, [R1+0x4ec] ;  /* 0x0004ec0001127983 */ /* 0x000f220000100800 */
[----:B------:R-:W-:Y:S02]  /*19260*/  LOP3.LUT R3, R23, 0xffff, RZ, 0xc0, !PT ;  /* 0x0000ffff17037812 */ /* 0x000fe400078ec0ff */
[----:B------:R-:W-:Y:S01]  /*19270*/  PRMT R8, R5, 0x3340, R4 ;  /* 0x0000334005087816 */ /* 0x000fe20000000004 */
[----:B------:R-:W4:Y:S01]  /*19280*/  LDL R23, [R1+0xdf8] ;  /* 0x000df80001177983 */ /* 0x000f220000100800 */
[----:B------:R-:W-:Y:S02]  /*19290*/  PRMT R9, R3, 0x3340, R0 ;  /* 0x0000334003097816 */ /* 0x000fe40000000000 */
[----:B------:R-:W-:Y:S01]  /*192a0*/  LOP3.LUT R5, R13, 0xffff, RZ, 0xc0, !PT ;  /* 0x0000ffff0d057812 */ /* 0x000fe200078ec0ff */
[----:B------:R-:W4:Y:S01]  /*192b0*/  LDL R16, [R1+0x4e8] ;  /* 0x0004e80001107983 */ /* 0x000f220000100800 */
[----:B------:R-:W-:-:S02]  /*192c0*/  LOP3.LUT R4, R12, 0xffff, RZ, 0xc0, !PT ;  /* 0x0000ffff0c047812 */ /* 0x000fc400078ec0ff */
[----:B------:R-:W-:Y:S01]  /*192d0*/  LOP3.LUT R3, R15, 0xffff, RZ, 0xc0, !PT ;  /* 0x0000ffff0f037812 */ /* 0x000fe200078ec0ff */
[----:B------:R-:W4:Y:S01]  /*192e0*/  LDL R13, [R1+0x56c] ;  /* 0x00056c00010d7983 */ /* 0x000f220000100800 */
[----:B------:R-:W-:Y:S02]  /*192f0*/  LOP3.LUT R0, R14, 0xffff, RZ, 0xc0, !PT ;  /* 0x0000ffff0e007812 */ /* 0x000fe400078ec0ff */
[----:B------:R-:W-:Y:S01]  /*19300*/  PRMT R7, R5, 0x3340, R4 ;  /* 0x0000334005077816 */ /* 0x000fe20000000004 */
[----:B------:R-:W4:Y:S01]  /*19310*/  LDL R12, [R1+0x568] ;  /* 0x00056800010c7983 */ /* 0x000f220000100800 */
[----:B------:R-:W-:Y:S02]  /*19320*/  PRMT R6, R3, 0x3340, R0 ;  /* 0x0000334003067816 */ /* 0x000fe40000000000 */
[----:B------:R-:W-:Y:S01]  /*19330*/  PRMT R5, R20, 0x5410, R9 ;  /* 0x0000541014057816 */ /* 0x000fe20000000009 */
[----:B------:R-:W4:Y:S01]  /*19340*/  LDL R15, [R1+0x52c] ;  /* 0x00052c00010f7983 */ /* 0x000f220000100800 */
[----:B------:R-:W-:-:S02]  /*19350*/  LOP3.LUT R3, R11, 0xffff, RZ, 0xc0, !PT ;  /* 0x0000ffff0b037812 */ /* 0x000fc400078ec0ff */
[----:B------:R-:W-:Y:S01]  /*19360*/  LOP3.LUT R0, R10, 0xffff, RZ, 0xc0, !PT ;  /* 0x0000ffff0a007812 */ /* 0x000fe200078ec0ff */
[----:B------:R-:W4:Y:S01]  /*19370*/  LDL R9, [R1+0x1f4] ;  /* 0x0001f40001097983 */ /* 0x000f220000100800 */
[----:B------:R-:W-:Y:S02]  /*19380*/  PRMT R4, R216, 0x5410, R21 ;  /* 0x00005410d8047816 */ /* 0x000fe40000000015 */
[----:B------:R-:W-:Y:S01]  /*19390*/  PRMT R0, R3, 0x3340, R0 ;  /* 0x0000334003007816 */ /* 0x000fe20000000000 */
[----:B------:R-:W4:Y:S04]  /*193a0*/  LDL R21, [R1+0x900] ;  /* 0x0009000001157983 */ /* 0x000f280000100800 */
[----:B------:R-:W4:Y:S04]  /*193b0*/  LDL R3, [R1+0x904] ;  /* 0x0009040001037983 */ /* 0x000f280000100800 */
[----:B------:R-:W4:Y:S04]  /*193c0*/  LDL R11, [R1+0x5ac] ;  /* 0x0005ac00010b7983 */ /* 0x000f280000100800 */
[----:B------:R-:W4:Y:S04]  /*193d0*/  LDL R10, [R1+0x5a8] ;  /* 0x0005a800010a7983 */ /* 0x000f280000100800 */
[----:B------:R-:W4:Y:S01]  /*193e0*/  LDL R14, [R1+0x528] ;  /* 0x00052800010e7983 */ /* 0x000f220000100800 */
[----:B------:R-:W-:-:S02]  /*193f0*/  PRMT R6, R8, 0x5410, R6 ;  /* 0x0000541008067816 */ /* 0x000fc40000000006 */
[----:B------:R-:W-:Y:S02]  /*19400*/  PRMT R7, R7, 0x5410, R0 ;  /* 0x0000541007077816 */ /* 0x000fe40000000000 */
[----:B---3--:R-:W-:Y:S02]  /*19410*/  PRMT R149, RZ, 0x7610, R149 ;  /* 0x00007610ff957816 */ /* 0x008fe40000000095 */
[----:B------:R-:W-:Y:S02]  /*19420*/  LOP3.LUT R0, R129, 0xffff, RZ, 0xc0, !PT ;  /* 0x0000ffff81007812 */ /* 0x000fe400078ec0ff */
[----:B--2---:R-:W-:Y:S02]  /*19430*/  PRMT R120, RZ, 0x7610, R120 ;  /* 0x00007610ff787816 */ /* 0x004fe40000000078 */
[----:B----4-:R-:W-:Y:S02]  /*19440*/  PRMT R121, RZ, 0x7610, R121 ;  /* 0x00007610ff797816 */ /* 0x010fe40000000079 */
[----:B------:R-:W-:-:S02]  /*19450*/  PRMT R122, RZ, 0x7610, R122 ;  /* 0x00007610ff7a7816 */ /* 0x000fc4000000007a */
[----:B------:R-:W-:Y:S02]  /*19460*/  PRMT R123, RZ, 0x7610, R123 ;  /* 0x00007610ff7b7816 */ /* 0x000fe4000000007b */
[----:B------:R-:W-:Y:S01]  /*19470*/  PRMT R124, RZ, 0x7610, R124 ;  /* 0x00007610ff7c7816 */ /* 0x000fe2000000007c */
[----:B------:R0:W-:Y:S02]  /*19480*/  STS.128 [R23+UR58], R4 ;  /* 0x0000000417007988 */ /* 0x0001e40008000c3a */
[----:B0-----:R-:W-:Y:S02]  /*19490*/  @!P0 IMAD.MOV.U32 R5, RZ, RZ, R152 ;  /* 0x000000ffff058224 */ /* 0x001fe400078e0098 */
[----:B------:R-:W-:-:S05]  /*194a0*/  @!P0 IMAD.MOV.U32 R4, RZ, RZ, R9 ;  /* 0x000000ffff048224 */ /* 0x000fca00078e0009 */
[----:B------:R0:W2:Y:S02]  /*194b0*/  @!P0 LDG.E.U8 R149, desc[UR56][R4.64] ;  /* 0x0000003804958981 */ /* 0x0000a4000c1e1100 */
[----:B0-----:R-:W-:Y:S02]  /*194c0*/  @!P0 IMAD.MOV.U32 R4, RZ, RZ, R3 ;  /* 0x000000ffff048224 */ /* 0x001fe400078e0003 */
[----:B------:R-:W-:-:S05]  /*194d0*/  @!P0 IMAD.MOV.U32 R5, RZ, RZ, R21 ;  /* 0x000000ffff058224 */ /* 0x000fca00078e0015 */
[----:B------:R0:W3:Y:S02]  /*194e0*/  @!P0 LDG.E.U8 R120, desc[UR56][R4.64] ;  /* 0x0000003804788981 */ /* 0x0000e4000c1e1100 */
[----:B0-----:R-:W-:Y:S02]  /*194f0*/  @!P0 IMAD.MOV.U32 R4, RZ, RZ, R11 ;  /* 0x000000ffff048224 */ /* 0x001fe400078e000b */
[----:B------:R-:W-:-:S05]  /*19500*/  @!P0 IMAD.MOV.U32 R5, RZ, RZ, R10 ;  /* 0x000000ffff058224 */ /* 0x000fca00078e000a */
[----:B------:R0:W4:Y:S02]  /*19510*/  @!P0 LDG.E.U8 R121, desc[UR56][R4.64] ;  /* 0x0000003804798981 */ /* 0x000124000c1e1100 */
[----:B0-----:R-:W-:Y:S02]  /*19520*/  @!P0 IMAD.MOV.U32 R4, RZ, RZ, R13 ;  /* 0x000000ffff048224 */ /* 0x001fe400078e000d */
[----:B------:R-:W-:-:S05]  /*19530*/  @!P0 IMAD.MOV.U32 R5, RZ, RZ, R12 ;  /* 0x000000ffff058224 */ /* 0x000fca00078e000c */
[----:B------:R0:W2:Y:S02]  /*19540*/  @!P0 LDG.E.U8 R122, desc[UR56][R4.64] ;  /* 0x00000038047a8981 */ /* 0x0000a4000c1e1100 */
[----:B0-----:R-:W-:Y:S02]  /*19550*/  @!P0 IMAD.MOV.U32 R4, RZ, RZ, R15 ;  /* 0x000000ffff048224 */ /* 0x001fe400078e000f */
[----:B------:R-:W-:-:S05]  /*19560*/  @!P0 IMAD.MOV.U32 R5, RZ, RZ, R14 ;  /* 0x000000ffff058224 */ /* 0x000fca00078e000e */
[----:B------:R0:W2:Y:S01]  /*19570*/  @!P0 LDG.E.U8 R123, desc[UR56][R4.64] ;  /* 0x00000038047b8981 */ /* 0x0000a2000c1e1100 */
[----:B------:R-:W-:Y:S01]  /*19580*/  LOP3.LUT R3, R130, 0xffff, RZ, 0xc0, !PT ;  /* 0x0000ffff82037812 */ /* 0x000fe200078ec0ff */
[----:B0-----:R-:W-:Y:S02]  /*19590*/  @!P0 IMAD.MOV.U32 R4, RZ, RZ, R18 ;  /* 0x000000ffff048224 */ /* 0x001fe400078e0012 */
[----:B------:R-:W-:-:S05]  /*195a0*/  @!P0 IMAD.MOV.U32 R5, RZ, RZ, R16 ;  /* 0x000000ffff058224 */ /* 0x000fca00078e0010 */
[----:B------:R0:W2:Y:S01]  /*195b0*/  @!P0 LDG.E.U8 R124, desc[UR56][R4.64] ;  /* 0x00000038047c8981 */ /* 0x0000a2000c1e1100 */
[----:B------:R-:W-:Y:S02]  /*195c0*/  PRMT R11, R3, 0x3340, R0 ;  /* 0x00003340030b7816 */ /* 0x000fe40000000000 */
[----:B0-----:R-:W-:Y:S02]  /*195d0*/  LOP3.LUT R5, R132, 0xffff, RZ, 0xc0, !PT ;  /* 0x0000ffff84057812 */ /* 0x001fe400078ec0ff */
[----:B------:R-:W-:Y:S01]  /*195e0*/  LOP3.LUT R4, R131, 0xffff, RZ, 0xc0, !PT ;  /* 0x0000ffff83047812 */ /* 0x000fe200078ec0ff */
[----:B------:R-:W3:Y:S03]  /*195f0*/  LDL.LU R132, [R1+0x133c] ;  /* 0x00133c0001847983 */ /* 0x000ee60000300800 */
[----:B------:R-:W-:Y:S01]  /*19600*/  PRMT R12, R5, 0x3340, R4 ;  /* 0x00003340050c7816 */ /* 0x000fe20000000004 */
[----:B------:R-:W4:Y:S01]  /*19610*/  LDL.LU R131, [R1+0x1338] ;  /* 0x0013380001837983 */ /* 0x000f220000300800 */
[----:B------:R-:W-:-:S03]  /*19620*/  LOP3.LUT R5, R128, 0xffff, RZ, 0xc0, !PT ;  /* 0x0000ffff80057812 */ /* 0x000fc600078ec0ff */
[----:B------:R-:W2:Y:S01]  /*19630*/  LDL.LU R130, [R1+0x1334] ;  /* 0x0013340001827983 */ /* 0x000ea20000300800 */
[----:B------:R-:W-:-:S03]  /*19640*/  LOP3.LUT R4, R127, 0xffff, RZ, 0xc0, !PT ;  /* 0x0000ffff7f047812 */ /* 0x000fc600078ec0ff */
[----:B------:R-:W3:Y:S01]  /*19650*/  LDL.LU R129, [R1+0x1330] ;  /* 0x0013300001817983 */ /* 0x000ee20000300800 */
[----:B------:R-:W-:-:S03]  /*19660*/  LOP3.LUT R3, R126, 0xffff, RZ, 0xc0, !PT ;  /* 0x0000ffff7e037812 */ /* 0x000fc600078ec0ff */
[----:B------:R-:W4:Y:S04]  /*19670*/  LDL.LU R128, [R1+0x132c] ;  /* 0x00132c0001807983 */ /* 0x000f280000300800 */
[----:B------:R-:W2:Y:S04]  /*19680*/  LDL.LU R127, [R1+0x1328] ;  /* 0x00132800017f7983 */ /* 0x000ea80000300800 */
[----:B------:R-:W3:Y:S04]  /*19690*/  LDL R14, [R1+0x4ac] ;  /* 0x0004ac00010e7983 */ /* 0x000ee80000100800 */
[----:B------:R-:W4:Y:S04]  /*196a0*/  LDL.LU R126, [R1+0x1324] ;  /* 0x00132400017e7983 */ /* 0x000f280000300800 */
[----:B------:R-:W2:Y:S01]  /*196b0*/  LDL R15, [R1+0x4a8] ;  /* 0x0004a800010f7983 */ /* 0x000ea20000100800 */
[----:B------:R-:W-:-:S03]  /*196c0*/  LOP3.LUT R0, R125, 0xffff, RZ, 0xc0, !PT ;  /* 0x0000ffff7d007812 */ /* 0x000fc600078ec0ff */
[----:B------:R-:W4:Y:S04]  /*196d0*/  LDL.LU R125, [R1+0x1320] ;  /* 0x00132000017d7983 */ /* 0x000f280000300800 */
[----:B------:R-:W4:Y:S01]  /*196e0*/  LDL R13, [R1+0x46c] ;  /* 0x00046c00010d7983 */ /* 0x000f220000100800 */
[----:B------:R-:W-:Y:S02]  /*196f0*/  PRMT R10, R5, 0x3340, R4 ;  /* 0x00003340050a7816 */ /* 0x000fe40000000004 */
[----:B------:R-:W-:Y:S01]  /*19700*/  PRMT R9, R3, 0x3340, R0 ;  /* 0x0000334003097816 */ /* 0x000fe20000000000 */
[----:B------:R-:W4:Y:S01]  /*19710*/  LDL R20, [R1+0x468] ;  /* 0x0004680001147983 */ /* 0x000f220000100800 */
[----:B------:R-:W-:Y:S02]  /*19720*/  LOP3.LUT R5, R252, 0xffff, RZ, 0xc0, !PT ;  /* 0x0000fffffc057812 */ /* 0x000fe400078ec0ff */
[----:B------:R-:W-:Y:S01]  /*19730*/  LOP3.LUT R4, R248, 0xffff, RZ, 0xc0, !PT ;  /* 0x0000fffff8047812 */ /* 0x000fe200078ec0ff */
[----:B------:R-:W4:Y:S01]  /*19740*/  LDL R18, [R1+0x428] ;  /* 0x0004280001127983 */ /* 0x000f220000100800 */
[----:B------:R-:W-:-:S02]  /*19750*/  LOP3.LUT R3, R243, 0xffff, RZ, 0xc0, !PT ;  /* 0x0000fffff3037812 */ /* 0x000fc400078ec0ff */
[----:B------:R-:W-:Y:S01]  /*19760*/  LOP3.LUT R0, R238, 0xffff, RZ, 0xc0, !PT ;  /* 0x0000ffffee007812 */ /* 0x000fe200078ec0ff */
[----:B------:R-:W4:Y:S01]  /*19770*/  LDL R16, [R1+0x42c] ;  /* 0x00042c0001107983 */ /* 0x000f220000100800 */
[----:B------:R-:W-:Y:S02]  /*19780*/  PRMT R8, R5, 0x3340, R4 ;  /* 0x0000334005087816 */ /* 0x000fe40000000004 */
[----:B------:R-:W-:Y:S02]  /*19790*/  PRMT R6, R3, 0x3340, R0 ;  /* 0x0000334003067816 */ /* 0x000fe40000000000 */
[----:B------:R-:W-:Y:S02]  /*197a0*/  LOP3.LUT R5, R234, 0xffff, RZ, 0xc0, !PT ;  /* 0x0000ffffea057812 */ /* 0x000fe400078ec0ff */
[----:B------:R-:W-:Y:S02]  /*197b0*/  LOP3.LUT R4, R230, 0xffff, RZ, 0xc0, !PT ;  /* 0x0000ffffe6047812 */ /* 0x000fe400078ec0ff */
[----:B------:R-:W-:-:S02]  /*197c0*/  LOP3.LUT R3, R226, 0xffff, RZ, 0xc0, !PT ;  /* 0x0000ffffe2037812 */ /* 0x000fc400078ec0ff */
[----:B------:R-:W-:Y:S02]  /*197d0*/  LOP3.LUT R0, R222, 0xffff, RZ, 0xc0, !PT ;  /* 0x0000ffffde007812 */ /* 0x000fe400078ec0ff */
[----:B------:R-:W-:Y:S02]  /*197e0*/  PRMT R7, R5, 0x3340, R4 ;  /* 0x0000334005077816 */ /* 0x000fe40000000004 */
[----:B------:R-:W-:Y:S02]  /*197f0*/  PRMT R0, R3, 0x3340, R0 ;  /* 0x0000334003007816 */ /* 0x000fe40000000000 */
[----:B------:R-:W-:Y:S01]  /*19800*/  PRMT R5, R10, 0x5410, R9 ;  /* 0x000054100a057816 */ /* 0x000fe20000000009 */
[----:B------:R-:W4:Y:S01]  /*19810*/  LDL R3, [R1+0x328] ;  /* 0x0003280001037983 */ /* 0x000f220000100800 */
[----:B------:R-:W-:Y:S02]  /*19820*/  PRMT R6, R8, 0x5410, R6 ;  /* 0x0000541008067816 */ /* 0x000fe40000000006 */
[----:B------:R-:W-:Y:S01]  /*19830*/  PRMT R4, R12, 0x5410, R11 ;  /* 0x000054100c047816 */ /* 0x000fe2000000000b */
[----:B------:R-:W4:Y:S01]  /*19840*/  LDL R10, [R1+0x36c] ;  /* 0x00036c00010a7983 */ /* 0x000f220000100800 */
[----:B------:R-:W-:-:S03]  /*19850*/  PRMT R7, R7, 0x5410, R0 ;  /* 0x0000541007077816 */ /* 0x000fc60000000000 */
[----:B------:R-:W4:Y:S04]  /*19860*/  LDL R12, [R1+0x3ac] ;  /* 0x0003ac00010c7983 */ /* 0x000f280000100800 */
[----:B------:R0:W-:Y:S04]  /*19870*/  STS.128 [R23+UR58+0x4000], R4 ;  /* 0x0040000417007988 */ /* 0x0001e80008000c3a */
[----:B------:R-:W4:Y:S04]  /*19880*/  LDL R11, [R1+0x368] ;  /* 0x00036800010b7983 */ /* 0x000f280000100800 */
[----:B------:R-:W4:Y:S04]  /*19890*/  LDL R0, [R1+0x32c] ;  /* 0x00032c0001007983 */ /* 0x000f280000100800 */
[----:B0-----:R-:W4:Y:S04]  /*198a0*/  LDL R7, [R1+0x2a8] ;  /* 0x0002a80001077983 */ /* 0x001f280000100800 */
[----:B------:R-:W4:Y:S01]  /*198b0*/  LDL R6, [R1+0x2ac] ;  /* 0x0002ac0001067983 */ /* 0x000f220000100800 */
[----:B---3--:R-:W-:-:S03]  /*198c0*/  @!P0 IMAD.MOV.U32 R8, RZ, RZ, R14 ;  /* 0x000000ffff088224 */ /* 0x008fc600078e000e */
[----:B------:R-:W3:Y:S01]  /*198d0*/  LDL R14, [R1+0x3ec] ;  /* 0x0003ec00010e7983 */ /* 0x000ee20000100800 */
[----:B--2---:R-:W-:-:S03]  /*198e0*/  @!P0 IMAD.MOV.U32 R9, RZ, RZ, R15 ;  /* 0x000000ffff098224 */ /* 0x004fc600078e000f */
[----:B------:R-:W2:Y:S01]  /*198f0*/  LDL R15, [R1+0x3e8] ;  /* 0x0003e800010f7983 */ /* 0x000ea20000100800 */
[----:B----4-:R-:W-:-:S03]  /*19900*/  @!P0 IMAD.MOV.U32 R4, RZ, RZ, R13 ;  /* 0x000000ffff048224 */ /* 0x010fc600078e000d */
[----:B------:R-:W4:Y:S01]  /*19910*/  LDL R13, [R1+0x3a8] ;  /* 0x0003a800010d7983 */ /* 0x000f220000100800 */
[----:B------:R-:W-:Y:S01]  /*19920*/  PRMT R126, RZ, 0x7610, R126 ;  /* 0x00007610ff7e7816 */ /* 0x000fe2000000007e */
[----:B------:R-:W-:Y:S01]  /*19930*/  @!P0 IMAD.MOV.U32 R5, RZ, RZ, R20 ;  /* 0x000000ffff058224 */ /* 0x000fe200078e0014 */
[----:B------:R-:W-:-:S04]  /*19940*/  PRMT R127, RZ, 0x7610, R127 ;  /* 0x00007610ff7f7816 */ /* 0x000fc8000000007f */
[----:B------:R0:W4:Y:S01]  /*19950*/  @!P0 LDG.E.U8 R126, desc[UR56][R4.64] ;  /* 0x00000038047e8981 */ /* 0x000122000c1e1100 */
[----:B------:R-:W-:Y:S02]  /*19960*/  PRMT R128, RZ, 0x7610, R128 ;  /* 0x00007610ff807816 */ /* 0x000fe40000000080 */
[----:B------:R-:W-:Y:S02]  /*19970*/  PRMT R125, RZ, 0x7610, R125 ;  /* 0x00007610ff7d7816 */ /* 0x000fe4000000007d */
[----:B------:R-:W-:-:S04]  /*19980*/  PRMT R129, RZ, 0x7610, R129 ;  /* 0x00007610ff817816 */ /* 0x000fc80000000081 */
[----:B------:R-:W4:Y:S01]  /*19990*/  @!P0 LDG.E.U8 R125, desc[UR56][R8.64] ;  /* 0x00000038087d8981 */ /* 0x000f22000c1e1100 */
[----:B0-----:R-:W-:Y:S02]  /*199a0*/  @!P0 IMAD.MOV.U32 R4, RZ, RZ, R16 ;  /* 0x000000ffff048224 */ /* 0x001fe400078e0010 */
[----:B------:R-:W-:-:S05]  /*199b0*/  @!P0 IMAD.MOV.U32 R5, RZ, RZ, R18 ;  /* 0x000000ffff058224 */ /* 0x000fca00078e0012 */
[----:B------:R3:W4:Y:S04]  /*199c0*/  @!P0 LDG.E.U8 R127, desc[UR56][R4.64] ;  /* 0x00000038047f8981 */ /* 0x000728000c1e1100 */
[----:B------:R-:W4:Y:S04]  /*199d0*/  LDL R9, [R1+0x2e8] ;  /* 0x0002e80001097983 */ /* 0x000f280000100800 */
[----:B------:R-:W4:Y:S01]  /*199e0*/  LDL R8, [R1+0x2ec] ;  /* 0x0002ec0001087983 */ /* 0x000f220000100800 */
[----:B------:R-:W-:Y:S01]  /*199f0*/  PRMT R130, RZ, 0x7610, R130 ;  /* 0x00007610ff827816 */ /* 0x000fe20000000082 */
[----:B---3--:R-:W-:-:S02]  /*19a00*/  @!P0 IMAD.MOV.U32 R4, RZ, RZ, R14 ;  /* 0x000000ffff048224 */ /* 0x008fc400078e000e */
[----:B------:R-:W3:Y:S01]  /*19a10*/  LDL R14, [R1+0x22c] ;  /* 0x00022c00010e7983 */ /* 0x000ee20000100800 */
[----:B--2---:R-:W-:-:S03]  /*19a20*/  @!P0 IMAD.MOV.U32 R5, RZ, RZ, R15 ;  /* 0x000000ffff058224 */ /* 0x004fc600078e000f */
[----:B------:R-:W2:Y:S04]  /*19a30*/  LDL R15, [R1+0x228] ;  /* 0x00022800010f7983 */ /* 0x000ea80000100800 */
[----:B------:R0:W2:Y:S02]  /*19a40*/  @!P0 LDG.E.U8 R128, desc[UR56][R4.64] ;  /* 0x0000003804808981 */ /* 0x0000a4000c1e1100 */
[----:B0-----:R-:W-:Y:S02]  /*19a50*/  @!P0 IMAD.MOV.U32 R4, RZ, RZ, R12 ;  /* 0x000000ffff048224 */ /* 0x001fe400078e000c */
[----:B----4-:R-:W-:Y:S01]  /*19a60*/  @!P0 IMAD.MOV.U32 R5, RZ, RZ, R13 ;  /* 0x000000ffff058224 */ /* 0x010fe200078e000d */
[----:B------:R-:W4:Y:S04]  /*19a70*/  LDL R12, [R1+0x8e4] ;  /* 0x0008e400010c7983 */ /* 0x000f280000100800 */
[----:B------:R0:W4:Y:S04]  /*19a80*/  @!P0 LDG.E.U8 R129, desc[UR56][R4.64] ;  /* 0x0000003804818981 */ /* 0x000128000c1e1100 */
[----:B------:R-:W4:Y:S01]  /*19a90*/  LDL R13, [R1+0x5c0] ;  /* 0x0005c000010d7983 */ /* 0x000f220000100800 */
[----:B0-----:R-:W-:-:S02]  /*19aa0*/  @!P0 IMAD.MOV.U32 R4, RZ, RZ, R10 ;  /* 0x000000ffff048224 */ /* 0x001fc400078e000a */
[----:B------:R-:W-:Y:S01]  /*19ab0*/  @!P0 IMAD.MOV.U32 R5, RZ, RZ, R11 ;  /* 0x000000ffff058224 */ /* 0x000fe200078e000b */
[----:B------:R-:W-:Y:S01]  /*19ac0*/  PRMT R131, RZ, 0x7610, R131 ;  /* 0x00007610ff837816 */ /* 0x000fe20000000083 */
[----:B------:R-:W4:Y:S04]  /*19ad0*/  LDL R11, [R1+0x5a0] ;  /* 0x0005a000010b7983 */ /* 0x000f280000100800 */
[----:B------:R0:W4:Y:S04]  /*19ae0*/  @!P0 LDG.E.U8 R130, desc[UR56][R4.64] ;  /* 0x0000003804828981 */ /* 0x000128000c1e1100 */
[----:B------:R-:W4:Y:S01]  /*19af0*/  LDL R10, [R1+0x5a4] ;  /* 0x0005a400010a7983 */ /* 0x000f220000100800 */
[----:B0-----:R-:W-:-:S02]  /*19b00*/  @!P0 IMAD.MOV.U32 R4, RZ, RZ, R0 ;  /* 0x000000ffff048224 */ /* 0x001fc400078e0000 */
[----:B------:R-:W-:Y:S01]  /*19b10*/  @!P0 IMAD.MOV.U32 R5, RZ, RZ, R3 ;  /* 0x000000ffff058224 */ /* 0x000fe200078e0003 */
[----:B------:R-:W3:Y:S04]  /*19b20*/  LDL R0, [R1+0x26c] ;  /* 0x00026c0001007983 */ /* 0x000ee80000100800 */
[----:B------:R-:W2:Y:S01]  /*19b30*/  LDL R3, [R1+0x268] ;  /* 0x0002680001037983 */ /* 0x000ea20000100800 */
[----:B------:R-:W-:-:S03]  /*19b40*/  PRMT R132, RZ, 0x7610, R132 ;  /* 0x00007610ff847816 */ /* 0x000fc60000000084 */
[----:B------:R0:W4:Y:S01]  /*19b50*/  @!P0 LDG.E.U8 R131, desc[UR56][R4.64] ;  /* 0x0000003804838981 */ /* 0x000122000c1e1100 */
[----:B------:R-:W-:Y:S01]  /*19b60*/  PRMT R133, RZ, 0x7610, R133 ;  /* 0x00007610ff857816 */ /* 0x000fe20000000085 */
[----:B0-----:R-:W-:Y:S02]  /*19b70*/  @!P0 IMAD.MOV.U32 R4, RZ, RZ, R8 ;  /* 0x000000ffff048224 */ /* 0x001fe400078e0008 */
[----:B------:R-:W-:Y:S01]  /*19b80*/  @!P0 IMAD.MOV.U32 R5, RZ, RZ, R9 ;  /* 0x000000ffff058224 */ /* 0x000fe200078e0009 */
[----:B------:R-:W4:Y:S04]  /*19b90*/  LDL R8, [R1+0x564] ;  /* 0x0005640001087983 */ /* 0x000f280000100800 */
[----:B------:R-:W4:Y:S04]  /*19ba0*/  LDL R9, [R1+0x560] ;  /* 0x0005600001097983 */ /* 0x000f280000100800 */
[----:B------:R0:W4:Y:S02]  /*19bb0*/  @!P0 LDG.E.U8 R132, desc[UR56][R4.64] ;  /* 0x0000003804848981 */ /* 0x000124000c1e1100 */
[----:B0-----:R-:W-:-:S02]  /*19bc0*/  @!P0 IMAD.MOV.U32 R4, RZ, RZ, R6 ;  /* 0x000000ffff048224 */ /* 0x001fc400078e0006 */
[----:B------:R-:W-:Y:S01]  /*19bd0*/  @!P0 IMAD.MOV.U32 R5, RZ, RZ, R7 ;  /* 0x000000ffff058224 */ /* 0x000fe200078e0007 */
[----:B------:R-:W4:Y:S04]  /*19be0*/  LDL R6, [R1+0x524] ;  /* 0x0005240001067983 */ /* 0x000f280000100800 */
[----:B------:R-:W4:Y:S04]  /*19bf0*/  LDL R7, [R1+0x520] ;  /* 0x0005200001077983 */ /* 0x000f280000100800 */
[----:B------:R3:W4:Y:S02]  /*19c00*/  @!P0 LDG.E.U8 R133, desc[UR56][R4.64] ;  /* 0x0000003804858981 */ /* 0x000724000c1e1100 */
[----:B---3--:R-:W-:-:S02]  /*19c10*/  @!P0 IMAD.MOV.U32 R4, RZ, RZ, R0 ;  /* 0x000000ffff048224 */ /* 0x008fc400078e0000 */
[----:B------:R-:W3:Y:S01]  /*19c20*/  LDL R0, [R1+0x4e4] ;  /* 0x0004e40001007983 */ /* 0x000ee20000100800 */
[----:B--2---:R-:W-:-:S03]  /*19c30*/  @!P0 IMAD.MOV.U32 R5, RZ, RZ, R3 ;  /* 0x000000ffff058224 */ /* 0x004fc600078e0003 */
[----:B------:R-:W2:Y:S01]  /*19c40*/  LDL R3, [R1+0x4e0] ;  /* 0x0004e00001037983 */ /* 0x000ea20000100800 */
[----:B------:R-:W-:Y:S02]  /*19c50*/  PRMT R134, RZ, 0x7610, R134 ;  /* 0x00007610ff867816 */ /* 0x000fe40000000086 */
[----:B------:R-:W-:-:S04]  /*19c60*/  PRMT R135, RZ, 0x7610, R135 ;  /* 0x00007610ff877816 */ /* 0x000fc80000000087 */
[----:B------:R0:W2:Y:S01]  /*19c70*/  @!P0 LDG.E.U8 R134, desc[UR56][R4.64] ;  /* 0x0000003804868981 */ /* 0x0000a2000c1e1100 */
[----:B------:R-:W-:Y:S01]  /*19c80*/  PRMT R136, RZ, 0x7610, R136 ;  /* 0x00007610ff887816 */ /* 0x000fe20000000088 */
[----:B0-----:R-:W-:Y:S02]  /*19c90*/  @!P0 IMAD.MOV.U32 R4, RZ, RZ, R14 ;  /* 0x000000ffff048224 */ /* 0x001fe400078e000e */
[----:B------:R-:W-:-:S05]  /*19ca0*/  @!P0 IMAD.MOV.U32 R5, RZ, RZ, R15 ;  /* 0x000000ffff058224 */ /* 0x000fca00078e000f */
[----:B------:R4:W2:Y:S01]  /*19cb0*/  @!P0 LDG.E.U8 R135, desc[UR56][R4.64] ;  /* 0x0000003804878981 */ /* 0x0008a2000c1e1100 */
[----:B------:R-:W-:Y:S01]  /*19cc0*/  PRMT R137, RZ, 0x7610, R137 ;  /* 0x00007610ff897816 */ /* 0x000fe20000000089 */
[----:B----4-:R-:W-:Y:S02]  /*19cd0*/  @!P0 IMAD.MOV.U32 R4, RZ, RZ, R12 ;  /* 0x000000ffff048224 */ /* 0x010fe400078e000c */
[----:B------:R-:W-:-:S05]  /*19ce0*/  @!P0 IMAD.MOV.U32 R5, RZ, RZ, R13 ;  /* 0x000000ffff058224 */ /* 0x000fca00078e000d */
[----:B------:R0:W4:Y:S01]  /*19cf0*/  @!P0 LDG.E.U8 R136, desc[UR56][R4.64] ;  /* 0x0000003804888981 */ /* 0x000122000c1e1100 */
[----:B------:R-:W-:Y:S01]  /*19d00*/  PRMT R138, RZ, 0x7610, R138 ;  /* 0x00007610ff8a7816 */ /* 0x000fe2000000008a */
[----:B0-----:R-:W-:Y:S02]  /*19d10*/  @!P0 IMAD.MOV.U32 R4, RZ, RZ, R10 ;  /* 0x000000ffff048224 */ /* 0x001fe400078e000a */
        /* <DEDUP_REMOVED lines=9> */
[----:B------:R3:W4:Y:S02]  /*19db0*/  @!P0 LDG.E.U8 R139, desc[UR56][R4.64] ;  /* 0x00000038048b8981 */ /* 0x000724000c1e1100 */
[----:B---3--:R-:W-:Y:S02]  /*19dc0*/  @!P0 IMAD.MOV.U32 R4, RZ, RZ, R0 ;  /* 0x000000ffff048224 */ /* 0x008fe400078e0000 */
[----:B--2---:R-:W-:Y:S01]  /*19dd0*/  @!P0 IMAD.MOV.U32 R5, RZ, RZ, R3 ;  /* 0x000000ffff058224 */ /* 0x004fe200078e0003 */
[----:B------:R-:W-:-:S04]  /*19de0*/  LOP3.LUT R3, R143, 0xffff, RZ, 0xc0, !PT ;  /* 0x0000ffff8f037812 */ /* 0x000fc800078ec0ff */
[----:B------:R0:W2:Y:S01]  /*19df0*/  @!P0 LDG.E.U8 R140, desc[UR56][R4.64] ;  /* 0x00000038048c8981 */ /* 0x0000a2000c1e1100 */
[----:B------:R-:W-:Y:S02]  /*19e00*/  LOP3.LUT R0, R142, 0xffff, RZ, 0xc0, !PT ;  /* 0x0000ffff8e007812 */ /* 0x000fe400078ec0ff */
[----:B0-----:R-:W-:Y:S02]  /*19e10*/  LOP3.LUT R5, R145, 0xffff, RZ, 0xc0, !PT ;  /* 0x0000ffff91057812 */ /* 0x001fe400078ec0ff */
[----:B------:R-:W3:Y:S01]  /*19e20*/  LDL.LU R145, [R1+0x131c] ;  /* 0x00131c0001917983 */ /* 0x000ee20000300800 */
[----:B------:R-:W-:-:S03]  /*19e30*/  LOP3.LUT R4, R144, 0xffff, RZ, 0xc0, !PT ;  /* 0x0000ffff90047812 */ /* 0x000fc600078ec0ff */
[----:B------:R-:W4:Y:S04]  /*19e40*/  LDL.LU R144, [R1+0x1318] ;  /* 0x0013180001907983 */ /* 0x000f280000300800 */
[----:B------:R-:W2:Y:S01]  /*19e50*/  LDL.LU R143, [R1+0x1314] ;  /* 0x00131400018f7983 */ /* 0x000ea20000300800 */
[----:B------:R-:W-:-:S03]  /*19e60*/  PRMT R12, R5, 0x3340, R4 ;  /* 0x00003340050c7816 */ /* 0x000fc60000000004 */
[----:B------:R-:W3:Y:S01]  /*19e70*/  LDL.LU R142, [R1+0x1310] ;  /* 0x00131000018e7983 */ /* 0x000ee20000300800 */
[----:B------:R-:W-:-:S03]  /*19e80*/  LOP3.LUT R5, R141, 0xffff, RZ, 0xc0, !PT ;  /* 0x0000ffff8d057812 */ /* 0x000fc600078ec0ff */
[----:B------:R-:W4:Y:S04]  /*19e90*/  LDL R15, [R1+0x4a0] ;  /* 0x0004a000010f7983 */ /* 0x000f280000100800 */
[----:B------:R-:W2:Y:S04]  /*19ea0*/  LDL R14, [R1+0x4a4] ;  /* 0x0004a400010e7983 */ /* 0x000ea80000100800 */
[----:B------:R-:W3:Y:S04]  /*19eb0*/  LDL.LU R141, [R1+0x130c] ;  /* 0x00130c00018d7983 */ /* 0x000ee80000300800 */
[----:B------:R-:W3:Y:S04]  /*19ec0*/  LDL R20, [R1+0xdf4] ;  /* 0x000df40001147983 */ /* 0x000ee80000100800 */
[----:B------:R-:W3:Y:S01]  /*19ed0*/  LDL R13, [R1+0x464] ;  /* 0x00046400010d7983 */ /* 0x000ee20000100800 */
[----:B------:R-:W-:-:S02]  /*19ee0*/  PRMT R11, R3, 0x3340, R0 ;  /* 0x00003340030b7816 */ /* 0x000fc40000000000 */
[----:B------:R-:W-:Y:S01]  /*19ef0*/  LOP3.LUT R4, R251, 0xffff, RZ, 0xc0, !PT ;  /* 0x0000fffffb047812 */ /* 0x000fe200078ec0ff */
[----:B------:R-:W3:Y:S01]  /*19f00*/  LDL R21, [R1+0x460] ;  /* 0x0004600001157983 */ /* 0x000ee20000100800 */
[----:B------:R-:W-:Y:S02]  /*19f10*/  LOP3.LUT R3, R247, 0xffff, RZ, 0xc0, !PT ;  /* 0x0000fffff7037812 */ /* 0x000fe400078ec0ff */
[----:B------:R-:W-:Y:S01]  /*19f20*/  LOP3.LUT R0, R242, 0xffff, RZ, 0xc0, !PT ;  /* 0x0000fffff2007812 */ /* 0x000fe200078ec0ff */
[----:B------:R-:W3:Y:S01]  /*19f30*/  LDL R18, [R1+0x420] ;  /* 0x0004200001127983 */ /* 0x000ee20000100800 */
[----:B------:R-:W-:Y:S02]  /*19f40*/  PRMT R10, R5, 0x3340, R4 ;  /* 0x00003340050a7816 */ /* 0x000fe40000000004 */
[----:B------:R-:W-:Y:S01]  /*19f50*/  PRMT R9, R3, 0x3340, R0 ;  /* 0x0000334003097816 */ /* 0x000fe20000000000 */
[----:B------:R-:W3:Y:S01]  /*19f60*/  LDL R16, [R1+0x424] ;  /* 0x0004240001107983 */ /* 0x000ee20000100800 */
[----:B------:R-:W-:-:S02]  /*19f70*/  LOP3.LUT R5, R237, 0xffff, RZ, 0xc0, !PT ;  /* 0x0000ffffed057812 */ /* 0x000fc400078ec0ff */
[----:B------:R-:W-:Y:S02]  /*19f80*/  LOP3.LUT R4, R233, 0xffff, RZ, 0xc0, !PT ;  /* 0x0000ffffe9047812 */ /* 0x000fe400078ec0ff */
[----:B------:R-:W-:Y:S02]  /*19f90*/  LOP3.LUT R3, R229, 0xffff, RZ, 0xc0, !PT ;  /* 0x0000ffffe5037812 */ /* 0x000fe400078ec0ff */
[----:B------:R-:W-:Y:S02]  /*19fa0*/  LOP3.LUT R0, R225, 0xffff, RZ, 0xc0, !PT ;  /* 0x0000ffffe1007812 */ /* 0x000fe400078ec0ff */
[----:B------:R-:W-:Y:S02]  /*19fb0*/  PRMT R8, R5, 0x3340, R4 ;  /* 0x0000334005087816 */ /* 0x000fe40000000004 */
[----:B------:R-:W-:Y:S02]  /*19fc0*/  PRMT R6, R3, 0x3340, R0 ;  /* 0x0000334003067816 */ /* 0x000fe40000000000 */
[----:B------:R-:W-:-:S02]  /*19fd0*/  LOP3.LUT R5, R217, 0xffff, RZ, 0xc0, !PT ;  /* 0x0000ffffd9057812 */ /* 0x000fc400078ec0ff */
[----:B------:R-:W-:Y:S02]  /*19fe0*/  LOP3.LUT R4, R22, 0xffff, RZ, 0xc0, !PT ;  /* 0x0000ffff16047812 */ /* 0x000fe400078ec0ff */
[----:B------:R-:W-:Y:S02]  /*19ff0*/  LOP3.LUT R3, R19, 0xffff, RZ, 0xc0, !PT ;  /* 0x0000ffff13037812 */ /* 0x000fe400078ec0ff */
[----:B------:R-:W-:Y:S02]  /*1a000*/  LOP3.LUT R0, R17, 0xffff, RZ, 0xc0, !PT ;  /* 0x0000ffff11007812 */ /* 0x000fe400078ec0ff */
[----:B------:R-:W-:Y:S02]  /*1a010*/  PRMT R7, R5, 0x3340, R4 ;  /* 0x0000334005077816 */ /* 0x000fe40000000004 */
[----:B------:R-:W-:Y:S02]  /*1a020*/  PRMT R0, R3, 0x3340, R0 ;  /* 0x0000334003007816 */ /* 0x000fe40000000000 */
[----:B------:R-:W-:Y:S01]  /*1a030*/  PRMT R5, R10, 0x5410, R9 ;  /* 0x000054100a057816 */ /* 0x000fe20000000009 */
[----:B------:R-:W3:Y:S01]  /*1a040*/  LDL R3, [R1+0x320] ;  /* 0x0003200001037983 */ /* 0x000ee20000100800 */
[----:B------:R-:W-:-:S02]  /*1a050*/  PRMT R6, R8, 0x5410, R6 ;  /* 0x0000541008067816 */ /* 0x000fc40000000006 */
[----:B------:R-:W-:Y:S01]  /*1a060*/  PRMT R4, R12, 0x5410, R11 ;  /* 0x000054100c047816 */ /* 0x000fe2000000000b */
[----:B------:R-:W3:Y:S01]  /*1a070*/  LDL R10, [R1+0x364] ;  /* 0x00036400010a7983 */ /* 0x000ee20000100800 */
[----:B------:R-:W-:-:S03]  /*1a080*/  PRMT R7, R7, 0x5410, R0 ;  /* 0x0000541007077816 */ /* 0x000fc60000000000 */
[----:B------:R-:W3:Y:S04]  /*1a090*/  LDL R12, [R1+0x3a4] ;  /* 0x0003a400010c7983 */ /* 0x000ee80000100800 */
[----:B------:R-:W3:Y:S04]  /*1a0a0*/  LDL R11, [R1+0x360] ;  /* 0x00036000010b7983 */ /* 0x000ee80000100800 */
[----:B------:R-:W3:Y:S01]  /*1a0b0*/  LDL R0, [R1+0x324] ;  /* 0x0003240001007983 */ /* 0x000ee20000100800 */
[----:B----4-:R-:W-:-:S03]  /*1a0c0*/  @!P0 IMAD.MOV.U32 R9, RZ, RZ, R15 ;  /* 0x000000ffff098224 */ /* 0x010fc600078e000f */
[----:B------:R-:W4:Y:S01]  /*1a0d0*/  LDL R15, [R1+0x3e0] ;  /* 0x0003e000010f7983 */ /* 0x000f220000100800 */
[----:B--2---:R-:W-:-:S03]  /*1a0e0*/  @!P0 IMAD.MOV.U32 R8, RZ, RZ, R14 ;  /* 0x000000ffff088224 */ /* 0x004fc600078e000e */
[----:B------:R-:W2:Y:S04]  /*1a0f0*/  LDL R14, [R1+0x3e4] ;  /* 0x0003e400010e7983 */ /* 0x000ea80000100800 */
[----:B---3--:R0:W-:Y:S02]  /*1a100*/  STS.128 [R20+UR58], R4 ;  /* 0x0000000414007988 */ /* 0x0081e40008000c3a */
[----:B0-----:R-:W-:Y:S01]  /*1a110*/  @!P0 IMAD.MOV.U32 R4, RZ, RZ, R13 ;  /* 0x000000ffff048224 */ /* 0x001fe200078e000d */
[----:B------:R-:W-:Y:S01]  /*1a120*/  PRMT R142, RZ, 0x7610, R142 ;  /* 0x00007610ff8e7816 */ /* 0x000fe2000000008e */
[----:B------:R-:W3:Y:S01]  /*1a130*/  LDL R13, [R1+0x3a0] ;  /* 0x0003a000010d7983 */ /* 0x000ee20000100800 */
[----:B------:R-:W-:Y:S01]  /*1a140*/  @!P0 IMAD.MOV.U32 R5, RZ, RZ, R21 ;  /* 0x000000ffff058224 */ /* 0x000fe200078e0015 */
[----:B------:R-:W-:-:S02]  /*1a150*/  PRMT R143, RZ, 0x7610, R143 ;  /* 0x00007610ff8f7816 */ /* 0x000fc4000000008f */
[----:B------:R-:W-:Y:S01]  /*1a160*/  PRMT R144, RZ, 0x7610, R144 ;  /* 0x00007610ff907816 */ /* 0x000fe20000000090 */
[----:B------:R-:W3:Y:S04]  /*1a170*/  LDL R7, [R1+0x2a0] ;  /* 0x0002a00001077983 */ /* 0x000ee80000100800 */
[----:B------:R0:W3:Y:S01]  /*1a180*/  @!P0 LDG.E.U8 R142, desc[UR56][R4.64] ;  /* 0x00000038048e8981 */ /* 0x0000e2000c1e1100 */
[----:B------:R-:W-:Y:S02]  /*1a190*/  PRMT R141, RZ, 0x7610, R141 ;  /* 0x00007610ff8d7816 */ /* 0x000fe4000000008d */
[----:B------:R-:W-:Y:S01]  /*1a1a0*/  PRMT R215, RZ, 0x7610, R215 ;  /* 0x00007610ffd77816 */ /* 0x000fe200000000d7 */
[----:B------:R-:W3:Y:S04]  /*1a1b0*/  LDL R6, [R1+0x2a4] ;  /* 0x0002a40001067983 */ /* 0x000ee80000100800 */
[----:B------:R-:W3:Y:S01]  /*1a1c0*/  @!P0 LDG.E.U8 R141, desc[UR56][R8.64] ;  /* 0x00000038088d8981 */ /* 0x000ee2000c1e1100 */
[----:B0-----:R-:W-:-:S02]  /*1a1d0*/  @!P0 IMAD.MOV.U32 R4, RZ, RZ, R16 ;  /* 0x000000ffff048224 */ /* 0x001fc400078e0010 */
[----:B------:R-:W-:-:S05]  /*1a1e0*/  @!P0 IMAD.MOV.U32 R5, RZ, RZ, R18 ;  /* 0x000000ffff058224 */ /* 0x000fca00078e0012 */
[----:B------:R4:W3:Y:S04]  /*1a1f0*/  @!P0 LDG.E.U8 R143, desc[UR56][R4.64] ;  /* 0x00000038048f8981 */ /* 0x0008e8000c1e1100 */
[----:B------:R-:W3:Y:S04]  /*1a200*/  LDL R9, [R1+0x2e0] ;  /* 0x0002e00001097983 */ /* 0x000ee80000100800 */
[----:B------:R-:W3:Y:S01]  /*1a210*/  LDL R8, [R1+0x2e4] ;  /* 0x0002e40001087983 */ /* 0x000ee20000100800 */
[----:B------:R-:W-:Y:S01]  /*1a220*/  PRMT R145, RZ, 0x7610, R145 ;  /* 0x00007610ff917816 */ /* 0x000fe20000000091 */
[----:B----4-:R-:W-:-:S02]  /*1a230*/  @!P0 IMAD.MOV.U32 R5, RZ, RZ, R15 ;  /* 0x000000ffff058224 */ /* 0x010fc400078e000f */
[----:B------:R-:W4:Y:S01]  /*1a240*/  LDL R15, [R1+0x220] ;  /* 0x00022000010f7983 */ /* 0x000f220000100800 */
[----:B--2---:R-:W-:-:S03]  /*1a250*/  @!P0 IMAD.MOV.U32 R4, RZ, RZ, R14 ;  /* 0x000000ffff048224 */ /* 0x004fc600078e000e */
[----:B------:R-:W2:Y:S04]  /*1a260*/  LDL R14, [R1+0x224] ;  /* 0x00022400010e7983 */ /* 0x000ea80000100800 */
[----:B------:R0:W4:Y:S02]  /*1a270*/  @!P0 LDG.E.U8 R144, desc[UR56][R4.64] ;  /* 0x0000003804908981 */ /* 0x000124000c1e1100 */
[----:B0-----:R-:W-:Y:S02]  /*1a280*/  @!P0 IMAD.MOV.U32 R4, RZ, RZ, R12 ;  /* 0x000000ffff048224 */ /* 0x001fe400078e000c */
[----:B------:R-:W4:Y:S01]  /*1a290*/  LDL R12, [R1+0x8fc] ;  /* 0x0008fc00010c7983 */ /* 0x000f220000100800 */
[----:B---3--:R-:W-:-:S03]  /*1a2a0*/  @!P0 IMAD.MOV.U32 R5, RZ, RZ, R13 ;  /* 0x000000ffff058224 */ /* 0x008fc600078e000d */
[----:B------:R-:W3:Y:S04]  /*1a2b0*/  LDL R13, [R1+0x8e0] ;  /* 0x0008e000010d7983 */ /* 0x000ee80000100800 */
[----:B------:R0:W3:Y:S02]  /*1a2c0*/  @!P0 LDG.E.U8 R215, desc[UR56][R4.64] ;  /* 0x0000003804d78981 */ /* 0x0000e4000c1e1100 */
[----:B0-----:R-:W-:Y:S02]  /*1a2d0*/  @!P0 IMAD.MOV.U32 R4, RZ, RZ, R10 ;  /* 0x000000ffff048224 */ /* 0x001fe400078e000a */
[----:B------:R-:W-:Y:S01]  /*1a2e0*/  @!P0 IMAD.MOV.U32 R5, RZ, RZ, R11 ;  /* 0x000000ffff058224 */ /* 0x000fe200078e000b */
[----:B------:R-:W-:Y:S01]  /*1a2f0*/  PRMT R146, RZ, 0x7610, R146 ;  /* 0x00007610ff927816 */ /* 0x000fe20000000092 */
[----:B------:R-:W3:Y:S04]  /*1a300*/  LDL R11, [R1+0x598] ;  /* 0x00059800010b7983 */ /* 0x000ee80000100800 */
[----:B------:R0:W3:Y:S04]  /*1a310*/  @!P0 LDG.E.U8 R145, desc[UR56][R4.64] ;  /* 0x0000003804918981 */ /* 0x0000e8000c1e1100 */
[----:B------:R-:W3:Y:S01]  /*1a320*/  LDL R10, [R1+0x59c] ;  /* 0x00059c00010a7983 */ /* 0x000ee20000100800 */
[----:B0-----:R-:W-:-:S02]  /*1a330*/  @!P0 IMAD.MOV.U32 R4, RZ, RZ, R0 ;  /* 0x000000ffff048224 */ /* 0x001fc400078e0000 */
[----:B------:R-:W-:Y:S01]  /*1a340*/  @!P0 IMAD.MOV.U32 R5, RZ, RZ, R3 ;  /* 0x000000ffff058224 */ /* 0x000fe200078e0003 */
[----:B------:R-:W2:Y:S04]  /*1a350*/  LDL R0, [R1+0x264] ;  /* 0x0002640001007983 */ /* 0x000ea80000100800 */
[----:B------:R-:W4:Y:S01]  /*1a360*/  LDL R3, [R1+0x260] ;  /* 0x0002600001037983 */ /* 0x000f220000100800 */
[----:B------:R-:W-:-:S03]  /*1a370*/  PRMT R147, RZ, 0x7610, R147 ;  /* 0x00007610ff937816 */ /* 0x000fc60000000093 */
[----:B------:R0:W3:Y:S01]  /*1a380*/  @!P0 LDG.E.U8 R146, desc[UR56][R4.64] ;  /* 0x0000003804928981 */ /* 0x0000e2000c1e1100 */
[----:B------:R-:W-:Y:S01]  /*1a390*/  PRMT R148, RZ, 0x7610, R148 ;  /* 0x00007610ff947816 */ /* 0x000fe20000000094 */
[----:B0-----:R-:W-:Y:S02]  /*1a3a0*/  @!P0 IMAD.MOV.U32 R4, RZ, RZ, R8 ;  /* 0x000000ffff048224 */ /* 0x001fe400078e0008 */
[----:B------:R-:W-:Y:S01]  /*1a3b0*/  @!P0 IMAD.MOV.U32 R5, RZ, RZ, R9 ;  /* 0x000000ffff058224 */ /* 0x000fe200078e0009 */
[----:B------:R-:W3:Y:S04]  /*1a3c0*/  LDL R8, [R1+0x55c] ;  /* 0x00055c0001087983 */ /* 0x000ee80000100800 */
[----:B------:R-:W3:Y:S04]  /*1a3d0*/  LDL R9, [R1+0x558] ;  /* 0x0005580001097983 */ /* 0x000ee80000100800 */
[----:B------:R0:W3:Y:S02]  /*1a3e0*/  @!P0 LDG.E.U8 R147, desc[UR56][R4.64] ;  /* 0x0000003804938981 */ /* 0x0000e4000c1e1100 */
[----:B0-----:R-:W-:-:S02]  /*1a3f0*/  @!P0 IMAD.MOV.U32 R4, RZ, RZ, R6 ;  /* 0x000000ffff048224 */ /* 0x001fc400078e0006 */
[----:B------:R-:W-:Y:S01]  /*1a400*/  @!P0 IMAD.MOV.U32 R5, RZ, RZ, R7 ;  /* 0x000000ffff058224 */ /* 0x000fe200078e0007 */
[----:B------:R-:W3:Y:S04]  /*1a410*/  LDL R6, [R1+0x51c] ;  /* 0x00051c0001067983 */ /* 0x000ee80000100800 */
[----:B------:R-:W3:Y:S04]  /*1a420*/  LDL R7, [R1+0x518] ;  /* 0x0005180001077983 */ /* 0x000ee80000100800 */
[----:B------:R2:W3:Y:S02]  /*1a430*/  @!P0 LDG.E.U8 R148, desc[UR56][R4.64] ;  /* 0x0000003804948981 */ /* 0x0004e4000c1e1100 */
[----:B--2---:R-:W-:-:S02]  /*1a440*/  @!P0 IMAD.MOV.U32 R4, RZ, RZ, R0 ;  /* 0x000000ffff048224 */ /* 0x004fc400078e0000 */
[----:B------:R-:W2:Y:S01]  /*1a450*/  LDL R0, [R1+0x4dc] ;  /* 0x0004dc0001007983 */ /* 0x000ea20000100800 */
[----:B----4-:R-:W-:-:S03]  /*1a460*/  @!P0 IMAD.MOV.U32 R5, RZ, RZ, R3 ;  /* 0x000000ffff058224 */ /* 0x010fc600078e0003 */
[----:B------:R-:W4:Y:S01]  /*1a470*/  LDL R3, [R1+0x4d8] ;  /* 0x0004d80001037983 */ /* 0x000f220000100800 */
[----:B------:R-:W-:Y:S02]  /*1a480*/  PRMT R214, RZ, 0x7610, R214 ;  /* 0x00007610ffd67816 */ /* 0x000fe400000000d6 */
[----:B------:R-:W-:-:S04]  /*1a490*/  PRMT R213, RZ, 0x7610, R213 ;  /* 0x00007610ffd57816 */ /* 0x000fc800000000d5 */
[----:B------:R0:W4:Y:S01]  /*1a4a0*/  @!P0 LDG.E.U8 R214, desc[UR56][R4.64] ;  /* 0x0000003804d68981 */ /* 0x000122000c1e1100 */
[----:B------:R-:W-:Y:S01]  /*1a4b0*/  PRMT R212, RZ, 0x7610, R212 ;  /* 0x00007610ffd47816 */ /* 0x000fe200000000d4 */
[----:B0-----:R-:W-:Y:S02]  /*1a4c0*/  @!P0 IMAD.MOV.U32 R4, RZ, RZ, R14 ;  /* 0x000000ffff048224 */ /* 0x001fe400078e000e */
[----:B------:R-:W-:-:S05]  /*1a4d0*/  @!P0 IMAD.MOV.U32 R5, RZ, RZ, R15 ;  /* 0x000000ffff058224 */ /* 0x000fca00078e000f */
[----:B------:R0:W4:Y:S01]  /*1a4e0*/  @!P0 LDG.E.U8 R213, desc[UR56][R4.64] ;  /* 0x0000003804d58981 */ /* 0x000122000c1e1100 */
[----:B------:R-:W-:Y:S01]  /*1a4f0*/  PRMT R211, RZ, 0x7610, R211 ;  /* 0x00007610ffd37816 */ /* 0x000fe200000000d3 */
[----:B0-----:R-:W-:Y:S02]  /*1a500*/  @!P0 IMAD.MOV.U32 R4, RZ, RZ, R12 ;  /* 0x000000ffff048224 */ /* 0x001fe400078e000c */
[----:B---3--:R-:W-:-:S05]  /*1a510*/  @!P0 IMAD.MOV.U32 R5, RZ, RZ, R13 ;  /* 0x000000ffff058224 */ /* 0x008fca00078e000d */
[----:B------:R0:W3:Y:S01]  /*1a520*/  @!P0 LDG.E.U8 R212, desc[UR56][R4.64] ;  /* 0x0000003804d48981 */ /* 0x0000e2000c1e1100 */
[----:B------:R-:W-:Y:S01]  /*1a530*/  PRMT R210, RZ, 0x7610, R210 ;  /* 0x00007610ffd27816 */ /* 0x000fe200000000d2 */
[----:B0-----:R-:W-:Y:S02]  /*1a540*/  @!P0 IMAD.MOV.U32 R4, RZ, RZ, R10 ;  /* 0x000000ffff048224 */ /* 0x001fe400078e000a */
[----:B------:R-:W-:-:S05]  /*1a550*/  @!P0 IMAD.MOV.U32 R5, RZ, RZ, R11 ;  /* 0x000000ffff058224 */ /* 0x000fca00078e000b */
        /* <DEDUP_REMOVED lines=8> */
[----:B------:R2:W3:Y:S02]  /*1a5e0*/  @!P0 LDG.E.U8 R209, desc[UR56][R4.64] ;  /* 0x0000003804d18981 */ /* 0x0004e4000c1e1100 */
[----:B--2---:R-:W-:Y:S02]  /*1a5f0*/  @!P0 IMAD.MOV.U32 R4, RZ, RZ, R0 ;  /* 0x000000ffff048224 */ /* 0x004fe400078e0000 */
[----:B----4-:R-:W-:Y:S01]  /*1a600*/  @!P0 IMAD.MOV.U32 R5, RZ, RZ, R3 ;  /* 0x000000ffff058224 */ /* 0x010fe200078e0003 */
[----:B------:R-:W-:-:S04]  /*1a610*/  LOP3.LUT R3, R194, 0xffff, RZ, 0xc0, !PT ;  /* 0x0000ffffc2037812 */ /* 0x000fc800078ec0ff */
[----:B------:R0:W2:Y:S01]  /*1a620*/  @!P0 LDG.E.U8 R208, desc[UR56][R4.64] ;  /* 0x0000003804d08981 */ /* 0x0000a2000c1e1100 */
[----:B------:R-:W-:Y:S02]  /*1a630*/  LOP3.LUT R0, R195, 0xffff, RZ, 0xc0, !PT ;  /* 0x0000ffffc3007812 */ /* 0x000fe400078ec0ff */
[----:B0-----:R-:W-:Y:S02]  /*1a640*/  LOP3.LUT R5, R192, 0xffff, RZ, 0xc0, !PT ;  /* 0x0000ffffc0057812 */ /* 0x001fe400078ec0ff */
[----:B------:R-:W-:Y:S01]  /*1a650*/  LOP3.LUT R4, R193, 0xffff, RZ, 0xc0, !PT ;  /* 0x0000ffffc1047812 */ /* 0x000fe200078ec0ff */
[----:B------:R-:W4:Y:S01]  /*1a660*/  LDL.LU R192, [R1+0x1308] ;  /* 0x0013080001c07983 */ /* 0x000f220000300800 */
[----:B------:R-:W-:Y:S02]  /*1a670*/  PRMT R11, R3, 0x3340, R0 ;  /* 0x00003340030b7816 */ /* 0x000fe40000000000 */
[----:B------:R-:W-:Y:S01]  /*1a680*/  PRMT R12, R5, 0x3340, R4 ;  /* 0x00003340050c7816 */ /* 0x000fe20000000004 */
[----:B------:R-:W3:Y:S01]  /*1a690*/  LDL.LU R193, [R1+0x1304] ;  /* 0x0013040001c17983 */ /* 0x000ee20000300800 */
[----:B------:R-:W-:-:S02]  /*1a6a0*/  LOP3.LUT R5, R196, 0xffff, RZ, 0xc0, !PT ;  /* 0x0000ffffc4057812 */ /* 0x000fc400078ec0ff */
[----:B------:R-:W-:Y:S01]  /*1a6b0*/  LOP3.LUT R4, R197, 0xffff, RZ, 0xc0, !PT ;  /* 0x0000ffffc5047812 */ /* 0x000fe200078ec0ff */
[----:B------:R-:W2:Y:S01]  /*1a6c0*/  LDL.LU R194, [R1+0x1300] ;  /* 0x0013000001c27983 */ /* 0x000ea20000300800 */
[----:B------:R-:W-:Y:S02]  /*1a6d0*/  LOP3.LUT R3, R198, 0xffff, RZ, 0xc0, !PT ;  /* 0x0000ffffc6037812 */ /* 0x000fe400078ec0ff */
[----:B------:R-:W-:Y:S01]  /*1a6e0*/  LOP3.LUT R0, R199, 0xffff, RZ, 0xc0, !PT ;  /* 0x0000ffffc7007812 */ /* 0x000fe200078ec0ff */
[----:B------:R-:W4:Y:S01]  /*1a6f0*/  LDL.LU R195, [R1+0x12fc] ;  /* 0x0012fc0001c37983 */ /* 0x000f220000300800 */
[----:B------:R-:W-:-:S03]  /*1a700*/  PRMT R10, R5, 0x3340, R4 ;  /* 0x00003340050a7816 */ /* 0x000fc60000000004 */
[----:B------:R-:W3:Y:S01]  /*1a710*/  LDL.LU R196, [R1+0x12f8] ;  /* 0x0012f80001c47983 */ /* 0x000ee20000300800 */
[----:B------:R-:W-:-:S03]  /*1a720*/  LOP3.LUT R5, R200, 0xffff, RZ, 0xc0, !PT ;  /* 0x0000ffffc8057812 */ /* 0x000fc600078ec0ff */
[----:B------:R-:W2:Y:S01]  /*1a730*/  LDL.LU R197, [R1+0x12f4] ;  /* 0x0012f40001c57983 */ /* 0x000ea20000300800 */
[----:B------:R-:W-:-:S03]  /*1a740*/  PRMT R9, R3, 0x3340, R0 ;  /* 0x0000334003097816 */ /* 0x000fc60000000000 */
[----:B------:R-:W4:Y:S01]  /*1a750*/  LDL.LU R198, [R1+0x12f0] ;  /* 0x0012f00001c67983 */ /* 0x000f220000300800 */
[----:B------:R-:W-:-:S03]  /*1a760*/  LOP3.LUT R4, R201, 0xffff, RZ, 0xc0, !PT ;  /* 0x0000ffffc9047812 */ /* 0x000fc600078ec0ff */
[----:B------:R-:W3:Y:S01]  /*1a770*/  LDL.LU R199, [R1+0x12ec] ;  /* 0x0012ec0001c77983 */ /* 0x000ee20000300800 */
[----:B------:R-:W-:-:S03]  /*1a780*/  LOP3.LUT R3, R202, 0xffff, RZ, 0xc0, !PT ;  /* 0x0000ffffca037812 */ /* 0x000fc600078ec0ff */
[----:B------:R-:W2:Y:S01]  /*1a790*/  LDL.LU R200, [R1+0x12e8] ;  /* 0x0012e80001c87983 */ /* 0x000ea20000300800 */
[----:B------:R-:W-:-:S03]  /*1a7a0*/  LOP3.LUT R0, R203, 0xffff, RZ, 0xc0, !PT ;  /* 0x0000ffffcb007812 */ /* 0x000fc600078ec0ff */
[----:B------:R-:W4:Y:S04]  /*1a7b0*/  LDL.LU R201, [R1+0x12e4] ;  /* 0x0012e40001c97983 */ /* 0x000f280000300800 */
[----:B------:R-:W3:Y:S04]  /*1a7c0*/  LDL.LU R202, [R1+0x12e0] ;  /* 0x0012e00001ca7983 */ /* 0x000ee80000300800 */
[----:B------:R-:W2:Y:S04]  /*1a7d0*/  LDL R14, [R1+0x49c] ;  /* 0x00049c00010e7983 */ /* 0x000ea80000100800 */
[----:B------:R-:W4:Y:S01]  /*1a7e0*/  LDL.LU R203, [R1+0x12dc] ;  /* 0x0012dc0001cb7983 */ /* 0x000f220000300800 */
[----:B------:R-:W-:-:S03]  /*1a7f0*/  PRMT R8, R5, 0x3340, R4 ;  /* 0x0000334005087816 */ /* 0x000fc60000000004 */
[----:B------:R-:W3:Y:S01]  /*1a800*/  LDL R15, [R1+0x498] ;  /* 0x00049800010f7983 */ /* 0x000ee20000100800 */
[----:B------:R-:W-:-:S03]  /*1a810*/  LOP3.LUT R5, R204, 0xffff, RZ, 0xc0, !PT ;  /* 0x0000ffffcc057812 */ /* 0x000fc600078ec0ff */
[----:B------:R-:W4:Y:S04]  /*1a820*/  LDL.LU R204, [R1+0x12d8] ;  /* 0x0012d80001cc7983 */ /* 0x000f280000300800 */
[----:B------:R-:W4:Y:S01]  /*1a830*/  LDL R13, [R1+0x45c] ;  /* 0x00045c00010d7983 */ /* 0x000f220000100800 */
[----:B------:R-:W-:Y:S02]  /*1a840*/  LOP3.LUT R4, R207, 0xffff, RZ, 0xc0, !PT ;  /* 0x0000ffffcf047812 */ /* 0x000fe400078ec0ff */
[----:B------:R-:W-:Y:S01]  /*1a850*/  PRMT R6, R3, 0x3340, R0 ;  /* 0x0000334003067816 */ /* 0x000fe20000000000 */
[----:B------:R-:W4:Y:S01]  /*1a860*/  LDL.LU R207, [R1+0x12d4] ;  /* 0x0012d40001cf7983 */ /* 0x000f220000300800 */
[----:B------:R-:W-:-:S03]  /*1a870*/  LOP3.LUT R3, R205, 0xffff, RZ, 0xc0, !PT ;  /* 0x0000ffffcd037812 */ /* 0x000fc600078ec0ff */
[----:B------:R-:W4:Y:S01]  /*1a880*/  LDL R18, [R1+0x458] ;  /* 0x0004580001127983 */ /* 0x000f220000100800 */
[----:B------:R-:W-:-:S03]  /*1a890*/  LOP3.LUT R0, R206, 0xffff, RZ, 0xc0, !PT ;  /* 0x0000ffffce007812 */ /* 0x000fc600078ec0ff */
[----:B------:R-:W4:Y:S04]  /*1a8a0*/  LDL R16, [R1+0x41c] ;  /* 0x00041c0001107983 */ /* 0x000f280000100800 */
[----:B------:R-:W4:Y:S04]  /*1a8b0*/  LDL.LU R205, [R1+0x12d0] ;  /* 0x0012d00001cd7983 */ /* 0x000f280000300800 */
[----:B------:R-:W4:Y:S04]  /*1a8c0*/  LDL R17, [R1+0x418] ;  /* 0x0004180001117983 */ /* 0x000f280000100800 */
[----:B------:R-:W4:Y:S01]  /*1a8d0*/  LDL.LU R206, [R1+0x12cc] ;  /* 0x0012cc0001ce7983 */ /* 0x000f220000300800 */
[----:B------:R-:W-:-:S02]  /*1a8e0*/  PRMT R7, R5, 0x3340, R4 ;  /* 0x0000334005077816 */ /* 0x000fc40000000004 */
        /* <DEDUP_REMOVED lines=13> */
[----:B--2---:R-:W-:-:S03]  /*1a9c0*/  @!P0 IMAD.MOV.U32 R8, RZ, RZ, R14 ;  /* 0x000000ffff088224 */ /* 0x004fc600078e000e */
[----:B------:R-:W2:Y:S01]  /*1a9d0*/  LDL R14, [R1+0x3dc] ;  /* 0x0003dc00010e7983 */ /* 0x000ea20000100800 */
[----:B---3--:R-:W-:-:S03]  /*1a9e0*/  @!P0 IMAD.MOV.U32 R9, RZ, RZ, R15 ;  /* 0x000000ffff098224 */ /* 0x008fc600078e000f */
[----:B------:R-:W3:Y:S01]  /*1a9f0*/  LDL R15, [R1+0x3d8] ;  /* 0x0003d800010f7983 */ /* 0x000ee20000100800 */
[----:B----4-:R-:W-:-:S03]  /*1aa00*/  @!P0 IMAD.MOV.U32 R4, RZ, RZ, R13 ;  /* 0x000000ffff048224 */ /* 0x010fc600078e000d */
[----:B------:R-:W4:Y:S01]  /*1aa10*/  LDL R13, [R1+0x398] ;  /* 0x00039800010d7983 */ /* 0x000f220000100800 */
[----:B------:R-:W-:Y:S01]  /*1aa20*/  @!P0 IMAD.MOV.U32 R5, RZ, RZ, R18 ;  /* 0x000000ffff058224 */ /* 0x000fe200078e0012 */
[----:B------:R-:W-:Y:S02]  /*1aa30*/  PRMT R204, RZ, 0x7610, R204 ;  /* 0x00007610ffcc7816 */ /* 0x000fe400000000cc */
[----:B------:R-:W-:Y:S02]  /*1aa40*/  PRMT R205, RZ, 0x7610, R205 ;  /* 0x00007610ffcd7816 */ /* 0x000fe400000000cd */
[----:B------:R-:W-:-:S06]  /*1aa50*/  PRMT R206, RZ, 0x7610, R206 ;  /* 0x00007610ffce7816 */ /* 0x000fcc00000000ce */
[----:B------:R0:W4:Y:S01]  /*1aa60*/  @!P0 LDG.E.U8 R206, desc[UR56][R4.64] ;  /* 0x0000003804ce8981 */ /* 0x000122000c1e1100 */
        /* <DEDUP_REMOVED lines=9> */
[----:B--2---:R-:W-:-:S02]  /*1ab00*/  @!P0 IMAD.MOV.U32 R4, RZ, RZ, R14 ;  /* 0x000000ffff048224 */ /* 0x004fc400078e000e */
[----:B------:R-:W2:Y:S01]  /*1ab10*/  LDL R14, [R1+0x21c] ;  /* 0x00021c00010e7983 */ /* 0x000ea20000100800 */
[----:B---3--:R-:W-:-:S03]  /*1ab20*/  @!P0 IMAD.MOV.U32 R5, RZ, RZ, R15 ;  /* 0x000000ffff058224 */ /* 0x008fc600078e000f */
[----:B------:R-:W3:Y:S04]  /*1ab30*/  LDL R15, [R1+0x218] ;  /* 0x00021800010f7983 */ /* 0x000ee80000100800 */
[----:B------:R0:W3:Y:S02]  /*1ab40*/  @!P0 LDG.E.U8 R204, desc[UR56][R4.64] ;  /* 0x0000003804cc8981 */ /* 0x0000e4000c1e1100 */
        /* <DEDUP_REMOVED lines=13> */
[----:B------:R-:W2:Y:S04]  /*1ac20*/  LDL R0, [R1+0x25c] ;  /* 0x00025c0001007983 */ /* 0x000ea80000100800 */
[----:B------:R-:W3:Y:S01]  /*1ac30*/  LDL R3, [R1+0x258] ;  /* 0x0002580001037983 */ /* 0x000ee20000100800 */
        /* <DEDUP_REMOVED lines=13> */
[----:B--2---:R-:W-:-:S02]  /*1ad10*/  @!P0 IMAD.MOV.U32 R4, RZ, RZ, R0 ;  /* 0x000000ffff048224 */ /* 0x004fc400078e0000 */
[----:B------:R-:W2:Y:S01]  /*1ad20*/  LDL R0, [R1+0x4d4] ;  /* 0x0004d40001007983 */ /* 0x000ea20000100800 */
[----:B---3--:R-:W-:-:S03]  /*1ad30*/  @!P0 IMAD.MOV.U32 R5, RZ, RZ, R3 ;  /* 0x000000ffff058224 */ /* 0x008fc600078e0003 */
[----:B------:R-:W3:Y:S01]  /*1ad40*/  LDL R3, [R1+0x4d0] ;  /* 0x0004d00001037983 */ /* 0x000ee20000100800 */
[----:B------:R-:W-:Y:S02]  /*1ad50*/  PRMT R198, RZ, 0x7610, R198 ;  /* 0x00007610ffc67816 */ /* 0x000fe400000000c6 */
[----:B------:R-:W-:-:S04]  /*1ad60*/  PRMT R197, RZ, 0x7610, R197 ;  /* 0x00007610ffc57816 */ /* 0x000fc800000000c5 */
[----:B------:R0:W3:Y:S01]  /*1ad70*/  @!P0 LDG.E.U8 R198, desc[UR56][R4.64] ;  /* 0x0000003804c68981 */ /* 0x0000e2000c1e1100 */
[----:B------:R-:W-:Y:S01]  /*1ad80*/  PRMT R196, RZ, 0x7610, R196 ;  /* 0x00007610ffc47816 */ /* 0x000fe200000000c4 */
[----:B0-----:R-:W-:Y:S02]  /*1ad90*/  @!P0 IMAD.MOV.U32 R4, RZ, RZ, R14 ;  /* 0x000000ffff048224 */ /* 0x001fe400078e000e */
[----:B------:R-:W-:-:S05]  /*1ada0*/  @!P0 IMAD.MOV.U32 R5, RZ, RZ, R15 ;  /* 0x000000ffff058224 */ /* 0x000fca00078e000f */
[----:B------:R4:W3:Y:S01]  /*1adb0*/  @!P0 LDG.E.U8 R197, desc[UR56][R4.64] ;  /* 0x0000003804c58981 */ /* 0x0008e2000c1e1100 */
        /* <DEDUP_REMOVED lines=16> */
[----:B--2---:R-:W-:Y:S02]  /*1aec0*/  @!P0 IMAD.MOV.U32 R4, RZ, RZ, R0 ;  /* 0x000000ffff048224 */ /* 0x004fe400078e0000 */
[----:B---3--:R-:W-:Y:S01]  /*1aed0*/  @!P0 IMAD.MOV.U32 R5, RZ, RZ, R3 ;  /* 0x000000ffff058224 */ /* 0x008fe200078e0003 */
[----:B------:R-:W-:-:S04]  /*1aee0*/  LOP3.LUT R3, R179, 0xffff, RZ, 0xc0, !PT ;  /* 0x0000ffffb3037812 */ /* 0x000fc800078ec0ff */
[----:B------:R0:W2:Y:S01]  /*1aef0*/  @!P0 LDG.E.U8 R192, desc[UR56][R4.64] ;  /* 0x0000003804c08981 */ /* 0x0000a2000c1e1100 */
[----:B------:R-:W-:Y:S02]  /*1af00*/  LOP3.LUT R0, R180, 0xffff, RZ, 0xc0, !PT ;  /* 0x0000ffffb4007812 */ /* 0x000fe400078ec0ff */
[----:B0-----:R-:W-:Y:S02]  /*1af10*/  LOP3.LUT R5, R177, 0xffff, RZ, 0xc0, !PT ;  /* 0x0000ffffb1057812 */ /* 0x001fe400078ec0ff */
[----:B------:R-:W-:Y:S01]  /*1af20*/  LOP3.LUT R4, R178, 0xffff, RZ, 0xc0, !PT ;  /* 0x0000ffffb2047812 */ /* 0x000fe200078ec0ff */
[----:B------:R-:W3:Y:S03]  /*1af30*/  LDL.LU R177, [R1+0x12c8] ;  /* 0x0012c80001b17983 */ /* 0x000ee60000300800 */
[----:B------:R-:W-:Y:S01]  /*1af40*/  PRMT R12, R5, 0x3340, R4 ;  /* 0x00003340050c7816 */ /* 0x000fe20000000004 */
[----:B------:R-:W4:Y:S01]  /*1af50*/  LDL.LU R178, [R1+0x12c4] ;  /* 0x0012c40001b27983 */ /* 0x000f220000300800 */
[----:B------:R-:W-:-:S02]  /*1af60*/  LOP3.LUT R5, R181, 0xffff, RZ, 0xc0, !PT ;  /* 0x0000ffffb5057812 */ /* 0x000fc400078ec0ff */
[----:B------:R-:W-:Y:S01]  /*1af70*/  LOP3.LUT R4, R182, 0xffff, RZ, 0xc0, !PT ;  /* 0x0000ffffb6047812 */ /* 0x000fe200078ec0ff */
[----:B------:R-:W2:Y:S01]  /*1af80*/  LDL.LU R179, [R1+0x12c0] ;  /* 0x0012c00001b37983 */ /* 0x000ea20000300800 */
[----:B------:R-:W-:-:S03]  /*1af90*/  PRMT R11, R3, 0x3340, R0 ;  /* 0x00003340030b7816 */ /* 0x000fc60000000000 */
        /* <DEDUP_REMOVED lines=9> */
[----:B------:R-:W4:Y:S01]  /*1b030*/  LDL.LU R184, [R1+0x12ac] ;  /* 0x0012ac0001b87983 */ /* 0x000f220000300800 */
[----:B------:R-:W-:-:S03]  /*1b040*/  PRMT R9, R3, 0x3340, R0 ;  /* 0x0000334003097816 */ /* 0x000fc60000000000 */
[----:B------:R-:W2:Y:S01]  /*1b050*/  LDL.LU R185, [R1+0x12a8] ;  /* 0x0012a80001b97983 */ /* 0x000ea20000300800 */
[----:B------:R-:W-:-:S03]  /*1b060*/  LOP3.LUT R3, R187, 0xffff, RZ, 0xc0, !PT ;  /* 0x0000ffffbb037812 */ /* 0x000fc600078ec0ff */
[----:B------:R-:W3:Y:S04]  /*1b070*/  LDL.LU R186, [R1+0x12a4] ;  /* 0x0012a40001ba7983 */ /* 0x000ee80000300800 */
[----:B------:R-:W4:Y:S04]  /*1b080*/  LDL R14, [R1+0x494] ;  /* 0x00049400010e7983 */ /* 0x000f280000100800 */
[----:B------:R-:W2:Y:S04]  /*1b090*/  LDL.LU R187, [R1+0x12a0] ;  /* 0x0012a00001bb7983 */ /* 0x000ea80000300800 */
[----:B------:R-:W3:Y:S01]  /*1b0a0*/  LDL R15, [R1+0x490] ;  /* 0x00049000010f7983 */ /* 0x000ee20000100800 */
[----:B------:R-:W-:-:S03]  /*1b0b0*/  LOP3.LUT R0, R2, 0xffff, RZ, 0xc0, !PT ;  /* 0x0000ffff02007812 */ /* 0x000fc600078ec0ff */
[----:B------:R-:W2:Y:S04]  /*1b0c0*/  LDL R2, [R1+0xdf0] ;  /* 0x000df00001027983 */ /* 0x000ea80000100800 */
[----:B------:R-:W2:Y:S01]  /*1b0d0*/  LDL R13, [R1+0x454] ;  /* 0x00045400010d7983 */ /* 0x000ea20000100800 */
[----:B------:R-:W-:Y:S02]  /*1b0e0*/  PRMT R8, R5, 0x3340, R4 ;  /* 0x0000334005087816 */ /* 0x000fe40000000004 */
[----:B------:R-:W-:Y:S02]  /*1b0f0*/  LOP3.LUT R5, R191, 0xffff, RZ, 0xc0, !PT ;  /* 0x0000ffffbf057812 */ /* 0x000fe400078ec0ff */
[----:B------:R-:W2:Y:S01]  /*1b100*/  LDL.LU R191, [R1+0x129c] ;  /* 0x00129c0001bf7983 */ /* 0x000ea20000300800 */
[----:B------:R-:W-:-:S02]  /*1b110*/  LOP3.LUT R4, R188, 0xffff, RZ, 0xc0, !PT ;  /* 0x0000ffffbc047812 */ /* 0x000fc400078ec0ff */
[----:B------:R-:W-:Y:S01]  /*1b120*/  PRMT R6, R3, 0x3340, R0 ;  /* 0x0000334003067816 */ /* 0x000fe20000000000 */
[----:B------:R-:W2:Y:S01]  /*1b130*/  LDL R18, [R1+0x450] ;  /* 0x0004500001127983 */ /* 0x000ea20000100800 */
[----:B------:R-:W-:-:S03]  /*1b140*/  LOP3.LUT R3, R189, 0xffff, RZ, 0xc0, !PT ;  /* 0x0000ffffbd037812 */ /* 0x000fc600078ec0ff */
[----:B------:R-:W2:Y:S01]  /*1b150*/  LDL R16, [R1+0x414] ;  /* 0x0004140001107983 */ /* 0x000ea20000100800 */
[----:B------:R-:W-:-:S03]  /*1b160*/  LOP3.LUT R0, R190, 0xffff, RZ, 0xc0, !PT ;  /* 0x0000ffffbe007812 */ /* 0x000fc600078ec0ff */
[----:B------:R-:W2:Y:S04]  /*1b170*/  LDL.LU R188, [R1+0x1298] ;  /* 0x0012980001bc7983 */ /* 0x000ea80000300800 */
[----:B------:R-:W2:Y:S04]  /*1b180*/  LDL R17, [R1+0x410] ;  /* 0x0004100001117983 */ /* 0x000ea80000100800 */
[----:B------:R-:W2:Y:S04]  /*1b190*/  LDL.LU R189, [R1+0x1294] ;  /* 0x0012940001bd7983 */ /* 0x000ea80000300800 */
[----:B------:R-:W2:Y:S01]  /*1b1a0*/  LDL.LU R190, [R1+0x1290] ;  /* 0x0012900001be7983 */ /* 0x000ea20000300800 */
[----:B------:R-:W-:-:S02]  /*1b1b0*/  PRMT R7, R5, 0x3340, R4 ;  /* 0x0000334005077816 */ /* 0x000fc40000000004 */
[----:B------:R-:W-:Y:S02]  /*1b1c0*/  PRMT R0, R3, 0x3340, R0 ;  /* 0x0000334003007816 */ /* 0x000fe40000000000 */
[----:B------:R-:W-:Y:S01]  /*1b1d0*/  PRMT R5, R10, 0x5410, R9 ;  /* 0x000054100a057816 */ /* 0x000fe20000000009 */
[----:B------:R-:W2:Y:S01]  /*1b1e0*/  LDL R3, [R1+0x310] ;  /* 0x0003100001037983 */ /* 0x000ea20000100800 */
[----:B------:R-:W-:Y:S02]  /*1b1f0*/  PRMT R6, R8, 0x5410, R6 ;  /* 0x0000541008067816 */ /* 0x000fe40000000006 */
[----:B------:R-:W-:Y:S01]  /*1b200*/  PRMT R4, R12, 0x5410, R11 ;  /* 0x000054100c047816 */ /* 0x000fe2000000000b */
[----:B------:R-:W2:Y:S01]  /*1b210*/  LDL R10, [R1+0x354] ;  /* 0x00035400010a7983 */ /* 0x000ea20000100800 */
[----:B------:R-:W-:-:S03]  /*1b220*/  PRMT R7, R7, 0x5410, R0 ;  /* 0x0000541007077816 */ /* 0x000fc60000000000 */
[----:B------:R-:W2:Y:S04]  /*1b230*/  LDL R12, [R1+0x394] ;  /* 0x00039400010c7983 */ /* 0x000ea80000100800 */
[----:B------:R-:W2:Y:S04]  /*1b240*/  LDL R11, [R1+0x350] ;  /* 0x00035000010b7983 */ /* 0x000ea80000100800 */
[----:B------:R-:W2:Y:S01]  /*1b250*/  LDL R0, [R1+0x314] ;  /* 0x0003140001007983 */ /* 0x000ea20000100800 */
[----:B----4-:R-:W-:-:S03]  /*1b260*/  @!P0 IMAD.MOV.U32 R8, RZ, RZ, R14 ;  /* 0x000000ffff088224 */ /* 0x010fc600078e000e */
[----:B------:R-:W4:Y:S01]  /*1b270*/  LDL R14, [R1+0x3d4] ;  /* 0x0003d400010e7983 */ /* 0x000f220000100800 */
[----:B---3--:R-:W-:-:S03]  /*1b280*/  @!P0 IMAD.MOV.U32 R9, RZ, RZ, R15 ;  /* 0x000000ffff098224 */ /* 0x008fc600078e000f */
[----:B------:R-:W3:Y:S04]  /*1b290*/  LDL R15, [R1+0x3d0] ;  /* 0x0003d000010f7983 */ /* 0x000ee80000100800 */
[----:B--2---:R0:W-:Y:S02]  /*1b2a0*/  STS.128 [R2+UR58], R4 ;  /* 0x0000000402007988 */ /* 0x0041e40008000c3a */
[----:B0-----:R-:W-:Y:S01]  /*1b2b0*/  @!P0 IMAD.MOV.U32 R4, RZ, RZ, R13 ;  /* 0x000000ffff048224 */ /* 0x001fe200078e000d */
[----:B------:R-:W-:Y:S01]  /*1b2c0*/  PRMT R191, RZ, 0x7610, R191 ;  /* 0x00007610ffbf7816 */ /* 0x000fe200000000bf */
[----:B------:R-:W2:Y:S01]  /*1b2d0*/  LDL R13, [R1+0x390] ;  /* 0x00039000010d7983 */ /* 0x000ea20000100800 */
[----:B------:R-:W-:Y:S01]  /*1b2e0*/  @!P0 IMAD.MOV.U32 R5, RZ, RZ, R18 ;  /* 0x000000ffff058224 */ /* 0x000fe200078e0012 */
[----:B------:R-:W-:-:S02]  /*1b2f0*/  PRMT R188, RZ, 0x7610, R188 ;  /* 0x00007610ffbc7816 */ /* 0x000fc400000000bc */
[----:B------:R-:W-:Y:S01]  /*1b300*/  PRMT R187, RZ, 0x7610, R187 ;  /* 0x00007610ffbb7816 */ /* 0x000fe200000000bb */
[----:B------:R-:W2:Y:S01]  /*1b310*/  @!P0 LDG.E.U8 R191, desc[UR56][R8.64] ;  /* 0x0000003808bf8981 */ /* 0x000ea2000c1e1100 */
[----:B------:R-:W-:-:S03]  /*1b320*/  PRMT R189, RZ, 0x7610, R189 ;  /* 0x00007610ffbd7816 */ /* 0x000fc600000000bd */
[----:B------:R-:W2:Y:S01]  /*1b330*/  LDL R7, [R1+0x290] ;  /* 0x0002900001077983 */ /* 0x000ea20000100800 */
[----:B------:R-:W-:-:S03]  /*1b340*/  PRMT R190, RZ, 0x7610, R190 ;  /* 0x00007610ffbe7816 */ /* 0x000fc600000000be */
[----:B------:R-:W2:Y:S04]  /*1b350*/  LDL R6, [R1+0x294] ;  /* 0x0002940001067983 */ /* 0x000ea80000100800 */
[----:B------:R-:W2:Y:S04]  /*1b360*/  LDL R9, [R1+0x2d0] ;  /* 0x0002d00001097983 */ /* 0x000ea80000100800 */
[----:B------:R0:W2:Y:S04]  /*1b370*/  @!P0 LDG.E.U8 R190, desc[UR56][R4.64] ;  /* 0x0000003804be8981 */ /* 0x0000a8000c1e1100 */
[----:B------:R-:W2:Y:S01]  /*1b380*/  LDL R8, [R1+0x2d4] ;  /* 0x0002d40001087983 */ /* 0x000ea20000100800 */
[----:B0-----:R-:W-:-:S02]  /*1b390*/  @!P0 IMAD.MOV.U32 R4, RZ, RZ, R16 ;  /* 0x000000ffff048224 */ /* 0x001fc400078e0010 */
[----:B------:R-:W-:-:S05]  /*1b3a0*/  @!P0 IMAD.MOV.U32 R5, RZ, RZ, R17 ;  /* 0x000000ffff058224 */ /* 0x000fca00078e0011 */
[----:B------:R4:W2:Y:S01]  /*1b3b0*/  @!P0 LDG.E.U8 R189, desc[UR56][R4.64] ;  /* 0x0000003804bd8981 */ /* 0x0008a2000c1e1100 */
[----:B------:R-:W-:Y:S01]  /*1b3c0*/  PRMT R186, RZ, 0x7610, R186 ;  /* 0x00007610ffba7816 */ /* 0x000fe200000000ba */
[----:B----4-:R-:W-:Y:S02]  /*1b3d0*/  @!P0 IMAD.MOV.U32 R4, RZ, RZ, R14 ;  /* 0x000000ffff048224 */ /* 0x010fe400078e000e */
[----:B------:R-:W4:Y:S01]  /*1b3e0*/  LDL R14, [R1+0x214] ;  /* 0x00021400010e7983 */ /* 0x000f220000100800 */
[----:B---3--:R-:W-:-:S03]  /*1b3f0*/  @!P0 IMAD.MOV.U32 R5, RZ, RZ, R15 ;  /* 0x000000ffff058224 */ /* 0x008fc600078e000f */
[----:B------:R-:W3:Y:S04]  /*1b400*/  LDL R15, [R1+0x210] ;  /* 0x00021000010f7983 */ /* 0x000ee80000100800 */
[----:B------:R0:W3:Y:S02]  /*1b410*/  @!P0 LDG.E.U8 R188, desc[UR56][R4.64] ;  /* 0x0000003804bc8981 */ /* 0x0000e4000c1e1100 */
[----:B0-----:R-:W-:Y:S02]  /*1b420*/  @!P0 IMAD.MOV.U32 R4, RZ, RZ, R12 ;  /* 0x000000ffff048224 */ /* 0x001fe400078e000c */
[----:B------:R-:W3:Y:S01]  /*1b430*/  LDL R12, [R1+0x8f4] ;  /* 0x0008f400010c7983 */ /* 0x000ee20000100800 */
[----:B--2---:R-:W-:-:S03]  /*1b440*/  @!P0 IMAD.MOV.U32 R5, RZ, RZ, R13 ;  /* 0x000000ffff058224 */ /* 0x004fc600078e000d */
[----:B------:R-:W2:Y:S04]  /*1b450*/  LDL R13, [R1+0x5bc] ;  /* 0x0005bc00010d7983 */ /* 0x000ea80000100800 */
[----:B------:R0:W2:Y:S02]  /*1b460*/  @!P0 LDG.E.U8 R187, desc[UR56][R4.64] ;  /* 0x0000003804bb8981 */ /* 0x0000a4000c1e1100 */
[----:B0-----:R-:W-:Y:S02]  /*1b470*/  @!P0 IMAD.MOV.U32 R4, RZ, RZ, R10 ;  /* 0x000000ffff048224 */ /* 0x001fe400078e000a */
[----:B------:R-:W-:Y:S01]  /*1b480*/  @!P0 IMAD.MOV.U32 R5, RZ, RZ, R11 ;  /* 0x000000ffff058224 */ /* 0x000fe200078e000b */
[----:B------:R-:W-:Y:S01]  /*1b490*/  PRMT R185, RZ, 0x7610, R185 ;  /* 0x00007610ffb97816 */ /* 0x000fe200000000b9 */
[----:B------:R-:W2:Y:S04]  /*1b4a0*/  LDL R11, [R1+0x588] ;  /* 0x00058800010b7983 */ /* 0x000ea80000100800 */
[----:B------:R0:W2:Y:S04]  /*1b4b0*/  @!P0 LDG.E.U8 R186, desc[UR56][R4.64] ;  /* 0x0000003804ba8981 */ /* 0x0000a8000c1e1100 */
[----:B------:R-:W2:Y:S01]  /*1b4c0*/  LDL R10, [R1+0x58c] ;  /* 0x00058c00010a7983 */ /* 0x000ea20000100800 */
[----:B0-----:R-:W-:-:S02]  /*1b4d0*/  @!P0 IMAD.MOV.U32 R4, RZ, RZ, R0 ;  /* 0x000000ffff048224 */ /* 0x001fc400078e0000 */
[----:B------:R-:W-:Y:S01]  /*1b4e0*/  @!P0 IMAD.MOV.U32 R5, RZ, RZ, R3 ;  /* 0x000000ffff058224 */ /* 0x000fe200078e0003 */
[----:B------:R-:W4:Y:S04]  /*1b4f0*/  LDL R0, [R1+0x254] ;  /* 0x0002540001007983 */ /* 0x000f280000100800 */
[----:B------:R-:W3:Y:S01]  /*1b500*/  LDL R3, [R1+0x250] ;  /* 0x0002500001037983 */ /* 0x000ee20000100800 */
[----:B------:R-:W-:-:S03]  /*1b510*/  PRMT R184, RZ, 0x7610, R184 ;  /* 0x00007610ffb87816 */ /* 0x000fc600000000b8 */
[----:B------:R0:W2:Y:S01]  /*1b520*/  @!P0 LDG.E.U8 R185, desc[UR56][R4.64] ;  /* 0x0000003804b98981 */ /* 0x0000a2000c1e1100 */
[----:B------:R-:W-:Y:S01]  /*1b530*/  PRMT R183, RZ, 0x7610, R183 ;  /* 0x00007610ffb77816 */ /* 0x000fe200000000b7 */
[----:B0-----:R-:W-:Y:S02]  /*1b540*/  @!P0 IMAD.MOV.U32 R4, RZ, RZ, R8 ;  /* 0x000000ffff048224 */ /* 0x001fe400078e0008 */
[----:B------:R-:W-:Y:S01]  /*1b550*/  @!P0 IMAD.MOV.U32 R5, RZ, RZ, R9 ;  /* 0x000000ffff058224 */ /* 0x000fe200078e0009 */
[----:B------:R-:W2:Y:S04]  /*1b560*/  LDL R8, [R1+0x54c] ;  /* 0x00054c0001087983 */ /* 0x000ea80000100800 */
[----:B------:R-:W2:Y:S04]  /*1b570*/  LDL R9, [R1+0x548] ;  /* 0x0005480001097983 */ /* 0x000ea80000100800 */
[----:B------:R0:W2:Y:S02]  /*1b580*/  @!P0 LDG.E.U8 R184, desc[UR56][R4.64] ;  /* 0x0000003804b88981 */ /* 0x0000a4000c1e1100 */
[----:B0-----:R-:W-:-:S02]  /*1b590*/  @!P0 IMAD.MOV.U32 R4, RZ, RZ, R6 ;  /* 0x000000ffff048224 */ /* 0x001fc400078e0006 */
[----:B------:R-:W-:Y:S01]  /*1b5a0*/  @!P0 IMAD.MOV.U32 R5, RZ, RZ, R7 ;  /* 0x000000ffff058224 */ /* 0x000fe200078e0007 */
[----:B------:R-:W2:Y:S04]  /*1b5b0*/  LDL R6, [R1+0x50c] ;  /* 0x00050c0001067983 */ /* 0x000ea80000100800 */
[----:B------:R-:W2:Y:S04]  /*1b5c0*/  LDL R7, [R1+0x508] ;  /* 0x0005080001077983 */ /* 0x000ea80000100800 */
[----:B------:R4:W2:Y:S02]  /*1b5d0*/  @!P0 LDG.E.U8 R183, desc[UR56][R4.64] ;  /* 0x0000003804b78981 */ /* 0x0008a4000c1e1100 */
[----:B----4-:R-:W-:-:S02]  /*1b5e0*/  @!P0 IMAD.MOV.U32 R4, RZ, RZ, R0 ;  /* 0x000000ffff048224 */ /* 0x010fc400078e0000 */
[----:B------:R-:W4:Y:S01]  /*1b5f0*/  LDL R0, [R1+0x4cc] ;  /* 0x0004cc0001007983 */ /* 0x000f220000100800 */
        /* <DEDUP_REMOVED lines=10> */
[----:B0-----:R-:W-:Y:S02]  /*1b6a0*/  @!P0 IMAD.MOV.U32 R4, RZ, RZ, R12 ;  /* 0x000000ffff048224 */ /* 0x001fe400078e000c */
[----:B--2---:R-:W-:-:S05]  /*1b6b0*/  @!P0 IMAD.MOV.U32 R5, RZ, RZ, R13 ;  /* 0x000000ffff058224 */ /* 0x004fca00078e000d */
[----:B------:R0:W2:Y:S01]  /*1b6c0*/  @!P0 LDG.E.U8 R180, desc[UR56][R4.64] ;  /* 0x0000003804b48981 */ /* 0x0000a2000c1e1100 */
[----:B------:R-:W-:Y:S01]  /*1b6d0*/  PRMT R178, RZ, 0x7610, R178 ;  /* 0x00007610ffb27816 */ /* 0x000fe200000000b2 */
[----:B0-----:R-:W-:Y:S02]  /*1b6e0*/  @!P0 IMAD.MOV.U32 R4, RZ, RZ, R10 ;  /* 0x000000ffff048224 */ /* 0x001fe400078e000a */
[----:B------:R-:W-:-:S05]  /*1b6f0*/  @!P0 IMAD.MOV.U32 R5, RZ, RZ, R11 ;  /* 0x000000ffff058224 */ /* 0x000fca00078e000b */
        /* <DEDUP_REMOVED lines=8> */
[----:B------:R4:W2:Y:S02]  /*1b780*/  @!P0 LDG.E.U8 R177, desc[UR56][R4.64] ;  /* 0x0000003804b18981 */ /* 0x0008a4000c1e1100 */
[----:B----4-:R-:W-:Y:S02]  /*1b790*/  @!P0 IMAD.MOV.U32 R4, RZ, RZ, R0 ;  /* 0x000000ffff048224 */ /* 0x010fe400078e0000 */
[----:B---3--:R-:W-:Y:S01]  /*1b7a0*/  @!P0 IMAD.MOV.U32 R5, RZ, RZ, R3 ;  /* 0x000000ffff058224 */ /* 0x008fe200078e0003 */
[----:B------:R-:W-:-:S04]  /*1b7b0*/  LOP3.LUT R3, R162, 0xffff, RZ, 0xc0, !PT ;  /* 0x0000ffffa2037812 */ /* 0x000fc800078ec0ff */
[----:B------:R0:W3:Y:S01]  /*1b7c0*/  @!P0 LDG.E.U8 R176, desc[UR56][R4.64] ;  /* 0x0000003804b08981 */ /* 0x0000e2000c1e1100 */
[----:B------:R-:W-:Y:S02]  /*1b7d0*/  LOP3.LUT R0, R163, 0xffff, RZ, 0xc0, !PT ;  /* 0x0000ffffa3007812 */ /* 0x000fe400078ec0ff */
[----:B0-----:R-:W-:Y:S02]  /*1b7e0*/  LOP3.LUT R5, R160, 0xffff, RZ, 0xc0, !PT ;  /* 0x0000ffffa0057812 */ /* 0x001fe400078ec0ff */
[----:B------:R-:W-:Y:S01]  /*1b7f0*/  LOP3.LUT R4, R161, 0xffff, RZ, 0xc0, !PT ;  /* 0x0000ffffa1047812 */ /* 0x000fe200078ec0ff */
[----:B------:R-:W4:Y:S01]  /*1b800*/  LDL.LU R160, [R1+0x128c] ;  /* 0x00128c0001a07983 */ /* 0x000f220000300800 */
[----:B------:R-:W-:Y:S02]  /*1b810*/  PRMT R11, R3, 0x3340, R0 ;  /* 0x00003340030b7816 */ /* 0x000fe40000000000 */
[----:B------:R-:W-:Y:S01]  /*1b820*/  PRMT R12, R5, 0x3340, R4 ;  /* 0x00003340050c7816 */ /* 0x000fe20000000004 */
[----:B------:R-:W2:Y:S01]  /*1b830*/  LDL.LU R161, [R1+0x1288] ;  /* 0x0012880001a17983 */ /* 0x000ea20000300800 */
[----:B------:R-:W-:-:S02]  /*1b840*/  LOP3.LUT R5, R164, 0xffff, RZ, 0xc0, !PT ;  /* 0x0000ffffa4057812 */ /* 0x000fc400078ec0ff */
[----:B------:R-:W-:Y:S01]  /*1b850*/  LOP3.LUT R4, R165, 0xffff, RZ, 0xc0, !PT ;  /* 0x0000ffffa5047812 */ /* 0x000fe200078ec0ff */
[----:B------:R-:W3:Y:S01]  /*1b860*/  LDL.LU R162, [R1+0x1284] ;  /* 0x0012840001a27983 */ /* 0x000ee20000300800 */
[----:B------:R-:W-:-:S03]  /*1b870*/  LOP3.LUT R3, R166, 0xffff, RZ, 0xc0, !PT ;  /* 0x0000ffffa6037812 */ /* 0x000fc600078ec0ff */
[----:B------:R-:W4:Y:S01]  /*1b880*/  LDL.LU R163, [R1+0x1280] ;  /* 0x0012800001a37983 */ /* 0x000f220000300800 */
[----:B------:R-:W-:-:S03]  /*1b890*/  LOP3.LUT R0, R167, 0xffff, RZ, 0xc0, !PT ;  /* 0x0000ffffa7007812 */ /* 0x000fc600078ec0ff */
[----:B------:R-:W2:Y:S01]  /*1b8a0*/  LDL.LU R164, [R1+0x127c] ;  /* 0x00127c0001a47983 */ /* 0x000ea20000300800 */
[----:B------:R-:W-:-:S03]  /*1b8b0*/  PRMT R10, R5, 0x3340, R4 ;  /* 0x00003340050a7816 */ /* 0x000fc60000000004 */
[----:B------:R-:W3:Y:S01]  /*1b8c0*/  LDL.LU R165, [R1+0x1278] ;  /* 0x0012780001a57983 */ /* 0x000ee20000300800 */
[----:B------:R-:W-:-:S03]  /*1b8d0*/  LOP3.LUT R5, R168, 0xffff, RZ, 0xc0, !PT ;  /* 0x0000ffffa8057812 */ /* 0x000fc600078ec0ff */
[----:B------:R-:W4:Y:S04]  /*1b8e0*/  LDL.LU R166, [R1+0x1274] ;  /* 0x0012740001a67983 */ /* 0x000f280000300800 */
[----:B------:R-:W2:Y:S04]  /*1b8f0*/  LDL.LU R167, [R1+0x1270] ;  /* 0x0012700001a77983 */ /* 0x000ea80000300800 */
[----:B------:R-:W3:Y:S04]  /*1b900*/  LDL R13, [R1+0x48c] ;  /* 0x00048c00010d7983 */ /* 0x000ee80000100800 */
[----:B------:R-:W4:Y:S04]  /*1b910*/  LDL.LU R168, [R1+0x126c] ;  /* 0x00126c0001a87983 */ /* 0x000f280000300800 */
[----:B------:R-:W2:Y:S01]  /*1b920*/  LDL R14, [R1+0x488] ;  /* 0x00048800010e7983 */ /* 0x000ea20000100800 */
[----:B------:R-:W-:-:S02]  /*1b930*/  LOP3.LUT R4, R169, 0xffff, RZ, 0xc0, !PT ;  /* 0x0000ffffa9047812 */ /* 0x000fc400078ec0ff */
[----:B------:R-:W-:Y:S01]  /*1b940*/  PRMT R9, R3, 0x3340, R0 ;  /* 0x0000334003097816 */ /* 0x000fe20000000000 */
[----:B------:R-:W4:Y:S01]  /*1b950*/  LDL.LU R169, [R1+0x1268] ;  /* 0x0012680001a97983 */ /* 0x000f220000300800 */
[----:B------:R-:W-:Y:S02]  /*1b960*/  LOP3.LUT R3, R170, 0xffff, RZ, 0xc0, !PT ;  /* 0x0000ffffaa037812 */ /* 0x000fe400078ec0ff */
[----:B------:R-:W-:Y:S01]  /*1b970*/  LOP3.LUT R0, R171, 0xffff, RZ, 0xc0, !PT ;  /* 0x0000ffffab007812 */ /* 0x000fe200078ec0ff */
[----:B------:R-:W4:Y:S01]  /*1b980*/  LDL.LU R170, [R1+0x1264] ;  /* 0x0012640001aa7983 */ /* 0x000f220000300800 */
[----:B------:R-:W-:Y:S02]  /*1b990*/  PRMT R8, R5, 0x3340, R4 ;  /* 0x0000334005087816 */ /* 0x000fe40000000004 */
[----:B------:R-:W-:Y:S01]  /*1b9a0*/  LOP3.LUT R5, R172, 0xffff, RZ, 0xc0, !PT ;  /* 0x0000ffffac057812 */ /* 0x000fe200078ec0ff */
[----:B------:R-:W4:Y:S01]  /*1b9b0*/  LDL.LU R171, [R1+0x1260] ;  /* 0x0012600001ab7983 */ /* 0x000f220000300800 */
[----:B------:R-:W-:-:S03]  /*1b9c0*/  LOP3.LUT R4, R175, 0xffff, RZ, 0xc0, !PT ;  /* 0x0000ffffaf047812 */ /* 0x000fc600078ec0ff */
[----:B------:R-:W4:Y:S04]  /*1b9d0*/  LDL.LU R172, [R1+0x125c] ;  /* 0x00125c0001ac7983 */ /* 0x000f280000300800 */
[----:B------:R-:W4:Y:S01]  /*1b9e0*/  LDL.LU R175, [R1+0x1258] ;  /* 0x0012580001af7983 */ /* 0x000f220000300800 */
[----:B------:R-:W-:Y:S02]  /*1b9f0*/  PRMT R6, R3, 0x3340, R0 ;  /* 0x0000334003067816 */ /* 0x000fe40000000000 */
[----:B------:R-:W-:Y:S01]  /*1ba00*/  LOP3.LUT R3, R173, 0xffff, RZ, 0xc0, !PT ;  /* 0x0000ffffad037812 */ /* 0x000fe200078ec0ff */
[----:B------:R-:W4:Y:S01]  /*1ba10*/  LDL R18, [R1+0x44c] ;  /* 0x00044c0001127983 */ /* 0x000f220000100800 */
[----:B------:R-:W-:-:S03]  /*1ba20*/  LOP3.LUT R0, R174, 0xffff, RZ, 0xc0, !PT ;  /* 0x0000ffffae007812 */ /* 0x000fc600078ec0ff */
[----:B------:R-:W4:Y:S04]  /*1ba30*/  LDL.LU R173, [R1+0x1254] ;  /* 0x0012540001ad7983 */ /* 0x000f280000300800 */
[----:B------:R-:W4:Y:S04]  /*1ba40*/  LDL R19, [R1+0x448] ;  /* 0x0004480001137983 */ /* 0x000f280000100800 */
[----:B------:R-:W4:Y:S01]  /*1ba50*/  LDL.LU R174, [R1+0x1250] ;  /* 0x0012500001ae7983 */ /* 0x000f220000300800 */
[----:B------:R-:W-:-:S03]  /*1ba60*/  PRMT R7, R5, 0x3340, R4 ;  /* 0x0000334005077816 */ /* 0x000fc60000000004 */
[----:B------:R-:W4:Y:S04]  /*1ba70*/  LDL R17, [R1+0x408] ;  /* 0x0004080001117983 */ /* 0x000f280000100800 */
[----:B------:R-:W4:Y:S01]  /*1ba80*/  LDL R16, [R1+0x40c] ;  /* 0x00040c0001107983 */ /* 0x000f220000100800 */
[----:B------:R-:W-:-:S03]  /*1ba90*/  PRMT R5, R10, 0x5410, R9 ;  /* 0x000054100a057816 */ /* 0x000fc60000000009 */
[----:B------:R-:W4:Y:S01]  /*1baa0*/  LDL R15, [R1+0x3c8] ;  /* 0x0003c800010f7983 */ /* 0x000f220000100800 */
[----:B------:R-:W-:Y:S02]  /*1bab0*/  PRMT R6, R8, 0x5410, R6 ;  /* 0x0000541008067816 */ /* 0x000fe40000000006 */
[----:B------:R-:W-:Y:S01]  /*1bac0*/  PRMT R4, R12, 0x5410, R11 ;  /* 0x000054100c047816 */ /* 0x000fe2000000000b */
[----:B------:R-:W4:Y:S04]  /*1bad0*/  LDL R10, [R1+0x34c] ;  /* 0x00034c00010a7983 */ /* 0x000f280000100800 */
[----:B------:R-:W4:Y:S04]  /*1bae0*/  LDL R12, [R1+0x38c] ;  /* 0x00038c00010c7983 */ /* 0x000f280000100800 */
[----:B------:R-:W4:Y:S01]  /*1baf0*/  LDL R11, [R1+0x348] ;  /* 0x00034800010b7983 */ /* 0x000f220000100800 */
[----:B------:R-:W-:-:S04]  /*1bb00*/  PRMT R0, R3, 0x3340, R0 ;  /* 0x0000334003007816 */ /* 0x000fc80000000000 */
[----:B------:R-:W-:-:S05]  /*1bb10*/  PRMT R7, R7, 0x5410, R0 ;  /* 0x0000541007077816 */ /* 0x000fca0000000000 */
[----:B------:R0:W-:Y:S01]  /*1bb20*/  STS.128 [R2+UR58+0x4000], R4 ;  /* 0x0040000402007988 */ /* 0x0001e20008000c3a */
[----:B---3--:R-:W-:-:S03]  /*1bb30*/  @!P0 IMAD.MOV.U32 R8, RZ, RZ, R13 ;  /* 0x000000ffff088224 */ /* 0x008fc600078e000d */
[----:B------:R-:W3:Y:S01]  /*1bb40*/  LDL R13, [R1+0x388] ;  /* 0x00038800010d7983 */ /* 0x000ee20000100800 */
[----:B--2---:R-:W-:-:S03]  /*1bb50*/  @!P0 IMAD.MOV.U32 R9, RZ, RZ, R14 ;  /* 0x000000ffff098224 */ /* 0x004fc600078e000e */
[----:B------:R-:W2:Y:S04]  /*1bb60*/  LDL R14, [R1+0x3cc] ;  /* 0x0003cc00010e7983 */ /* 0x000ea80000100800 */
[----:B0-----:R-:W3:Y:S04]  /*1bb70*/  LDL.LU R2, [R1+0x1f8] ;  /* 0x0001f80001027983 */ /* 0x001ee80000300800 */
[----:B------:R-:W3:Y:S01]  /*1bb80*/  LDL R6, [R1+0x2cc] ;  /* 0x0002cc0001067983 */ /* 0x000ee20000100800 */
[----:B----4-:R-:W-:-:S03]  /*1bb90*/  PRMT R171, RZ, 0x7610, R171 ;  /* 0x00007610ffab7816 */ /* 0x010fc600000000ab */
[----:B------:R-:W4:Y:S01]  /*1bba0*/  LDL R7, [R1+0x2c8] ;  /* 0x0002c80001077983 */ /* 0x000f220000100800 */
[----:B------:R-:W-:-:S06]  /*1bbb0*/  PRMT R175, RZ, 0x7610, R175 ;  /* 0x00007610ffaf7816 */ /* 0x000fcc00000000af */
[----:B------:R-:W4:Y:S04]  /*1bbc0*/  @!P0 LDG.E.U8 R175, desc[UR56][R8.64] ;  /* 0x0000003808af8981 */ /* 0x000f28000c1e1100 */
[----:B------:R-:W4:Y:S04]  /*1bbd0*/  LDL R9, [R1+0x308] ;  /* 0x0003080001097983 */ /* 0x000f280000100800 */
[----:B------:R-:W4:Y:S01]  /*1bbe0*/  LDL R8, [R1+0x30c] ;  /* 0x00030c0001087983 */ /* 0x000f220000100800 */
[----:B------:R-:W-:Y:S01]  /*1bbf0*/  PRMT R174, RZ, 0x7610, R174 ;  /* 0x00007610ffae7816 */ /* 0x000fe200000000ae */
[----:B------:R-:W-:-:S02]  /*1bc00*/  @!P0 IMAD.MOV.U32 R4, RZ, RZ, R18 ;  /* 0x000000ffff048224 */ /* 0x000fc400078e0012 */
[----:B------:R-:W-:Y:S01]  /*1bc10*/  @!P0 IMAD.MOV.U32 R5, RZ, RZ, R19 ;  /* 0x000000ffff058224 */ /* 0x000fe200078e0013 */
[----:B------:R-:W-:-:S04]  /*1bc20*/  PRMT R173, RZ, 0x7610, R173 ;  /* 0x00007610ffad7816 */ /* 0x000fc800000000ad */
[----:B------:R0:W4:Y:S01]  /*1bc30*/  @!P0 LDG.E.U8 R174, desc[UR56][R4.64] ;  /* 0x0000003804ae8981 */ /* 0x000122000c1e1100 */
[----:B------:R-:W-:Y:S01]  /*1bc40*/  PRMT R172, RZ, 0x7610, R172 ;  /* 0x00007610ffac7816 */ /* 0x000fe200000000ac */
[----:B0-----:R-:W-:Y:S02]  /*1bc50*/  @!P0 IMAD.MOV.U32 R4, RZ, RZ, R16 ;  /* 0x000000ffff048224 */ /* 0x001fe400078e0010 */
[----:B------:R-:W-:Y:S01]  /*1bc60*/  @!P0 IMAD.MOV.U32 R5, RZ, RZ, R17 ;  /* 0x000000ffff058224 */ /* 0x000fe200078e0011 */
[----:B------:R-:W-:Y:S01]  /*1bc70*/  PRMT R170, RZ, 0x7610, R170 ;  /* 0x00007610ffaa7816 */ /* 0x000fe200000000aa */
[----:B------:R-:W4:Y:S04]  /*1bc80*/  LDL R16, [R1+0x1fc] ;  /* 0x0001fc0001107983 */ /* 0x000f280000100800 */
[----:B------:R0:W4:Y:S02]  /*1bc90*/  @!P0 LDG.E.U8 R173, desc[UR56][R4.64] ;  /* 0x0000003804ad8981 */ /* 0x000124000c1e1100 */
[----:B0-----:R-:W-:-:S02]  /*1bca0*/  @!P0 IMAD.MOV.U32 R5, RZ, RZ, R15 ;  /* 0x000000ffff058224 */ /* 0x001fc400078e000f */
[----:B------:R-:W4:Y:S01]  /*1bcb0*/  LDL R15, [R1+0x248] ;  /* 0x00024800010f7983 */ /* 0x000f220000100800 */
[----:B------:R-:W-:Y:S01]  /*1bcc0*/  PRMT R169, RZ, 0x7610, R169 ;  /* 0x00007610ffa97816 */ /* 0x000fe200000000a9 */
[----:B--2---:R-:W-:Y:S02]  /*1bcd0*/  @!P0 IMAD.MOV.U32 R4, RZ, RZ, R14 ;  /* 0x000000ffff048224 */ /* 0x004fe400078e000e */
[----:B------:R-:W2:Y:S04]  /*1bce0*/  LDL R14, [R1+0x24c] ;  /* 0x00024c00010e7983 */ /* 0x000ea80000100800 */
[----:B------:R0:W2:Y:S02]  /*1bcf0*/  @!P0 LDG.E.U8 R172, desc[UR56][R4.64] ;  /* 0x0000003804ac8981 */ /* 0x0000a4000c1e1100 */
[----:B0-----:R-:W-:-:S02]  /*1bd00*/  @!P0 IMAD.MOV.U32 R4, RZ, RZ, R12 ;  /* 0x000000ffff048224 */ /* 0x001fc400078e000c */
[----:B---3--:R-:W-:Y:S01]  /*1bd10*/  @!P0 IMAD.MOV.U32 R5, RZ, RZ, R13 ;  /* 0x000000ffff058224 */ /* 0x008fe200078e000d */
[----:B------:R-:W3:Y:S04]  /*1bd20*/  LDL R12, [R1+0x20c] ;  /* 0x00020c00010c7983 */ /* 0x000ee80000100800 */
[----:B------:R0:W3:Y:S04]  /*1bd30*/  @!P0 LDG.E.U8 R171, desc[UR56][R4.64] ;  /* 0x0000003804ab8981 */ /* 0x0000e8000c1e1100 */
[----:B------:R-:W3:Y:S01]  /*1bd40*/  LDL R13, [R1+0x208] ;  /* 0x00020800010d7983 */ /* 0x000ee20000100800 */
[----:B0-----:R-:W-:-:S02]  /*1bd50*/  @!P0 IMAD.MOV.U32 R4, RZ, RZ, R10 ;  /* 0x000000ffff048224 */ /* 0x001fc400078e000a */
[----:B------:R-:W-:Y:S01]  /*1bd60*/  @!P0 IMAD.MOV.U32 R5, RZ, RZ, R11 ;  /* 0x000000ffff058224 */ /* 0x000fe200078e000b */
[----:B------:R-:W2:Y:S04]  /*1bd70*/  LDL R10, [R1+0x28c] ;  /* 0x00028c00010a7983 */ /* 0x000ea80000100800 */
[----:B------:R-:W3:Y:S04]  /*1bd80*/  LDL R11, [R1+0x288] ;  /* 0x00028800010b7983 */ /* 0x000ee80000100800 */
[----:B------:R4:W3:Y:S02]  /*1bd90*/  @!P0 LDG.E.U8 R170, desc[UR56][R4.64] ;  /* 0x0000003804aa8981 */ /* 0x0008e4000c1e1100 */
[----:B----4-:R-:W-:-:S02]  /*1bda0*/  @!P0 IMAD.MOV.U32 R4, RZ, RZ, R8 ;  /* 0x000000ffff048224 */ /* 0x010fc400078e0008 */
[----:B------:R-:W-:Y:S01]  /*1bdb0*/  @!P0 IMAD.MOV.U32 R5, RZ, RZ, R9 ;  /* 0x000000ffff058224 */ /* 0x000fe200078e0009 */
[----:B------:R-:W4:Y:S04]  /*1bdc0*/  LDL R8, [R1+0x8f0] ;  /* 0x0008f00001087983 */ /* 0x000f280000100800 */
[----:B------:R-:W4:Y:S04]  /*1bdd0*/  LDL R9, [R1+0x8ec] ;  /* 0x0008ec0001097983 */ /* 0x000f280000100800 */
[----:B------:R0:W4:Y:S02]  /*1bde0*/  @!P0 LDG.E.U8 R169, desc[UR56][R4.64] ;  /* 0x0000003804a98981 */ /* 0x000124000c1e1100 */
[----:B0-----:R-:W-:-:S02]  /*1bdf0*/  @!P0 IMAD.MOV.U32 R4, RZ, RZ, R6 ;  /* 0x000000ffff048224 */ /* 0x001fc400078e0006 */
[----:B------:R-:W4:Y:S01]  /*1be00*/  LDL R6, [R1+0x584] ;  /* 0x0005840001067983 */ /* 0x000f220000100800 */
[----:B------:R-:W-:Y:S01]  /*1be10*/  PRMT R168, RZ, 0x7610, R168 ;  /* 0x00007610ffa87816 */ /* 0x000fe200000000a8 */
[----:B------:R-:W-:Y:S02]  /*1be20*/  @!P0 IMAD.MOV.U32 R5, RZ, RZ, R7 ;  /* 0x000000ffff058224 */ /* 0x000fe400078e0007 */
[----:B------:R-:W4:Y:S01]  /*1be30*/  LDL R7, [R1+0x580] ;  /* 0x0005800001077983 */ /* 0x000f220000100800 */
[----:B------:R-:W-:-:S03]  /*1be40*/  PRMT R167, RZ, 0x7610, R167 ;  /* 0x00007610ffa77816 */ /* 0x000fc600000000a7 */
[----:B------:R2:W4:Y:S01]  /*1be50*/  @!P0 LDG.E.U8 R168, desc[UR56][R4.64] ;  /* 0x0000003804a88981 */ /* 0x000522000c1e1100 */
[----:B------:R-:W-:Y:S02]  /*1be60*/  PRMT R166, RZ, 0x7610, R166 ;  /* 0x00007610ffa67816 */ /* 0x000fe400000000a6 */
[----:B------:R-:W-:Y:S02]  /*1be70*/  PRMT R165, RZ, 0x7610, R165 ;  /* 0x00007610ffa57816 */ /* 0x000fe400000000a5 */
[----:B------:R-:W-:Y:S01]  /*1be80*/  PRMT R164, RZ, 0x7610, R164 ;  /* 0x00007610ffa47816 */ /* 0x000fe200000000a4 */
[----:B--2---:R-:W-:Y:S02]  /*1be90*/  @!P0 IMAD.MOV.U32 R4, RZ, RZ, R10 ;  /* 0x000000ffff048224 */ /* 0x004fe400078e000a */
[----:B------:R-:W2:Y:S01]  /*1bea0*/  LDL R10, [R1+0x544] ;  /* 0x00054400010a7983 */ /* 0x000ea20000100800 */
[----:B---3--:R-:W-:-:S03]  /*1beb0*/  @!P0 IMAD.MOV.U32 R5, RZ, RZ, R11 ;  /* 0x000000ffff058224 */ /* 0x008fc600078e000b */
[----:B------:R-:W3:Y:S04]  /*1bec0*/  LDL R11, [R1+0x540] ;  /* 0x00054000010b7983 */ /* 0x000ee80000100800 */
[----:B------:R0:W3:Y:S02]  /*1bed0*/  @!P0 LDG.E.U8 R167, desc[UR56][R4.64] ;  /* 0x0000003804a78981 */ /* 0x0000e4000c1e1100 */
[----:B0-----:R-:W-:Y:S02]  /*1bee0*/  @!P0 IMAD.MOV.U32 R4, RZ, RZ, R14 ;  /* 0x000000ffff048224 */ /* 0x001fe400078e000e */
[----:B------:R-:W-:Y:S01]  /*1bef0*/  @!P0 IMAD.MOV.U32 R5, RZ, RZ, R15 ;  /* 0x000000ffff058224 */ /* 0x000fe200078e000f */
[----:B------:R-:W3:Y:S04]  /*1bf00*/  LDL R14, [R1+0x484] ;  /* 0x00048400010e7983 */ /* 0x000ee80000100800 */
[----:B------:R0:W3:Y:S04]  /*1bf10*/  @!P0 LDG.E.U8 R166, desc[UR56][R4.64] ;  /* 0x0000003804a68981 */ /* 0x0000e8000c1e1100 */
[----:B------:R-:W3:Y:S01]  /*1bf20*/  LDL R15, [R1+0x480] ;  /* 0x00048000010f7983 */ /* 0x000ee20000100800 */
[----:B0-----:R-:W-:-:S02]  /*1bf30*/  @!P0 IMAD.MOV.U32 R4, RZ, RZ, R12 ;  /* 0x000000ffff048224 */ /* 0x001fc400078e000c */
[----:B------:R-:W-:Y:S01]  /*1bf40*/  @!P0 IMAD.MOV.U32 R5, RZ, RZ, R13 ;  /* 0x000000ffff058224 */ /* 0x000fe200078e000d */
[----:B------:R-:W-:Y:S01]  /*1bf50*/  PRMT R163, RZ, 0x7610, R163 ;  /* 0x00007610ffa37816 */ /* 0x000fe200000000a3 */
[----:B------:R-:W3:Y:S04]  /*1bf60*/  LDL R13, [R1+0x440] ;  /* 0x00044000010d7983 */ /* 0x000ee80000100800 */
[----:B------:R4:W3:Y:S04]  /*1bf70*/  @!P0 LDG.E.U8 R165, desc[UR56][R4.64] ;  /* 0x0000003804a58981 */ /* 0x0008e8000c1e1100 */
[----:B------:R-:W3:Y:S01]  /*1bf80*/  LDL R12, [R1+0x444] ;  /* 0x00044400010c7983 */ /* 0x000ee20000100800 */
[----:B----4-:R-:W-:-:S02]  /*1bf90*/  @!P0 IMAD.MOV.U32 R4, RZ, RZ, R8 ;  /* 0x000000ffff048224 */ /* 0x010fc400078e0008 */
[----:B------:R-:W-:Y:S01]  /*1bfa0*/  @!P0 IMAD.MOV.U32 R5, RZ, RZ, R9 ;  /* 0x000000ffff058224 */ /* 0x000fe200078e0009 */
[----:B------:R-:W4:Y:S04]  /*1bfb0*/  LDL R8, [R1+0x504] ;  /* 0x0005040001087983 */ /* 0x000f280000100800 */
[----:B------:R-:W4:Y:S04]  /*1bfc0*/  LDL R9, [R1+0x500] ;  /* 0x0005000001097983 */ /* 0x000f280000100800 */
[----:B------:R0:W4:Y:S02]  /*1bfd0*/  @!P0 LDG.E.U8 R164, desc[UR56][R4.64] ;  /* 0x0000003804a48981 */ /* 0x000124000c1e1100 */
[----:B0-----:R-:W-:-:S02]  /*1bfe0*/  @!P0 IMAD.MOV.U32 R4, RZ, RZ, R6 ;  /* 0x000000ffff048224 */ /* 0x001fc400078e0006 */
[----:B------:R-:W4:Y:S01]  /*1bff0*/  LDL R6, [R1+0x4c4] ;  /* 0x0004c40001067983 */ /* 0x000f220000100800 */
[----:B------:R-:W-:-:S03]  /*1c000*/  @!P0 IMAD.MOV.U32 R5, RZ, RZ, R7 ;  /* 0x000000ffff058224 */ /* 0x000fc600078e0007 */
[----:B------:R-:W4:Y:S01]  /*1c010*/  LDL R7, [R1+0x4c0] ;  /* 0x0004c00001077983 */ /* 0x000f220000100800 */
[----:B------:R-:W-:-:S03]  /*1c020*/  PRMT R162, RZ, 0x7610, R162 ;  /* 0x00007610ffa27816 */ /* 0x000fc600000000a2 */
[----:B------:R2:W4:Y:S01]  /*1c030*/  @!P0 LDG.E.U8 R163, desc[UR56][R4.64] ;  /* 0x0000003804a38981 */ /* 0x000522000c1e1100 */
[----:B------:R-:W-:Y:S01]  /*1c040*/  PRMT R161, RZ, 0x7610, R161 ;  /* 0x00007610ffa17816 */ /* 0x000fe200000000a1 */
[----:B--2---:R-:W-:Y:S02]  /*1c050*/  @!P0 IMAD.MOV.U32 R4, RZ, RZ, R10 ;  /* 0x000000ffff048224 */ /* 0x004fe400078e000a */
[----:B------:R-:W2:Y:S01]  /*1c060*/  LDL R10, [R1+0x404] ;  /* 0x00040400010a7983 */ /* 0x000ea20000100800 */
[----:B---3--:R-:W-:-:S03]  /*1c070*/  @!P0 IMAD.MOV.U32 R5, RZ, RZ, R11 ;  /* 0x000000ffff058224 */ /* 0x008fc600078e000b */
[----:B------:R-:W3:Y:S04]  /*1c080*/  LDL R11, [R1+0x400] ;  /* 0x00040000010b7983 */ /* 0x000ee80000100800 */
[----:B------:R4:W3:Y:S02]  /*1c090*/  @!P0 LDG.E.U8 R162, desc[UR56][R4.64] ;  /* 0x0000003804a28981 */ /* 0x0008e4000c1e1100 */
[----:B----4-:R-:W-:Y:S02]  /*1c0a0*/  @!P0 IMAD.MOV.U32 R4, RZ, RZ, R8 ;  /* 0x000000ffff048224 */ /* 0x010fe400078e0008 */
[----:B------:R-:W4:Y:S01]  /*1c0b0*/  LDL R8, [R1+0x3c4] ;  /* 0x0003c40001087983 */ /* 0x000f220000100800 */
[----:B------:R-:W-:-:S03]  /*1c0c0*/  @!P0 IMAD.MOV.U32 R5, RZ, RZ, R9 ;  /* 0x000000ffff058224 */ /* 0x000fc600078e0009 */
[----:B------:R-:W4:Y:S04]  /*1c0d0*/  LDL R9, [R1+0x3c0] ;  /* 0x0003c00001097983 */ /* 0x000f280000100800 */
[----:B------:R0:W4:Y:S02]  /*1c0e0*/  @!P0 LDG.E.U8 R161, desc[UR56][R4.64] ;  /* 0x0000003804a18981 */ /* 0x000124000c1e1100 */
[----:B0-----:R-:W-:Y:S02]  /*1c0f0*/  @!P0 IMAD.MOV.U32 R4, RZ, RZ, R6 ;  /* 0x000000ffff048224 */ /* 0x001fe400078e0006 */
[----:B------:R-:W4:Y:S01]  /*1c100*/  LDL R6, [R1+0x384] ;  /* 0x0003840001067983 */ /* 0x000f220000100800 */
[----:B------:R-:W-:Y:S01]  /*1c110*/  PRMT R160, RZ, 0x7610, R160 ;  /* 0x00007610ffa07816 */ /* 0x000fe200000000a0 */
[----:B------:R-:W-:Y:S01]  /*1c120*/  @!P0 IMAD.MOV.U32 R5, RZ, RZ, R7 ;  /* 0x000000ffff058224 */ /* 0x000fe200078e0007 */
[----:B------:R-:W-:Y:S01]  /*1c130*/  PRMT R159, RZ, 0x7610, R159 ;  /* 0x00007610ff9f7816 */ /* 0x000fe2000000009f */
[----:B------:R-:W4:Y:S04]  /*1c140*/  LDL R7, [R1+0x380] ;  /* 0x0003800001077983 */ /* 0x000f280000100800 */
[----:B------:R0:W4:Y:S01]  /*1c150*/  @!P0 LDG.E.U8 R160, desc[UR56][R4.64] ;  /* 0x0000003804a08981 */ /* 0x000122000c1e1100 */
[----:B------:R-:W-:Y:S01]  /*1c160*/  PRMT R158, RZ, 0x7610, R158 ;  /* 0x00007610ff9e7816 */ /* 0x000fe2000000009e */
        /* <DEDUP_REMOVED lines=12> */
[----:B--2---:R-:W-:-:S03]  /*1c230*/  @!P0 IMAD.MOV.U32 R4, RZ, RZ, R10 ;  /* 0x000000ffff048224 */ /* 0x004fc600078e000a */
        /* <DEDUP_REMOVED lines=12> */
[----:B------:R-:W-:-:S02]  /*1c300*/  @!P0 IMAD.MOV.U32 R5, RZ, RZ, R7 ;  /* 0x000000ffff058224 */ /* 0x000fc400078e0007 */
        /* <DEDUP_REMOVED lines=28> */
[----:B0-----:R-:W-:-:S03]  /*1c4d0*/  @!P0 IMAD.MOV.U32 R4, RZ, RZ, R6 ;  /* 0x000000ffff048224 */ /* 0x001fc600078e0006 */
[----:B------:R-:W4:Y:S01]  /*1c4e0*/  LDL R6, [R1+0x57c] ;  /* 0x00057c0001067983 */ /* 0x000f220000100800 */
[----:B------:R-:W-:-:S03]  /*1c4f0*/  @!P0 IMAD.MOV.U32 R5, RZ, RZ, R7 ;  /* 0x000000ffff058224 */ /* 0x000fc600078e0007 */
[----:B------:R-:W4:Y:S04]  /*1c500*/  LDL R7, [R1+0x578] ;  /* 0x0005780001077983 */ /* 0x000f280000100800 */
        /* <DEDUP_REMOVED lines=38> */
[----:B----4-:R-:W-:-:S03]  /*1c770*/  @!P0 IMAD.MOV.U32 R4, RZ, RZ, R8 ;  /* 0x000000ffff048224 */ /* 0x010fc600078e0008 */
[----:B------:R-:W4:Y:S01]  /*1c780*/  LDL R8, [R1+0x3bc] ;  /* 0x0003bc0001087983 */ /* 0x000f220000100800 */
[----:B------:R-:W-:-:S03]  /*1c790*/  @!P0 IMAD.MOV.U32 R5, RZ, RZ, R9 ;  /* 0x000000ffff058224 */ /* 0x000fc600078e0009 */
[----:B------:R-:W4:Y:S04]  /*1c7a0*/  LDL R9, [R1+0x3b8] ;  /* 0x0003b80001097983 */ /* 0x000f280000100800 */
[----:B------:R0:W4:Y:S02]  /*1c7b0*/  @!P0 LDG.E.U8 R243, desc[UR56][R4.64] ;  /* 0x0000003804f38981 */ /* 0x000124000c1e1100 */
[----:B0-----:R-:W-:Y:S02]  /*1c7c0*/  @!P0 IMAD.MOV.U32 R4, RZ, RZ, R6 ;  /* 0x000000ffff048224 */ /* 0x001fe400078e0006 */
        /* <DEDUP_REMOVED lines=28> */
[----:B------:R0:W4:Y:S01]  /*1c990*/  @!P0 LDG.E.U8 R238, desc[UR56][R4.64] ;  /* 0x0000003804ee8981 */ /* 0x000122000c1e1100 */
[----:B------:R-:W-:-:S03]  /*1c9a0*/  PRMT R235, RZ, 0x7610, R235 ;  /* 0x00007610ffeb7816 */ /* 0x000fc600000000eb */
[----:B------:R-:W4:Y:S01]  /*1c9b0*/  LDL R14, [R1+0x534] ;  /* 0x00053400010e7983 */ /* 0x000f220000100800 */
[----:B0-----:R-:W-:Y:S02]  /*1c9c0*/  @!P0 IMAD.MOV.U32 R4, RZ, RZ, R12 ;  /* 0x000000ffff048224 */ /* 0x001fe400078e000c */
        /* <DEDUP_REMOVED lines=10> */
[----:B----4-:R-:W-:Y:S01]  /*1ca70*/  @!P0 IMAD.MOV.U32 R4, RZ, RZ, R8 ;  /* 0x000000ffff048224 */ /* 0x010fe200078e0008 */
[----:B------:R-:W-:Y:S01]  /*1ca80*/  PRMT R233, RZ, 0x7610, R233 ;  /* 0x00007610ffe97816 */ /* 0x000fe200000000e9 */
[----:B------:R-:W4:Y:S01]  /*1ca90*/  LDL R8, [R1+0x4b0] ;  /* 0x0004b00001087983 */ /* 0x000f220000100800 */
[----:B------:R-:W-:-:S03]  /*1caa0*/  @!P0 IMAD.MOV.U32 R5, RZ, RZ, R9 ;  /* 0x000000ffff058224 */ /* 0x000fc600078e0009 */
[----:B------:R-:W4:Y:S04]  /*1cab0*/  LDL R9, [R1+0x570] ;  /* 0x0005700001097983 */ /* 0x000f280000100800 */
[----:B------:R0:W4:Y:S02]  /*1cac0*/  @!P0 LDG.E.U8 R235, desc[UR56][R4.64] ;  /* 0x0000003804eb8981 */ /* 0x000124000c1e1100 */
[----:B0-----:R-:W-:Y:S02]  /*1cad0*/  @!P0 IMAD.MOV.U32 R4, RZ, RZ, R6 ;  /* 0x000000ffff048224 */ /* 0x001fe400078e0006 */
[----:B------:R-:W4:Y:S01]  /*1cae0*/  LDL R6, [R1+0x574] ;  /* 0x0005740001067983 */ /* 0x000f220000100800 */
[----:B------:R-:W-:-:S03]  /*1caf0*/  @!P0 IMAD.MOV.U32 R5, RZ, RZ, R7 ;  /* 0x000000ffff058224 */ /* 0x000fc600078e0007 */
[----:B------:R-:W4:Y:S04]  /*1cb00*/  LDL R7, [R1+0x4b4] ;  /* 0x0004b40001077983 */ /* 0x000f280000100800 */
[----:B------:R0:W4:Y:S01]  /*1cb10*/  @!P0 LDG.E.U8 R234, desc[UR56][R4.64] ;  /* 0x0000003804ea8981 */ /* 0x000122000c1e1100 */
[----:B------:R-:W-:-:S03]  /*1cb20*/  PRMT R232, RZ, 0x7610, R232 ;  /* 0x00007610ffe87816 */ /* 0x000fc600000000e8 */
[----:B------:R1:W-:Y:S01]  /*1cb30*/  STL [R1+0xe4c], R2 ;  /* 0x000e4c0201007387 */ /* 0x0003e20000100800 */
[----:B0-----:R-:W-:Y:S02]  /*1cb40*/  @!P0 IMAD.MOV.U32 R4, RZ, RZ, R16 ;  /* 0x000000ffff048224 */ /* 0x001fe400078e0010 */
[----:B------:R-:W-:Y:S02]  /*1cb50*/  @!P0 IMAD.MOV.U32 R5, RZ, RZ, R2 ;  /* 0x000000ffff058224 */ /* 0x000fe400078e0002 */
[----:B-1----:R-:W4:Y:S04]  /*1cb60*/  LDL.LU R2, [R1+0x230] ;  /* 0x0002300001027983 */ /* 0x002f280000300800 */
[----:B------:R2:W4:Y:S02]  /*1cb70*/  @!P0 LDG.E.U8 R233, desc[UR56][R4.64] ;  /* 0x0000003804e98981 */ /* 0x000524000c1e1100 */
[----:B--2---:R-:W-:-:S02]  /*1cb80*/  @!P0 IMAD.MOV.U32 R4, RZ, RZ, R10 ;  /* 0x000000ffff048224 */ /* 0x004fc400078e000a */
[----:B------:R-:W2:Y:S01]  /*1cb90*/  LDL R10, [R1+0x474] ;  /* 0x00047400010a7983 */ /* 0x000ea20000100800 */
[----:B---3--:R-:W-:-:S03]  /*1cba0*/  @!P0 IMAD.MOV.U32 R5, RZ, RZ, R11 ;  /* 0x000000ffff058224 */ /* 0x008fc600078e000b */
[----:B------:R-:W3:Y:S04]  /*1cbb0*/  LDL R11, [R1+0x470] ;  /* 0x00047000010b7983 */ /* 0x000ee80000100800 */
[----:B------:R4:W3:Y:S02]  /*1cbc0*/  @!P0 LDG.E.U8 R232, desc[UR56][R4.64] ;  /* 0x0000003804e88981 */ /* 0x0008e4000c1e1100 */
[----:B----4-:R-:W-:Y:S02]  /*1cbd0*/  @!P0 IMAD.MOV.U32 R4, RZ, RZ, R6 ;  /* 0x000000ffff048224 */ /* 0x010fe400078e0006 */
        /* <DEDUP_REMOVED lines=16> */
[----:B------:R-:W-:Y:S01]  /*1cce0*/  @!P0 IMAD.MOV.U32 R5, RZ, RZ, R8 ;  /* 0x000000ffff058224 */ /* 0x000fe200078e0008 */
[----:B------:R-:W4:Y:S04]  /*1ccf0*/  LDL R7, [R1+0x3f4] ;  /* 0x0003f40001077983 */ /* 0x000f280000100800 */
[----:B------:R2:W4:Y:S04]  /*1cd00*/  @!P0 LDG.E.U8 R228, desc[UR56][R4.64] ;  /* 0x0000003804e48981 */ /* 0x000528000c1e1100 */
[----:B------:R-:W4:Y:S04]  /*1cd10*/  LDL R8, [R1+0x3f0] ;  /* 0x0003f00001087983 */ /* 0x000f280000100800 */
[----:B------:R-:W4:Y:S04]  /*1cd20*/  LDL.LU R15, [R1+0x1ec] ;  /* 0x0001ec00010f7983 */ /* 0x000f280000300800 */
[----:B------:R-:W4:Y:S04]  /*1cd30*/  LDL.LU R16, [R1+0x1e8] ;  /* 0x0001e80001107983 */ /* 0x000f280000300800 */
[----:B------:R-:W4:Y:S04]  /*1cd40*/  LDL R20, [R1+0x3b0] ;  /* 0x0003b00001147983 */ /* 0x000f280000100800 */
[----:B------:R-:W4:Y:S04]  /*1cd50*/  LDL R19, [R1+0x370] ;  /* 0x0003700001137983 */ /* 0x000f280000100800 */
[----:B------:R-:W4:Y:S04]  /*1cd60*/  LDL R17, [R1+0x374] ;  /* 0x0003740001117983 */ /* 0x000f280000100800 */
[----:B------:R-:W4:Y:S04]  /*1cd70*/  LDL R14, [R1+0x330] ;  /* 0x00033000010e7983 */ /* 0x000f280000100800 */
[----:B------:R-:W4:Y:S01]  /*1cd80*/  LDL R13, [R1+0x334] ;  /* 0x00033400010d7983 */ /* 0x000f220000100800 */
[----:B--2---:R-:W-:-:S02]  /*1cd90*/  @!P0 IMAD.MOV.U32 R4, RZ, RZ, R10 ;  /* 0x000000ffff048224 */ /* 0x004fc400078e000a */
[----:B---3--:R-:W-:-:S05]  /*1cda0*/  @!P0 IMAD.MOV.U32 R5, RZ, RZ, R11 ;  /* 0x000000ffff058224 */ /* 0x008fca00078e000b */
[----:B------:R4:W2:Y:S02]  /*1cdb0*/  @!P0 LDG.E.U8 R227, desc[UR56][R4.64] ;  /* 0x0000003804e38981 */ /* 0x0008a4000c1e1100 */
[----:B----4-:R-:W-:Y:S02]  /*1cdc0*/  @!P0 IMAD.MOV.U32 R4, RZ, RZ, R6 ;  /* 0x000000ffff048224 */ /* 0x010fe400078e0006 */
[----:B------:R-:W3:Y:S04]  /*1cdd0*/  LDL R6, [R1+0x3b4] ;  /* 0x0003b40001067983 */ /* 0x000ee80000100800 */
[----:B------:R-:W4:Y:S04]  /*1cde0*/  LDL.LU R18, [R1+0x1dc] ;  /* 0x0001dc0001127983 */ /* 0x000f280000300800 */
[----:B------:R-:W2:Y:S04]  /*1cdf0*/  LDL.LU R23, [R1+0x1d8] ;  /* 0x0001d80001177983 */ /* 0x000ea80000300800 */
[----:B------:R-:W4:Y:S04]  /*1ce00*/  LDL R12, [R1+0x2f0] ;  /* 0x0002f000010c7983 */ /* 0x000f280000100800 */
[----:B------:R-:W2:Y:S01]  /*1ce10*/  LDL R11, [R1+0x2f4] ;  /* 0x0002f400010b7983 */ /* 0x000ea20000100800 */
[----:B------:R-:W-:Y:S01]  /*1ce20*/  PRMT R226, RZ, 0x7610, R226 ;  /* 0x00007610ffe27816 */ /* 0x000fe200000000e2 */
[----:B------:R-:W-:-:S02]  /*1ce30*/  @!P0 IMAD.MOV.U32 R5, RZ, RZ, R9 ;  /* 0x000000ffff058224 */ /* 0x000fc400078e0009 */
[----:B------:R-:W4:Y:S04]  /*1ce40*/  LDL R10, [R1+0x2b0] ;  /* 0x0002b000010a7983 */ /* 0x000f280000100800 */
[----:B------:R-:W4:Y:S01]  /*1ce50*/  LDL R9, [R1+0x2b4] ;  /* 0x0002b40001097983 */ /* 0x000f220000100800 */
[----:B------:R-:W-:-:S03]  /*1ce60*/  PRMT R225, RZ, 0x7610, R225 ;  /* 0x00007610ffe17816 */ /* 0x000fc600000000e1 */
[----:B------:R0:W4:Y:S02]  /*1ce70*/  @!P0 LDG.E.U8 R226, desc[UR56][R4.64] ;  /* 0x0000003804e28981 */ /* 0x000124000c1e1100 */
[----:B0-----:R-:W-:Y:S02]  /*1ce80*/  @!P0 IMAD.MOV.U32 R4, RZ, RZ, R7 ;  /* 0x000000ffff048224 */ /* 0x001fe400078e0007 */
[----:B------:R-:W4:Y:S01]  /*1ce90*/  LDL R7, [R1+0x274] ;  /* 0x0002740001077983 */ /* 0x000f220000100800 */
[----:B------:R-:W-:-:S03]  /*1cea0*/  @!P0 IMAD.MOV.U32 R5, RZ, RZ, R8 ;  /* 0x000000ffff058224 */ /* 0x000fc600078e0008 */
[----:B------:R-:W4:Y:S04]  /*1ceb0*/  LDL R8, [R1+0x270] ;  /* 0x0002700001087983 */ /* 0x000f280000100800 */
[----:B------:R3:W4:Y:S02]  /*1cec0*/  @!P0 LDG.E.U8 R225, desc[UR56][R4.64] ;  /* 0x0000003804e18981 */ /* 0x000724000c1e1100 */
[----:B---3--:R-:W-:Y:S02]  /*1ced0*/  @!P0 IMAD.MOV.U32 R4, RZ, RZ, R6 ;  /* 0x000000ffff048224 */ /* 0x008fe400078e0006 */
[----:B------:R-:W3:Y:S01]  /*1cee0*/  LDL R6, [R1+0x234] ;  /* 0x0002340001067983 */ /* 0x000ee20000100800 */
[----:B------:R-:W-:Y:S01]  /*1cef0*/  PRMT R224, RZ, 0x7610, R224 ;  /* 0x00007610ffe07816 */ /* 0x000fe200000000e0 */
[----:B------:R-:W-:Y:S01]  /*1cf00*/  @!P0 IMAD.MOV.U32 R5, RZ, RZ, R20 ;  /* 0x000000ffff058224 */ /* 0x000fe200078e0014 */
        /* <DEDUP_REMOVED lines=11> */
[----:B--2---:R-:W-:Y:S02]  /*1cfc0*/  @!P0 IMAD.MOV.U32 R4, RZ, RZ, R11 ;  /* 0x000000ffff048224 */ /* 0x004fe400078e000b */
[----:B----4-:R-:W-:-:S05]  /*1cfd0*/  @!P0 IMAD.MOV.U32 R5, RZ, RZ, R12 ;  /* 0x000000ffff058224 */ /* 0x010fca00078e000c */
[----:B------:R0:W2:Y:S01]  /*1cfe0*/  @!P0 LDG.E.U8 R217, desc[UR56][R4.64] ;  /* 0x0000003804d98981 */ /* 0x0000a2000c1e1100 */
[----:B------:R-:W-:Y:S01]  /*1cff0*/  PRMT R3, RZ, 0x7610, R3 ;  /* 0x00007610ff037816 */ /* 0x000fe20000000003 */
[----:B0-----:R-:W-:Y:S02]  /*1d000*/  @!P0 IMAD.MOV.U32 R4, RZ, RZ, R9 ;  /* 0x000000ffff048224 */ /* 0x001fe400078e0009 */
[----:B------:R-:W-:-:S05]  /*1d010*/  @!P0 IMAD.MOV.U32 R5, RZ, RZ, R10 ;  /* 0x000000ffff058224 */ /* 0x000fca00078e000a */
[----:B------:R0:W4:Y:S01]  /*1d020*/  @!P0 LDG.E.U8 R216, desc[UR56][R4.64] ;  /* 0x0000003804d88981 */ /* 0x000122000c1e1100 */
[----:B------:R-:W-:Y:S01]  /*1d030*/  PRMT R0, RZ, 0x7610, R0 ;  /* 0x00007610ff007816 */ /* 0x000fe20000000000 */
[----:B0-----:R-:W-:Y:S02]  /*1d040*/  @!P0 IMAD.MOV.U32 R4, RZ, RZ, R7 ;  /* 0x000000ffff048224 */ /* 0x001fe400078e0007 */
[----:B------:R-:W-:Y:S01]  /*1d050*/  @!P0 IMAD.MOV.U32 R5, RZ, RZ, R8 ;  /* 0x000000ffff058224 */ /* 0x000fe200078e0008 */
[----:B------:R-:W-:-:S04]  /*1d060*/  LOP3.LUT R7, R15, 0xffff, RZ, 0xc0, !PT ;  /* 0x0000ffff0f077812 */ /* 0x000fc800078ec0ff */
[----:B------:R0:W4:Y:S02]  /*1d070*/  @!P0 LDG.E.U8 R3, desc[UR56][R4.64] ;  /* 0x0000003804038981 */ /* 0x000124000c1e1100 */
[----:B0-----:R-:W-:Y:S02]  /*1d080*/  @!P0 IMAD.MOV.U32 R5, RZ, RZ, R2 ;  /* 0x000000ffff058224 */ /* 0x001fe400078e0002 */
[----:B---3--:R-:W-:Y:S01]  /*1d090*/  @!P0 IMAD.MOV.U32 R4, RZ, RZ, R6 ;  /* 0x000000ffff048224 */ /* 0x008fe200078e0006 */
[----:B------:R-:W-:-:S04]  /*1d0a0*/  LOP3.LUT R6, R151, 0xffff, RZ, 0xc0, !PT ;  /* 0x0000ffff97067812 */ /* 0x000fc800078ec0ff */
[----:B------:R0:W3:Y:S01]  /*1d0b0*/  @!P0 LDG.E.U8 R0, desc[UR56][R4.64] ;  /* 0x0000003804008981 */ /* 0x0000e2000c1e1100 */
[----:B------:R-:W-:Y:S02]  /*1d0c0*/  PRMT R151, R7, 0x3340, R6 ;  /* 0x0000334007977816 */ /* 0x000fe40000000006 */
[----:B------:R-:W-:Y:S02]  /*1d0d0*/  LOP3.LUT R7, R18, 0xffff, RZ, 0xc0, !PT ;  /* 0x0000ffff12077812 */ /* 0x000fe400078ec0ff */
[----:B------:R-:W-:Y:S02]  /*1d0e0*/  LOP3.LUT R6, R218, 0xffff, RZ, 0xc0, !PT ;  /* 0x0000ffffda067812 */ /* 0x000fe400078ec0ff */
[----:B0-----:R-:W-:Y:S02]  /*1d0f0*/  LOP3.LUT R5, R16, 0xffff, RZ, 0xc0, !PT ;  /* 0x0000ffff10057812 */ /* 0x001fe400078ec0ff */
[----:B------:R-:W-:Y:S02]  /*1d100*/  LOP3.LUT R4, R92, 0xffff, RZ, 0xc0, !PT ;  /* 0x0000ffff5c047812 */ /* 0x000fe400078ec0ff */
[----:B------:R-:W-:-:S02]  /*1d110*/  PRMT R218, R7, 0x3340, R6 ;  /* 0x0000334007da7816 */ /* 0x000fc40000000006 */
[----:B------:R-:W-:Y:S02]  /*1d120*/  PRMT R92, R5, 0x3340, R4 ;  /* 0x00003340055c7816 */ /* 0x000fe40000000004 */
[----:B------:R-:W-:Y:S02]  /*1d130*/  LOP3.LUT R5, R23, 0xffff, RZ, 0xc0, !PT ;  /* 0x0000ffff17057812 */ /* 0x000fe400078ec0ff */
[----:B------:R-:W-:Y:S02]  /*1d140*/  LOP3.LUT R4, R91, 0xffff, RZ, 0xc0, !PT ;  /* 0x0000ffff5b047812 */ /* 0x000fe400078ec0ff */
[----:B------:R-:W-:Y:S02]  /*1d150*/  LOP3.LUT R7, R71, 0xffff, RZ, 0xc0, !PT ;  /* 0x0000ffff47077812 */ /* 0x000fe400078ec0ff */
[----:B------:R-:W-:Y:S01]  /*1d160*/  LOP3.LUT R6, R150, 0xffff, RZ, 0xc0, !PT ;  /* 0x0000ffff96067812 */ /* 0x000fe200078ec0ff */
[----:B------:R-:W3:Y:S01]  /*1d170*/  LDL.LU R71, [R1+0x124c] ;  /* 0x00124c0001477983 */ /* 0x000ee20000300800 */
[----:B------:R-:W-:-:S02]  /*1d180*/  PRMT R91, R5, 0x3340, R4 ;  /* 0x00003340055b7816 */ /* 0x000fc40000000004 */
[----:B------:R-:W-:Y:S02]  /*1d190*/  LOP3.LUT R5, R82, 0xffff, RZ, 0xc0, !PT ;  /* 0x0000ffff52057812 */ /* 0x000fe400078ec0ff */
[----:B------:R-:W-:Y:S01]  /*1d1a0*/  LOP3.LUT R4, R93, 0xffff, RZ, 0xc0, !PT ;  /* 0x0000ffff5d047812 */ /* 0x000fe200078ec0ff */
[----:B------:R-:W3:Y:S01]  /*1d1b0*/  LDL.LU R82, [R1+0x1248] ;  /* 0x0012480001527983 */ /* 0x000ee20000300800 */
[----:B------:R-:W-:Y:S02]  /*1d1c0*/  PRMT R150, R7, 0x3340, R6 ;  /* 0x0000334007967816 */ /* 0x000fe40000000006 */
        /* <DEDUP_REMOVED lines=8> */
[----:B------:R-:W-:Y:S01]  /*1d250*/  LOP3.LUT R7, R65, 0xffff, RZ, 0xc0, !PT ;  /* 0x0000ffff41077812 */ /* 0x000fe200078ec0ff */
[----:B------:R-:W3:Y:S01]  /*1d260*/  LDL.LU R67, [R1+0x123c] ;  /* 0x00123c0001437983 */ /* 0x000ee20000300800 */
[----:B------:R-:W-:Y:S02]  /*1d270*/  LOP3.LUT R6, R63, 0xffff, RZ, 0xc0, !PT ;  /* 0x0000ffff3f067812 */ /* 0x000fe400078ec0ff */
[----:B------:R-:W-:Y:S01]  /*1d280*/  PRMT R21, R5, 0x3340, R4 ;  /* 0x0000334005157816 */ /* 0x000fe20000000004 */
[----:B------:R-:W3:Y:S01]  /*1d290*/  LDL.LU R78, [R1+0x1238] ;  /* 0x00123800014e7983 */ /* 0x000ee20000300800 */
[----:B------:R-:W-:-:S02]  /*1d2a0*/  LOP3.LUT R5, R76, 0xffff, RZ, 0xc0, !PT ;  /* 0x0000ffff4c057812 */ /* 0x000fc400078ec0ff */
        /* <DEDUP_REMOVED lines=138> */
[----:B------:R-:W-:Y:S02]  /*1db50*/  LOP3.LUT R7, R24, 0xffff, RZ, 0xc0, !PT ;  /* 0x0000ffff18077812 */ /* 0x000fe400078ec0ff */
[----:B------:R-:W-:Y:S01]  /*1db60*/  LOP3.LUT R6, R115, 0xffff, RZ, 0xc0, !PT ;  /* 0x0000ffff73067812 */ /* 0x000fe200078ec0ff */
[----:B------:R-:W3:Y:S01]  /*1db70*/  LDL.LU R24, [R1+0x117c] ;  /* 0x00117c0001187983 */ /* 0x000ee20000300800 */
[----:B------:R-:W-:Y:S02]  /*1db80*/  PRMT R110, R5, 0x3340, R4 ;  /* 0x00003340056e7816 */ /* 0x000fe40000000004 */
        /* <DEDUP_REMOVED lines=9> */
[----:B------:R-:W-:Y:S02]  /*1dc20*/  LOP3.LUT R5, R221, 0xffff, RZ, 0xc0, !PT ;  /* 0x0000ffffdd057812 */ /* 0x000fe400078ec0ff */
[----:B------:R-:W-:Y:S01]  /*1dc30*/  PRMT R112, R7, 0x3340, R6 ;  /* 0x0000334007707816 */ /* 0x000fe20000000006 */
[----:B------:R-:W3:Y:S01]  /*1dc40*/  LDL.LU R221, [R1+0x1170] ;  /* 0x0011700001dd7983 */ /* 0x000ee20000300800 */
[----:B------:R-:W-:-:S03]  /*1dc50*/  LOP3.LUT R7, R119, 0xffff, RZ, 0xc0, !PT ;  /* 0x0000ffff77077812 */ /* 0x000fc600078ec0ff */
[----:B------:R-:W2:Y:S01]  /*1dc60*/  LDL R119, [R1+0xdec] ;  /* 0x000dec0001777983 */ /* 0x000ea20000100800 */
[----:B------:R-:W-:Y:S02]  /*1dc70*/  PRMT R114, R5, 0x3340, R4 ;  /* 0x0000334005727816 */ /* 0x000fe40000000004 */
[----:B------:R-:W-:Y:S02]  /*1dc80*/  LOP3.LUT R5, R219, 0xffff, RZ, 0xc0, !PT ;  /* 0x0000ffffdb057812 */ /* 0x000fe400078ec0ff */
[----:B------:R-:W-:Y:S01]  /*1dc90*/  LOP3.LUT R4, R116, 0xffff, RZ, 0xc0, !PT ;  /* 0x0000ffff74047812 */ /* 0x000fe200078ec0ff */
[----:B------:R-:W3:Y:S01]  /*1dca0*/  LDL.LU R219, [R1+0x116c] ;  /* 0x00116c0001db7983 */ /* 0x000ee20000300800 */
[----:B------:R-:W-:Y:S02]  /*1dcb0*/  LOP3.LUT R6, R118, 0xffff, RZ, 0xc0, !PT ;  /* 0x0000ffff76067812 */ /* 0x000fe400078ec0ff */
[----:B------:R-:W-:Y:S02]  /*1dcc0*/  PRMT R118, R5, 0x3340, R4 ;  /* 0x0000334005767816 */ /* 0x000fe40000000004 */
[----:B------:R-:W-:-:S02]  /*1dcd0*/  PRMT R4, R151, 0x5410, R218 ;  /* 0x0000541097047816 */ /* 0x000fc400000000da */
[----:B------:R-:W-:Y:S01]  /*1dce0*/  PRMT R116, R7, 0x3340, R6 ;  /* 0x0000334007747816 */ /* 0x000fe20000000006 */
[----:B------:R-:W3:Y:S01]  /*1dcf0*/  LDL.LU R218, [R1+0x1168] ;  /* 0x0011680001da7983 */ /* 0x000ee20000300800 */
[----:B------:R-:W-:Y:S02]  /*1dd00*/  PRMT R5, R150, 0x5410, R20 ;  /* 0x0000541096057816 */ /* 0x000fe40000000014 */
[----:B------:R-:W-:Y:S01]  /*1dd10*/  PRMT R6, R11, 0x5410, R10 ;  /* 0x000054100b067816 */ /* 0x000fe2000000000a */
[----:B------:R-:W3:Y:S01]  /*1dd20*/  LDL.LU R151, [R1+0x1164] ;  /* 0x0011640001977983 */ /* 0x000ee20000300800 */
[----:B------:R-:W-:Y:S02]  /*1dd30*/  PRMT R7, R9, 0x5410, R8 ;  /* 0x0000541009077816 */ /* 0x000fe40000000008 */
[----:B------:R-:W-:Y:S01]  /*1dd40*/  LOP3.LUT R11, R88, 0xffff, RZ, 0xc0, !PT ;  /* 0x0000ffff580b7812 */ /* 0x000fe200078ec0ff */
[----:B------:R-:W3:Y:S01]  /*1dd50*/  LDL.LU R150, [R1+0x1160] ;  /* 0x0011600001967983 */ /* 0x000ee20000300800 */
[----:B------:R-:W-:-:S02]  /*1dd60*/  LOP3.LUT R9, R89, 0xffff, RZ, 0xc0, !PT ;  /* 0x0000ffff59097812 */ /* 0x000fc400078ec0ff */
[----:B------:R-:W-:Y:S01]  /*1dd70*/  LOP3.LUT R10, R90, 0xffff, RZ, 0xc0, !PT ;  /* 0x0000ffff5a0a7812 */ /* 0x000fe200078ec0ff */
[----:B------:R-:W3:Y:S01]  /*1dd80*/  LDL.LU R88, [R1+0x115c] ;  /* 0x00115c0001587983 */ /* 0x000ee20000300800 */
[----:B------:R-:W-:-:S03]  /*1dd90*/  PRMT R20, R92, 0x5410, R91 ;  /* 0x000054105c147816 */ /* 0x000fc6000000005b */
        /* <DEDUP_REMOVED lines=13> */
[----:B------:R-:W-:-:S03]  /*1de70*/  LOP3.LUT R8, R117, 0xffff, RZ, 0xc0, !PT ;  /* 0x0000ffff75087812 */ /* 0x000fc600078ec0ff */
        /* <DEDUP_REMOVED lines=9> */
[----:B------:R-:W-:Y:S02]  /*1df10*/  PRMT R117, R9, 0x3340, R8 ;  /* 0x0000334009757816 */ /* 0x000fe40000000008 */
[----:B------:R-:W-:Y:S01]  /*1df20*/  PRMT R15, R103, 0x5410, R15 ;  /* 0x00005410670f7816 */ /* 0x000fe2000000000f */
[----:B------:R-:W3:Y:S01]  /*1df30*/  LDL.LU R101, [R1+0x1128] ;  /* 0x0011280001657983 */ /* 0x000ee20000300800 */
[----:B------:R-:W-:-:S03]  /*1df40*/  PRMT R8, R105, 0x5410, R104 ;  /* 0x0000541069087816 */ /* 0x000fc60000000068 */
[----:B------:R-:W3:Y:S04]  /*1df50*/  LDL.LU R102, [R1+0x1124] ;  /* 0x0011240001667983 */ /* 0x000ee80000300800 */
[----:B------:R-:W3:Y:S01]  /*1df60*/  LDL.LU R103, [R1+0x1120] ;  /* 0x0011200001677983 */ /* 0x000ee20000300800 */
[----:B------:R-:W-:-:S03]  /*1df70*/  PRMT R9, R109, 0x5410, R108 ;  /* 0x000054106d097816 */ /* 0x000fc6000000006c */
[----:B------:R-:W3:Y:S04]  /*1df80*/  LDL.LU R104, [R1+0x111c] ;  /* 0x00111c0001687983 */ /* 0x000ee80000300800 */
[----:B------:R-:W3:Y:S01]  /*1df90*/  LDL.LU R105, [R1+0x1118] ;  /* 0x0011180001697983 */ /* 0x000ee20000300800 */
[----:B------:R-:W-:Y:S02]  /*1dfa0*/  PRMT R11, R11, 0x3340, R10 ;  /* 0x000033400b0b7816 */ /* 0x000fe4000000000a */
[----:B------:R-:W-:Y:S02]  /*1dfb0*/  PRMT R10, R113, 0x5410, R112 ;  /* 0x00005410710a7816 */ /* 0x000fe40000000070 */
[----:B------:R-:W-:Y:S01]  /*1dfc0*/  PRMT R11, R116, 0x5410, R11 ;  /* 0x00005410740b7816 */ /* 0x000fe2000000000b */
[----:B--2---:R0:W-:Y:S02]  /*1dfd0*/  STS.128 [R119+UR58], R4 ;  /* 0x0000000477007988 */ /* 0x0041e40008000c3a */
[----:B0-----:R-:W-:-:S02]  /*1dfe0*/  PRMT R4, R107, 0x5410, R106 ;  /* 0x000054106b047816 */ /* 0x001fc4000000006a */
[----:B------:R-:W2:Y:S01]  /*1dff0*/  LDL.LU R106, [R1+0x1114] ;  /* 0x00111400016a7983 */ /* 0x000ea20000300800 */
[----:B------:R-:W-:-:S03]  /*1e000*/  PRMT R5, R111, 0x5410, R110 ;  /* 0x000054106f057816 */ /* 0x000fc6000000006e */
[----:B------:R-:W2:Y:S04]  /*1e010*/  LDL.LU R107, [R1+0x1110] ;  /* 0x00111000016b7983 */ /* 0x000ea80000300800 */
[----:B------:R-:W2:Y:S04]  /*1e020*/  LDL.LU R108, [R1+0x110c] ;  /* 0x00110c00016c7983 */ /* 0x000ea80000300800 */
        /* <DEDUP_REMOVED lines=8> */
[----:B------:R-:W2:Y:S04]  /*1e0b0*/  LDL.LU R115, [R1+0x10f0] ;  /* 0x0010f00001737983 */ /* 0x000ea80000300800 */
[----:B------:R-:W2:Y:S04]  /*1e0c0*/  LDL.LU R116, [R1+0x10ec] ;  /* 0x0010ec0001747983 */ /* 0x000ea80000300800 */
[----:B------:R-:W2:Y:S04]  /*1e0d0*/  LDL.LU R117, [R1+0x10e8] ;  /* 0x0010e80001757983 */ /* 0x000ea80000300800 */
[----:B------:R-:W2:Y:S04]  /*1e0e0*/  LDL.LU R118, [R1+0x10e4] ;  /* 0x0010e40001767983 */ /* 0x000ea80000300800 */
[----:B------:R0:W-:Y:S04]  /*1e0f0*/  STS.128 [R119+UR58+0x4000], R20 ;  /* 0x0040001477007988 */ /* 0x0001e80008000c3a */
[----:B0-----:R-:W2:Y:S04]  /*1e100*/  LDL.LU R119, [R1+0x10e0] ;  /* 0x0010e00001777983 */ /* 0x001ea80000300800 */
[----:B------:R-:W4:Y:S04]  /*1e110*/  LDL R21, [R1+0xde8] ;  /* 0x000de80001157983 */ /* 0x000f280000100800 */
[----:B------:R-:W3:Y:S01]  /*1e120*/  LDL R23, [R1+0xde4] ;  /* 0x000de40001177983 */ /* 0x000ee20000100800 */
[----:B------:R-:W0:Y:S02]  /*1e130*/  S2R R22, SR_TID.X ;  /* 0x0000000000167919 */ /* 0x000e240000002100 */
[----:B0-----:R-:W-:Y:S01]  /*1e140*/  LOP3.LUT R22, R22, 0x7f, RZ, 0xc0, !PT ;  /* 0x0000007f16167812 */ /* 0x001fe200078ec0ff */
[----:B----4-:R-:W-:Y:S04]  /*1e150*/  STS.128 [R21+UR58], R16 ;  /* 0x0000001015007988 */ /* 0x010fe80008000c3a */
[----:B------:R-:W-:Y:S04]  /*1e160*/  STS.128 [R21+UR58+0x4000], R12 ;  /* 0x0040000c15007988 */ /* 0x000fe80008000c3a */
[----:B---3--:R-:W-:Y:S04]  /*1e170*/  STS.128 [R23+UR58], R8 ;  /* 0x0000000817007988 */ /* 0x008fe80008000c3a */
[----:B------:R0:W-:Y:S02]  /*1e180*/  STS.128 [R23+UR58+0x4000], R4 ;  /* 0x0040000417007988 */ /* 0x0001e40008000c3a */
[----:B0-----:R-:W0:Y:S02]  /*1e190*/  S2R R23, SR_TID.X ;  /* 0x0000000000177919 */ /* 0x001e240000002100 */
[----:B------:R1:W-:Y:S04]  /*1e1a0*/  STS.U8 [R22+UR58+0x8000], R120 ;  /* 0x0080007816007988 */ /* 0x0003e8000800003a */
[----:B------:R-:W-:Y:S04]  /*1e1b0*/  STS.U8 [R22+UR58+0x8400], R121 ;  /* 0x0084007916007988 */ /* 0x000fe8000800003a */
[----:B------:R-:W-:Y:S04]  /*1e1c0*/  STS.U8 [R22+UR58+0x8800], R122 ;  /* 0x0088007a16007988 */ /* 0x000fe8000800003a */
[----:B------:R-:W-:Y:S04]  /*1e1d0*/  STS.U8 [R22+UR58+0x8c00], R123 ;  /* 0x008c007b16007988 */ /* 0x000fe8000800003a */
[----:B------:R-:W-:Y:S04]  /*1e1e0*/  STS.U8 [R22+UR58+0x9000], R124 ;  /* 0x0090007c16007988 */ /* 0x000fe8000800003a */
[----:B------:R-:W-:Y:S04]  /*1e1f0*/  STS.U8 [R22+UR58+0x9400], R125 ;  /* 0x0094007d16007988 */ /* 0x000fe8000800003a */
[----:B------:R-:W-:Y:S04]  /*1e200*/  STS.U8 [R22+UR58+0x9800], R126 ;  /* 0x0098007e16007988 */ /* 0x000fe8000800003a */
[----:B------:R-:W-:Y:S01]  /*1e210*/  STS.U8 [R22+UR58+0x9c00], R127 ;  /* 0x009c007f16007988 */ /* 0x000fe2000800003a */
[----:B0-----:R-:W-:-:S03]  /*1e220*/  LOP3.LUT R23, R23, 0x7f, RZ, 0xc0, !PT ;  /* 0x0000007f17177812 */ /* 0x001fc600078ec0ff */
[----:B------:R-:W-:Y:S01]  /*1e230*/  STS.U8 [R22+UR58+0xa000], R128 ;  /* 0x00a0008016007988 */ /* 0x000fe2000800003a */
[----:B------:R-:W-:-:S03]  /*1e240*/  LOP3.LUT R4, R23, 0x10, RZ, 0x3c, !PT ;  /* 0x0000001017047812 */ /* 0x000fc600078e3cff */
[----:B------:R-:W-:Y:S04]  /*1e250*/  STS.U8 [R22+UR58+0xa400], R129 ;  /* 0x00a4008116007988 */ /* 0x000fe8000800003a */
        /* <DEDUP_REMOVED lines=15> */
[----:B------:R0:W-:Y:S04]  /*1e350*/  STS.U8 [R4+UR58+0xa480], R215 ;  /* 0x00a480d704007988 */ /* 0x0001e8000800003a */
[----:B-1----:R-:W2:Y:S01]  /*1e360*/  LDL.LU R120, [R1+0x10dc] ;  /* 0x0010dc0001787983 */ /* 0x002ea20000300800 */
[----:B0-----:R-:W0:Y:S03]  /*1e370*/  S2R R215, SR_TID.X ;  /* 0x0000000000d77919 */ /* 0x001e260000002100 */
[----:B------:R-:W-:Y:S04]  /*1e380*/  STS.U8 [R4+UR58+0xa880], R145 ;  /* 0x00a8809104007988 */ /* 0x000fe8000800003a */
[----:B------:R-:W-:Y:S04]  /*1e390*/  STS.U8 [R4+UR58+0xac80], R146 ;  /* 0x00ac809204007988 */ /* 0x000fe8000800003a */
[----:B------:R-:W-:Y:S04]  /*1e3a0*/  STS.U8 [R4+UR58+0xb080], R147 ;  /* 0x00b0809304007988 */ /* 0x000fe8000800003a */
[----:B------:R-:W-:Y:S04]  /*1e3b0*/  STS.U8 [R4+UR58+0xb480], R148 ;  /* 0x00b4809404007988 */ /* 0x000fe8000800003a */
[----:B------:R-:W-:Y:S04]  /*1e3c0*/  STS.U8 [R4+UR58+0xb880], R214 ;  /* 0x00b880d604007988 */ /* 0x000fe8000800003a */
[----:B------:R1:W-:Y:S04]  /*1e3d0*/  STS.U8 [R4+UR58+0xbc80], R213 ;  /* 0x00bc80d504007988 */ /* 0x0003e8000800003a */
[----:B------:R-:W2:Y:S01]  /*1e3e0*/  LDL.LU R121, [R1+0x10d8] ;  /* 0x0010d80001797983 */ /* 0x000ea20000300800 */
[----:B0-----:R-:W-:-:S03]  /*1e3f0*/  LOP3.LUT R215, R215, 0x7f, RZ, 0xc0, !PT ;  /* 0x0000007fd7d77812 */ /* 0x001fc600078ec0ff */
[----:B------:R-:W2:Y:S01]  /*1e400*/  LDL.LU R122, [R1+0x10d4] ;  /* 0x0010d400017a7983 */ /* 0x000ea20000300800 */
[----:B------:R-:W-:-:S03]  /*1e410*/  LOP3.LUT R5, R215, 0x20, RZ, 0x3c, !PT ;  /* 0x00000020d7057812 */ /* 0x000fc600078e3cff */
[----:B------:R-:W2:Y:S01]  /*1e420*/  LDL.LU R123, [R1+0x10d0] ;  /* 0x0010d000017b7983 */ /* 0x000ea20000300800 */
[----:B-1----:R-:W-:Y:S02]  /*1e430*/  LOP3.LUT R4, R215, 0x30, RZ, 0x3c, !PT ;  /* 0x00000030d7047812 */ /* 0x002fe400078e3cff */
[----:B------:R-:W0:Y:S01]  /*1e440*/  S2R R215, SR_TID.X ;  /* 0x0000000000d77919 */ /* 0x000e220000002100 */
        /* <DEDUP_REMOVED lines=16> */
[----:B------:R-:W-:Y:S04]  /*1e550*/  STS.U8 [R4+UR58+0x8180], R196 ;  /* 0x008180c404007988 */ /* 0x000fe8000800003a */
[----:B------:R-:W-:Y:S04]  /*1e560*/  STS.U8 [R4+UR58+0x8580], R195 ;  /* 0x008580c304007988 */ /* 0x000fe8000800003a */
[----:B------:R-:W-:Y:S04]  /*1e570*/  STS.U8 [R4+UR58+0x8980], R194 ;  /* 0x008980c204007988 */ /* 0x000fe8000800003a */
[----:B------:R-:W-:Y:S01]  /*1e580*/  STS.U8 [R4+UR58+0x8d80], R193 ;  /* 0x008d80c104007988 */ /* 0x000fe2000800003a */
[----:B0-----:R-:W-:-:S03]  /*1e590*/  LOP3.LUT R215, R215, 0x7f, RZ, 0xc0, !PT ;  /* 0x0000007fd7d77812 */ /* 0x001fc600078ec0ff */
[----:B------:R-:W-:Y:S04]  /*1e5a0*/  STS.U8 [R4+UR58+0x9180], R192 ;  /* 0x009180c004007988 */ /* 0x000fe8000800003a */
[----:B------:R-:W-:Y:S04]  /*1e5b0*/  STS.U8 [R4+UR58+0x9580], R191 ;  /* 0x009580bf04007988 */ /* 0x000fe8000800003a */
[----:B------:R-:W-:Y:S04]  /*1e5c0*/  STS.U8 [R4+UR58+0x9980], R190 ;  /* 0x009980be04007988 */ /* 0x000fe8000800003a */
[----:B------:R-:W-:Y:S01]  /*1e5d0*/  STS.U8 [R4+UR58+0x9d80], R189 ;  /* 0x009d80bd04007988 */ /* 0x000fe2000800003a */
[----:B-1----:R-:W-:-:S03]  /*1e5e0*/  LOP3.LUT R5, R215, 0x40, RZ, 0x3c, !PT ;  /* 0x00000040d7057812 */ /* 0x002fc600078e3cff */
        /* <DEDUP_REMOVED lines=11> */
[----:B------:R-:W2:Y:S04]  /*1e6a0*/  LDL.LU R124, [R1+0x10cc] ;  /* 0x0010cc00017c7983 */ /* 0x000ea80000300800 */
        /* <DEDUP_REMOVED lines=8> */
[----:B------:R-:W-:Y:S01]  /*1e730*/  STS.U8 [R5+UR58+0x9e00], R173 ;  /* 0x009e00ad05007988 */ /* 0x000fe2000800003a */
[----:B0-----:R-:W-:-:S03]  /*1e740*/  LOP3.LUT R4, R215, 0x50, RZ, 0x3c, !PT ;  /* 0x00000050d7047812 */ /* 0x001fc600078e3cff */
        /* <DEDUP_REMOVED lines=32> */
[----:B------:R-:W-:-:S03]  /*1e950*/  IMAD.MOV.U32 R23, RZ, RZ, R152 ;  /* 0x000000ffff177224 */ /* 0x000fc600078e0098 */
[----:B------:R-:W2:Y:S04]  /*1e960*/  LDL.LU R145, [R1+0x1078] ;  /* 0x0010780001917983 */ /* 0x000ea80000300800 */
[----:B------:R-:W-:Y:S04]  /*1e970*/  STS.U8 [R4+UR58+0xa280], R156 ;  /* 0x00a2809c04007988 */ /* 0x000fe8000800003a */
[----:B------:R-:W2:Y:S04]  /*1e980*/  LDL.LU R146, [R1+0x1074] ;  /* 0x0010740001927983 */ /* 0x000ea80000300800 */
[----:B------:R-:W-:Y:S04]  /*1e990*/  STS.U8 [R4+UR58+0xa680], R155 ;  /* 0x00a6809b04007988 */ /* 0x000fe8000800003a */
[----:B------:R-:W2:Y:S04]  /*1e9a0*/  LDL.LU R147, [R1+0x1070] ;  /* 0x0010700001937983 */ /* 0x000ea80000300800 */
[----:B------:R-:W-:Y:S04]  /*1e9b0*/  STS.U8 [R4+UR58+0xaa80], R154 ;  /* 0x00aa809a04007988 */ /* 0x000fe8000800003a */
[----:B------:R-:W2:Y:S04]  /*1e9c0*/  LDL.LU R148, [R1+0x106c] ;  /* 0x00106c0001947983 */ /* 0x000ea80000300800 */
[----:B------:R0:W-:Y:S04]  /*1e9d0*/  STS.U8 [R4+UR58+0xae80], R153 ;  /* 0x00ae809904007988 */ /* 0x0001e8000800003a */
[----:B0-----:R-:W3:Y:S04]  /*1e9e0*/  LDL.LU.64 R152, [R1] ;  /* 0x0000000001987983 */ /* 0x001ee80000300a00 */
[----:B------:R-:W3:Y:S04]  /*1e9f0*/  LDL.LU.64 R154, [R1+0x8] ;  /* 0x00000800019a7983 */ /* 0x000ee80000300a00 */
        /* <DEDUP_REMOVED lines=29> */
[----:B------:R-:W3:Y:S01]  /*1ebd0*/  LDL.LU.64 R214, [R1+0xf8] ;  /* 0x0000f80001d67983 */ /* 0x000ee20000300a00 */
[----:B------:R-:W-:-:S03]  /*1ebe0*/  LOP3.LUT R5, R22, 0x60, RZ, 0x3c, !PT ;  /* 0x0000006016057812 */ /* 0x000fc600078e3cff */
[----:B------:R-:W-:Y:S04]  /*1ebf0*/  STS.U8 [R4+UR58+0xb280], R252 ;  /* 0x00b280fc04007988 */ /* 0x000fe8000800003a */
[----:B------:R-:W-:Y:S04]  /*1ec00*/  STS.U8 [R4+UR58+0xb680], R251 ;  /* 0x00b680fb04007988 */ /* 0x000fe8000800003a */
[----:B------:R-:W-:Y:S04]  /*1ec10*/  STS.U8 [R4+UR58+0xba80], R250 ;  /* 0x00ba80fa04007988 */ /* 0x000fe8000800003a */
[----:B------:R0:W-:Y:S04]  /*1ec20*/  STS.U8 [R4+UR58+0xbe80], R249 ;  /* 0x00be80f904007988 */ /* 0x0001e8000800003a */
[----:B------:R-:W-:Y:S04]  /*1ec30*/  STS.U8 [R5+UR58+0x8300], R248 ;  /* 0x008300f805007988 */ /* 0x000fe8000800003a */
        /* <DEDUP_REMOVED lines=32> */
[----:B------:R1:W-:Y:S06]  /*1ee40*/  MEMBAR.ALL.CTA ;  /* 0x0000000000007992 */ /* 0x0003ec0000008000 */
[----:B-1----:R-:W1:Y:S01]  /*1ee50*/  FENCE.VIEW.ASYNC.S ;  /* 0x00000000000073c6 */ /* 0x002e620000000000 */
[----:B------:R-:W-:-:S03]  /*1ee60*/  UMOV UR21, 0x40000040 ;  /* 0x4000004000157882 */ /* 0x000fc60000000000 */
[----:B0-----:R-:W2:Y:S04]  /*1ee70*/  LDL.LU R149, [R1+0x1068] ;  /* 0x0010680001957983 */ /* 0x001ea80000300800 */
[----:B------:R-:W4:Y:S04]  /*1ee80*/  LDL.LU R22, [R1+0xe1c] ;  /* 0x000e1c0001167983 */ /* 0x000f280000300800 */
[----:B------:R-:W2:Y:S04]  /*1ee90*/  LDL.LU R13, [R1+0xe10] ;  /* 0x000e1000010d7983 */ /* 0x000ea80000300800 */
[----:B------:R-:W2:Y:S04]  /*1eea0*/  LDL.LU R14, [R1+0xe0c] ;  /* 0x000e0c00010e7983 */ /* 0x000ea80000300800 */
[----:B------:R-:W2:Y:S01]  /*1eeb0*/  LDL.LU R15, [R1+0xe08] ;  /* 0x000e0800010f7983 */ /* 0x000ea20000300800 */
[----:B-1----:R-:W-:Y:S06]  /*1eec0*/  BAR.SYNC.DEFER_BLOCKING 0x0 ;  /* 0x0000000000007b1d */ /* 0x002fec0000010000 */
[----:B------:R-:W2:Y:S04]  /*1eed0*/  LDL.LU R16, [R1+0xe04] ;  /* 0x000e040001107983 */ /* 0x000ea80000300800 */
[----:B------:R-:W2:Y:S01]  /*1eee0*/  LDL.LU R19, [R1+0xe00] ;  /* 0x000e000001137983 */ /* 0x000ea20000300800 */
[----:B---3--:R-:W-:-:S06]  /*1eef0*/  WARPGROUP.ARRIVE ;  /* 0x00000000000079c5 */ /* 0x008fcc0000000000 */
[----:B------:R-:W-:Y:S03]  /*1ef00*/  QGMMA.64x128x32.F32.E4M3.E4M3 R152, gdesc[UR20], R152, gsb0 ;  /* 0x01e00000149879f3 */ /* 0x000fe60008000898 */
[----:B------:R-:W-:Y:S02]  /*1ef10*/  WARPGROUP.DEPBAR.LE gsb0, 0x0 ;  /* 0x00008000000079c5 */ /* 0x000fe40000010000 */
[----:B------:R-:W-:-:S07]  /*1ef20*/  WARPGROUP.ARRIVE ;  /* 0x00000000000079c5 */ /* 0x000fce0000000000 */
        /* <DEDUP_REMOVED lines=8> */
[----:B------:R-:W-:Y:S04]  /*1efb0*/  STL.64 [R1], R152 ;  /* 0x0000009801007387 */ /* 0x000fe80000100a00 */
[----:B------:R-:W-:Y:S04]  /*1efc0*/  STL.64 [R1+0x8], R154 ;  /* 0x0000089a01007387 */ /* 0x000fe80000100a00 */
        /* <DEDUP_REMOVED lines=29> */
[----:B------:R0:W-:Y:S04]  /*1f1a0*/  STL.64 [R1+0xf8], R214 ;  /* 0x0000f8d601007387 */ /* 0x0001e80000100a00 */
[----:B0-----:R-:W3:Y:S04]  /*1f1b0*/  LDL.LU.64 R214, [R1+0x1060] ;  /* 0x0010600001d67983 */ /* 0x001ee80000300a00 */
        /* <DEDUP_REMOVED lines=31> */
[----:B------:R-:W-:Y:S01]  /*1f3b0*/  UIADD3.64 UR52, UR8, 0x1fe, URZ ;  /* 0x000001fe08347897 */ /* 0x000fe2000fffe03f */
[----:B------:R-:W-:Y:S01]  /*1f3c0*/  UMOV UR54, UR22 ;  /* 0x0000001600367c82 */ /* 0x000fe20008000000 */
[----:B------:R-:W-:Y:S01]  /*1f3d0*/  UMOV UR55, UR23 ;  /* 0x0000001700377c82 */ /* 0x000fe20008000000 */
[----:B------:R-:W2:Y:S04]  /*1f3e0*/  LDL R0, [R1+0xe40] ;  /* 0x000e400001007983 */ /* 0x000ea80000100800 */
[----:B------:R-:W2:Y:S04]  /*1f3f0*/  LDL.LU R17, [R1+0x17c] ;  /* 0x00017c0001117983 */ /* 0x000ea80000300800 */
[----:B------:R-:W2:Y:S04]  /*1f400*/  LDL.LU R18, [R1+0x8d8] ;  /* 0x0008d80001127983 */ /* 0x000ea80000300800 */
[----:B------:R-:W2:Y:S01]  /*1f410*/  LDL.LU R20, [R1+0x8d0] ;  /* 0x0008d00001147983 */ /* 0x000ea20000300800 */
[----:B------:R-:W-:Y:S01]  /*1f420*/  UIADD3.64 UR48, UR8, 0x200, URZ ;  /* 0x0000020008307897 */ /* 0x000fe2000fffe03f */
[----:B------:R-:W-:Y:S01]  /*1f430*/  UMOV UR50, UR10 ;  /* 0x0000000a00327c82 */ /* 0x000fe20008000000 */
[----:B------:R-:W-:Y:S01]  /*1f440*/  UMOV UR51, UR11 ;  /* 0x0000000b00337c82 */ /* 0x000fe20008000000 */
[----:B------:R-:W2:Y:S01]  /*1f450*/  LDL.LU R21, [R1+0x8c8] ;  /* 0x0008c80001157983 */ /* 0x000ea20000300800 */
[----:B---3--:R-:W-:-:S06]  /*1f460*/  WARPGROUP.ARRIVE ;  /* 0x00000000000079c5 */ /* 0x008fcc0000000000 */
[----:B------:R-:W-:Y:S03]  /*1f470*/  QGMMA.64x128x32.F32.E4M3.E4M3 R152, gdesc[UR52], R152, gsb0 ;  /* 0x01e00000349879f3 */ /* 0x000fe60008000898 */
[----:B------:R-:W-:Y:S02]  /*1f480*/  WARPGROUP.DEPBAR.LE gsb0, 0x0 ;  /* 0x00008000000079c5 */ /* 0x000fe40000010000 */
[----:B------:R-:W-:-:S07]  /*1f490*/  WARPGROUP.ARRIVE ;  /* 0x00000000000079c5 */ /* 0x000fce0000000000 */
[----:B------:R-:W-:Y:S01]  /*1f4a0*/  QGMMA.64x128x32.F32.E4M3.E4M3 R152, gdesc[UR48], R152, gsb0 ;  /* 0x01e00000309879f3 */ /* 0x000fe20008000898 */
[----:B------:R-:W-:Y:S02]  /*1f4b0*/  R2UR UR48, R150 ;  /* 0x00000000963072ca */ /* 0x000fe400000e0000 */
[----:B----4-:R-:W-:Y:S01]  /*1f4c0*/  R2UR UR49, R22 ;  /* 0x00000000163172ca */ /* 0x010fe200000e0000 */
[----:B------:R-:W3:Y:S04]  /*1f4d0*/  LDL.LU R150, [R1+0xf64] ;  /* 0x000f640001967983 */ /* 0x000ee80000300800 */
[----:B------:R-:W4:Y:S01]  /*1f4e0*/  LDL.LU R22, [R1+0x8b8] ;  /* 0x0008b80001167983 */ /* 0x000f220000300800 */
[----:B------:R-:W-:Y:S01]  /*1f4f0*/  UIADD3.64 UR52, UR8, 0x202, URZ ;  /* 0x0000020208347897 */ /* 0x000fe2000fffe03f */
[----:B------:R-:W-:Y:S01]  /*1f500*/  UMOV UR54, UR14 ;  /* 0x0000000e00367c82 */ /* 0x000fe20008000000 */
[----:B------:R-:W-:Y:S01]  /*1f510*/  UMOV UR55, UR15 ;  /* 0x0000000f00377c82 */ /* 0x000fe20008000000 */
[----:B------:R-:W-:Y:S01]  /*1f520*/  UIADD3.64 UR4, UR8, 0x204, URZ ;  /* 0x0000020408047897 */ /* 0x000fe2000fffe03f */
[----:B------:R-:W-:-:S02]  /*1f530*/  WARPGROUP.DEPBAR.LE gsb0, 0x0 ;  /* 0x00008000000079c5 */ /* 0x000fc40000010000 */
[----:B------:R-:W-:-:S06]  /*1f540*/  WARPGROUP.ARRIVE ;  /* 0x00000000000079c5 */ /* 0x000fcc0000000000 */
[----:B------:R-:W-:Y:S01]  /*1f550*/  QGMMA.64x128x32.F32.E4M3.E4M3 R152, gdesc[UR52], R152, gsb0 ;  /* 0x01e00000349879f3 */ /* 0x000fe20008000898 */
[----:B------:R-:W-:Y:S01]  /*1f560*/  UMOV UR6, UR18 ;  /* 0x0000001200067c82 */ /* 0x000fe20008000000 */
[----:B------:R-:W-:Y:S01]  /*1f570*/  UMOV UR7, UR19 ;  /* 0x0000001300077c82 */ /* 0x000fe20008000000 */
[----:B--2---:R-:W-:Y:S01]  /*1f580*/  VIADD R17, R17, 0x1 ;  /* 0x0000000111117836 */ /* 0x004fe20000000000 */
[----:B------:R-:W-:Y:S02]  /*1f590*/  R2UR UR53, R151 ;  /* 0x00000000973572ca */ /* 0x000fe400000e0000 */
[----:B------:R-:W3:Y:S01]  /*1f5a0*/  LDL.LU R151, [R1+0xf60] ;  /* 0x000f600001977983 */ /* 0x000ee20000300800 */
[----:B------:R-:W-:Y:S02]  /*1f5b0*/  WARPGROUP.DEPBAR.LE gsb0, 0x0 ;  /* 0x00008000000079c5 */ /* 0x000fe40000010000 */
[----:B------:R-:W-:-:S06]  /*1f5c0*/  WARPGROUP.ARRIVE ;  /* 0x00000000000079c5 */ /* 0x000fcc0000000000 */
[----:B------:R-:W-:Y:S01]  /*1f5d0*/  QGMMA.64x128x32.F32.E4M3.E4M3 R152, gdesc[UR4], R152, gsb0 ;  /* 0x01e00000049879f3 */ /* 0x000fe20008000898 */
[----:B------:R-:W-:Y:S02]  /*1f5e0*/  R2UR UR6, R15 ;  /* 0x000000000f0672ca */ /* 0x000fe400000e0000 */
[----:B------:R-:W-:Y:S02]  /*1f5f0*/  R2UR UR4, R19 ;  /* 0x00000000130472ca */ /* 0x000fe400000e0000 */
[----:B------:R-:W2:Y:S04]  /*1f600*/  LDL.LU R19, [R1+0x8b0] ;  /* 0x0008b00001137983 */ /* 0x000ea80000300800 */
[----:B------:R-:W-:Y:S05]  /*1f610*/  STL [R1+0x17c], R17 ;  /* 0x00017c1101007387 */ /* 0x000fea0000100800 */
[----:B------:R-:W-:-:S02]  /*1f620*/  IADD3 R18, P6, R18, UR6, RZ ;  /* 0x0000000612127c10 */ /* 0x000fc4000ffde0ff */
[----:B------:R-:W-:Y:S02]  /*1f630*/  IADD3 R220, P3, R220, UR6, RZ ;  /* 0x00000006dcdc7c10 */ /* 0x000fe4000ff7e0ff */
[----:B------:R-:W-:Y:S01]  /*1f640*/  IADD3 R20, P1, R20, UR6, RZ ;  /* 0x0000000614147c10 */ /* 0x000fe2000ff3e0ff */
[----:B------:R-:W-:Y:S04]  /*1f650*/  STL [R1+0x8d8], R18 ;  /* 0x0008d81201007387 */ /* 0x000fe80000100800 */
[----:B------:R0:W-:Y:S04]  /*1f660*/  STL [R1+0x8c0], R220 ;  /* 0x0008c0dc01007387 */ /* 0x0001e80000100800 */
[----:B------:R-:W-:Y:S04]  /*1f670*/  STL [R1+0x8d0], R20 ;  /* 0x0008d01401007387 */ /* 0x000fe80000100800 */
[----:B0-----:R-:W3:Y:S01]  /*1f680*/  LDL.LU R220, [R1+0xf5c] ;  /* 0x000f5c0001dc7983 */ /* 0x001ee20000300800 */
[----:B------:R-:W-:-:S02]  /*1f690*/  R2UR UR5, R16 ;  /* 0x00000000100572ca */ /* 0x000fc400000e0000 */
[----:B------:R-:W-:Y:S02]  /*1f6a0*/  IADD3 R219, P4, R219, UR6, RZ ;  /* 0x00000006dbdb7c10 */ /* 0x000fe4000ff9e0ff */
[----:B------:R-:W-:-:S05]  /*1f6b0*/  IADD3 R21, P2, R21, UR6, RZ ;  /* 0x0000000615157c10 */ /* 0x000fca000ff5e0ff */
[----:B------:R0:W-:Y:S04]  /*1f6c0*/  STL [R1+0x8c8], R21 ;  /* 0x0008c81501007387 */ /* 0x0001e80000100800 */
[----:B------:R-:W-:Y:S02]  /*1f6d0*/  IADD3.X R218, R218, UR5, RZ, P4, !PT ;  /* 0x00000005dada7c10 */ /* 0x000fe4000a7fe4ff */
[----:B----4-:R-:W-:Y:S01]  /*1f6e0*/  IADD3 R22, P4, R22, UR6, RZ ;  /* 0x0000000616167c10 */ /* 0x010fe2000ff9e0ff */
[----:B0-----:R-:W4:Y:S04]  /*1f6f0*/  LDL.LU R21, [R1+0x8d4] ;  /* 0x0008d40001157983 */ /* 0x001f280000300800 */
[----:B------:R0:W-:Y:S04]  /*1f700*/  STL [R1+0x8b8], R22 ;  /* 0x0008b81601007387 */ /* 0x0001e80000100800 */
[----:B0-----:R-:W4:Y:S01]  /*1f710*/  LDL.LU R22, [R1+0x8a8] ;  /* 0x0008a80001167983 */ /* 0x001f220000300800 */
[----:B------:R-:W-:-:S03]  /*1f720*/  IADD3 R221, P5, R221, UR6, RZ ;  /* 0x00000006dddd7c10 */ /* 0x000fc6000ffbe0ff */
[----:B------:R-:W4:Y:S04]  /*1f730*/  LDL.LU R245, [R1+0x8cc] ;  /* 0x0008cc0001f57983 */ /* 0x000f280000300800 */
[----:B------:R-:W4:Y:S04]  /*1f740*/  LDL.LU R246, [R1+0x8a0] ;  /* 0x0008a00001f67983 */ /* 0x000f280000300800 */
[----:B------:R-:W4:Y:S04]  /*1f750*/  LDL.LU R247, [R1+0x8c4] ;  /* 0x0008c40001f77983 */ /* 0x000f280000300800 */
[----:B------:R-:W4:Y:S04]  /*1f760*/  LDL.LU R248, [R1+0x898] ;  /* 0x0008980001f87983 */ /* 0x000f280000300800 */
[----:B------:R-:W4:Y:S04]  /*1f770*/  LDL.LU R249, [R1+0x8bc] ;  /* 0x0008bc0001f97983 */ /* 0x000f280000300800 */
[----:B------:R-:W4:Y:S04]  /*1f780*/  LDL.LU R20, [R1+0x890] ;  /* 0x0008900001147983 */ /* 0x000f280000300800 */
[----:B------:R-:W4:Y:S04]  /*1f790*/  LDL.LU R250, [R1+0x8b4] ;  /* 0x0008b40001fa7983 */ /* 0x000f280000300800 */
[----:B------:R-:W4:Y:S04]  /*1f7a0*/  LDL.LU R251, [R1+0x888] ;  /* 0x0008880001fb7983 */ /* 0x000f280000300800 */
[----:B------:R-:W4:Y:S01]  /*1f7b0*/  LDL.LU R252, [R1+0x8ac] ;  /* 0x0008ac0001fc7983 */ /* 0x000f220000300800 */
[----:B------:R-:W-:-:S02]  /*1f7c0*/  R2UR UR52, R13 ;  /* 0x000000000d3472ca */ /* 0x000fc400000e0000 */
[----:B------:R-:W-:Y:S02]  /*1f7d0*/  R2UR UR7, R14 ;  /* 0x000000000e0772ca */ /* 0x000fe400000e0000 */
[----:B------:R-:W-:Y:S02]  /*1f7e0*/  ISETP.NE.U32.AND P0, PT, R17, R0, PT ;  /* 0x000000001100720c */ /* 0x000fe40003f05070 */
[----:B---3--:R-:W-:Y:S02]  /*1f7f0*/  IADD3.X R220, R220, UR5, RZ, P5, !PT ;  /* 0x00000005dcdc7c10 */ /* 0x008fe4000affe4ff */
[----:B--2---:R-:W-:-:S05]  /*1f800*/  IADD3 R19, P5, R19, UR6, RZ ;  /* 0x0000000613137c10 */ /* 0x004fca000ffbe0ff */
[----:B------:R0:W-:Y:S04]  /*1f810*/  STL [R1+0x8b0], R19 ;  /* 0x0008b01301007387 */ /* 0x0001e80000100800 */
[----:B------:R-:W2:Y:S04]  /*1f820*/  LDL.LU R4, [R1+0x880] ;  /* 0x0008800001047983 */ /* 0x000ea80000300800 */
[----:B------:R-:W3:Y:S04]  /*1f830*/  LDL.LU R5, [R1+0x8a4] ;  /* 0x0008a40001057983 */ /* 0x000ee80000300800 */
        /* <DEDUP_REMOVED lines=9> */
[----:B------:R-:W3:Y:S01]  /*1f8d0*/  LDL.LU R15, [R1+0x87c] ;  /* 0x00087c00010f7983 */ /* 0x000ee20000300800 */
[----:B----4-:R-:W-:-:S03]  /*1f8e0*/  IADD3.X R21, R21, UR5, RZ, P6, !PT ;  /* 0x0000000515157c10 */ /* 0x010fc6000b7fe4ff */
[----:B------:R-:W4:Y:S04]  /*1f8f0*/  LDL.LU R16, [R1+0x850] ;  /* 0x0008500001107983 */ /* 0x000f280000300800 */
[----:B------:R-:W4:Y:S04]  /*1f900*/  LDL.LU R17, [R1+0x874] ;  /* 0x0008740001117983 */ /* 0x000f280000300800 */
[----:B------:R-:W4:Y:S04]  /*1f910*/  LDL.LU R18, [R1+0x848] ;  /* 0x0008480001127983 */ /* 0x000f280000300800 */
[----:B0-----:R-:W4:Y:S01]  /*1f920*/  LDL.LU R19, [R1+0x86c] ;  /* 0x00086c0001137983 */ /* 0x001f220000300800 */
[----:B------:R-:W-:-:S03]  /*1f930*/  IADD3 R22, P6, R22, UR6, RZ ;  /* 0x0000000616167c10 */ /* 0x000fc6000ffde0ff */
[----:B------:R0:W-:Y:S04]  /*1f940*/  STL [R1+0x8d4], R21 ;  /* 0x0008d41501007387 */ /* 0x0001e80000100800 */
[----:B0-----:R-:W4:Y:S04]  /*1f950*/  LDL.LU R21, [R1+0x840] ;  /* 0x0008400001157983 */ /* 0x001f280000300800 */
[----:B------:R0:W-:Y:S04]  /*1f960*/  STL [R1+0x8a8], R22 ;  /* 0x0008a81601007387 */ /* 0x0001e80000100800 */
[----:B0-----:R-:W4:Y:S01]  /*1f970*/  LDL.LU R22, [R1+0x864] ;  /* 0x0008640001167983 */ /* 0x001f220000300800 */
[----:B------:R-:W-:-:S02]  /*1f980*/  IADD3.X R245, R245, UR5, RZ, P1, !PT ;  /* 0x00000005f5f57c10 */ /* 0x000fc40008ffe4ff */
[----:B------:R-:W-:Y:S02]  /*1f990*/  IADD3 R246, P1, R246, UR6, RZ ;  /* 0x00000006f6f67c10 */ /* 0x000fe4000ff3e0ff */
[----:B------:R-:W-:Y:S02]  /*1f9a0*/  IADD3.X R247, R247, UR5, RZ, P2, !PT ;  /* 0x00000005f7f77c10 */ /* 0x000fe400097fe4ff */
[----:B------:R-:W-:Y:S02]  /*1f9b0*/  IADD3.X R249, R249, UR5, RZ, P3, !PT ;  /* 0x00000005f9f97c10 */ /* 0x000fe40009ffe4ff */
[----:B------:R-:W-:Y:S01]  /*1f9c0*/  IADD3 R20, P3, R20, UR6, RZ ;  /* 0x0000000614147c10 */ /* 0x000fe2000ff7e0ff */
[----:B------:R-:W-:Y:S01]  /*1f9d0*/  STL [R1+0x8cc], R245 ;  /* 0x0008ccf501007387 */ /* 0x000fe20000100800 */
[----:B------:R-:W-:Y:S02]  /*1f9e0*/  IADD3 R248, P2, R248, UR6, RZ ;  /* 0x00000006f8f87c10 */ /* 0x000fe4000ff5e0ff */
[----:B------:R-:W-:Y:S01]  /*1f9f0*/  IADD3.X R250, R250, UR5, RZ, P4, !PT ;  /* 0x00000005fafa7c10 */ /* 0x000fe2000a7fe4ff */
[----:B------:R-:W-:Y:S01]  /*1fa00*/  STL [R1+0x8a0], R246 ;  /* 0x0008a0f601007387 */ /* 0x000fe20000100800 */
[----:B------:R-:W-:-:S03]  /*1fa10*/  IADD3 R251, P4, R251, UR6, RZ ;  /* 0x00000006fbfb7c10 */ /* 0x000fc6000ff9e0ff */
[----:B------:R-:W-:Y:S01]  /*1fa20*/  STL [R1+0x8c4], R247 ;  /* 0x0008c4f701007387 */ /* 0x000fe20000100800 */
[----:B------:R-:W-:-:S03]  /*1fa30*/  IADD3.X R252, R252, UR5, RZ, P5, !PT ;  /* 0x00000005fcfc7c10 */ /* 0x000fc6000affe4ff */
[----:B------:R0:W-:Y:S04]  /*1fa40*/  STL [R1+0x890], R20 ;  /* 0x0008901401007387 */ /* 0x0001e80000100800 */
[----:B------:R-:W-:Y:S04]  /*1fa50*/  STL [R1+0x898], R248 ;  /* 0x000898f801007387 */ /* 0x000fe80000100800 */
[----:B0-----:R-:W4:Y:S04]  /*1fa60*/  LDL.LU R20, [R1+0x838] ;  /* 0x0008380001147983 */ /* 0x001f280000300800 */
[----:B------:R-:W-:Y:S04]  /*1fa70*/  STL [R1+0x8bc], R249 ;  /* 0x0008bcf901007387 */ /* 0x000fe80000100800 */
[----:B------:R-:W-:Y:S04]  /*1fa80*/  STL [R1+0x8b4], R250 ;  /* 0x0008b4fa01007387 */ /* 0x000fe80000100800 */
[----:B------:R-:W-:Y:S04]  /*1fa90*/  STL [R1+0x888], R251 ;  /* 0x000888fb01007387 */ /* 0x000fe80000100800 */
[----:B------:R-:W-:Y:S01]  /*1faa0*/  STL [R1+0x8ac], R252 ;  /* 0x0008acfc01007387 */ /* 0x000fe20000100800 */
[----:B--2---:R-:W-:-:S02]  /*1fab0*/  IADD3 R4, P5, R4, UR6, RZ ;  /* 0x0000000604047c10 */ /* 0x004fc4000ffbe0ff */
[----:B---3--:R-:W-:-:S03]  /*1fac0*/  IADD3.X R5, R5, UR5, RZ, P6, !PT ;  /* 0x0000000505057c10 */ /* 0x008fc6000b7fe4ff */
[----:B------:R-:W-:Y:S01]  /*1fad0*/  STL [R1+0x880], R4 ;  /* 0x0008800401007387 */ /* 0x000fe20000100800 */
[----:B------:R-:W-:-:S03]  /*1fae0*/  IADD3 R6, P6, R6, UR6, RZ ;  /* 0x0000000606067c10 */ /* 0x000fc6000ffde0ff */
[----:B------:R-:W-:Y:S01]  /*1faf0*/  STL [R1+0x8a4], R5 ;  /* 0x0008a40501007387 */ /* 0x000fe20000100800 */
[----:B------:R-:W-:-:S03]  /*1fb00*/  IADD3.X R7, R7, UR5, RZ, P1, !PT ;  /* 0x0000000507077c10 */ /* 0x000fc60008ffe4ff */
        /* <DEDUP_REMOVED lines=17> */
[----:B----4-:R-:W-:-:S03]  /*1fc20*/  IADD3 R16, P5, R16, UR6, RZ ;  /* 0x0000000610107c10 */ /* 0x010fc6000ffbe0ff */
[----:B------:R-:W-:Y:S01]  /*1fc30*/  STL [R1+0x87c], R15 ;  /* 0x00087c0f01007387 */ /* 0x000fe20000100800 */
[----:B------:R-:W-:-:S03]  /*1fc40*/  IADD3.X R17, R17, UR5, RZ, P6, !PT ;  /* 0x0000000511117c10 */ /* 0x000fc6000b7fe4ff */
[----:B------:R-:W-:Y:S01]  /*1fc50*/  STL [R1+0x850], R16 ;  /* 0x0008501001007387 */ /* 0x000fe20000100800 */
[----:B------:R-:W-:Y:S02]  /*1fc60*/  IADD3.X R19, R19, UR5, RZ, P1, !PT ;  /* 0x0000000513137c10 */ /* 0x000fe40008ffe4ff */
[----:B------:R-:W-:-:S03]  /*1fc70*/  IADD3 R18, P6, R18, UR6, RZ ;  /* 0x0000000612127c10 */ /* 0x000fc6000ffde0ff */
[----:B------:R0:W-:Y:S04]  /*1fc80*/  STL [R1+0x86c], R19 ;  /* 0x00086c1301007387 */ /* 0x0001e80000100800 */
[----:B------:R-:W-:Y:S01]  /*1fc90*/  STL [R1+0x874], R17 ;  /* 0x0008741101007387 */ /* 0x000fe20000100800 */
[----:B------:R-:W-:-:S03]  /*1fca0*/  IADD3 R21, P1, R21, UR6, RZ ;  /* 0x0000000615157c10 */ /* 0x000fc6000ff3e0ff */
[----:B0-----:R-:W2:Y:S04]  /*1fcb0*/  LDL.LU R19, [R1+0x85c] ;  /* 0x00085c0001137983 */ /* 0x001ea80000300800 */
[----:B------:R-:W-:Y:S04]  /*1fcc0*/  STL [R1+0x848], R18 ;  /* 0x0008481201007387 */ /* 0x000fe80000100800 */
[----:B------:R0:W-:Y:S01]  /*1fcd0*/  STL [R1+0x840], R21 ;  /* 0x0008401501007387 */ /* 0x0001e20000100800 */
[----:B------:R-:W-:-:S03]  /*1fce0*/  IADD3.X R22, R22, UR5, RZ, P2, !PT ;  /* 0x0000000516167c10 */ /* 0x000fc600097fe4ff */
[----:B0-----:R-:W3:Y:S04]  /*1fcf0*/  LDL.LU R21, [R1+0x830] ;  /* 0x0008300001157983 */ /* 0x001ee80000300800 */
[----:B------:R-:W4:Y:S04]  /*1fd00*/  LDL.LU R245, [R1+0x854] ;  /* 0x0008540001f57983 */ /* 0x000f280000300800 */
[----:B------:R-:W4:Y:S04]  /*1fd10*/  LDL.LU R246, [R1+0x828] ;  /* 0x0008280001f67983 */ /* 0x000f280000300800 */
[----:B------:R-:W4:Y:S04]  /*1fd20*/  LDL.LU R247, [R1+0x84c] ;  /* 0x00084c0001f77983 */ /* 0x000f280000300800 */
[----:B------:R0:W-:Y:S04]  /*1fd30*/  STL [R1+0x864], R22 ;  /* 0x0008641601007387 */ /* 0x0001e80000100800 */
[----:B------:R-:W4:Y:S04]  /*1fd40*/  LDL.LU R248, [R1+0x820] ;  /* 0x0008200001f87983 */ /* 0x000f280000300800 */
[----:B------:R-:W4:Y:S04]  /*1fd50*/  LDL.LU R249, [R1+0x844] ;  /* 0x0008440001f97983 */ /* 0x000f280000300800 */
[----:B0-----:R-:W4:Y:S01]  /*1fd60*/  LDL.LU R22, [R1+0x818] ;  /* 0x0008180001167983 */ /* 0x001f220000300800 */
[----:B------:R-:W-:-:S03]  /*1fd70*/  IADD3 R20, P2, R20, UR6, RZ ;  /* 0x0000000614147c10 */ /* 0x000fc6000ff5e0ff */
[----:B------:R-:W4:Y:S04]  /*1fd80*/  LDL.LU R250, [R1+0x83c] ;  /* 0x00083c0001fa7983 */ /* 0x000f280000300800 */
[----:B------:R-:W4:Y:S04]  /*1fd90*/  LDL.LU R251, [R1+0x810] ;  /* 0x0008100001fb7983 */ /* 0x000f280000300800 */
[----:B------:R-:W4:Y:S04]  /*1fda0*/  LDL.LU R252, [R1+0x834] ;  /* 0x0008340001fc7983 */ /* 0x000f280000300800 */
[----:B------:R0:W-:Y:S04]  /*1fdb0*/  STL [R1+0x838], R20 ;  /* 0x0008381401007387 */ /* 0x0001e80000100800 */
        /* <DEDUP_REMOVED lines=15> */
[----:B0-----:R-:W4:Y:S01]  /*1feb0*/  LDL.LU R20, [R1+0x7f4] ;  /* 0x0007f40001147983 */ /* 0x001f220000300800 */
[----:B--2---:R-:W-:-:S05]  /*1fec0*/  IADD3.X R19, R19, UR5, RZ, P3, !PT ;  /* 0x0000000513137c10 */ /* 0x004fca0009ffe4ff */
[----:B------:R0:W-:Y:S04]  /*1fed0*/  STL [R1+0x85c], R19 ;  /* 0x00085c1301007387 */ /* 0x0001e80000100800 */
[----:B0-----:R-:W2:Y:S01]  /*1fee0*/  LDL.LU R19, [R1+0x7c8] ;  /* 0x0007c80001137983 */ /* 0x001ea20000300800 */
[----:B---3--:R-:W-:Y:S02]  /*1fef0*/  IADD3 R21, P3, R21, UR6, RZ ;  /* 0x0000000615157c10 */ /* 0x008fe4000ff7e0ff */
[----:B----4-:R-:W-:-:S03]  /*1ff00*/  IADD3.X R245, R245, UR5, RZ, P4, !PT ;  /* 0x00000005f5f57c10 */ /* 0x010fc6000a7fe4ff */
[----:B------:R0:W-:Y:S01]  /*1ff10*/  STL [R1+0x830], R21 ;  /* 0x0008301501007387 */ /* 0x0001e20000100800 */
[----:B------:R-:W-:Y:S02]  /*1ff20*/  IADD3 R246, P4, R246, UR6, RZ ;  /* 0x00000006f6f67c10 */ /* 0x000fe4000ff9e0ff */
[----:B------:R-:W-:Y:S01]  /*1ff30*/  IADD3.X R247, R247, UR5, RZ, P5, !PT ;  /* 0x00000005f7f77c10 */ /* 0x000fe2000affe4ff */
[----:B0-----:R-:W3:Y:S04]  /*1ff40*/  LDL.LU R21, [R1+0x7ec] ;  /* 0x0007ec0001157983 */ /* 0x001ee80000300800 */
[----:B------:R-:W-:Y:S01]  /*1ff50*/  STL [R1+0x854], R245 ;  /* 0x000854f501007387 */ /* 0x000fe20000100800 */
[----:B------:R-:W-:Y:S02]  /*1ff60*/  IADD3 R248, P5, R248, UR6, RZ ;  /* 0x00000006f8f87c10 */ /* 0x000fe4000ffbe0ff */
[----:B------:R-:W-:Y:S01]  /*1ff70*/  IADD3.X R249, R249, UR5, RZ, P6, !PT ;  /* 0x00000005f9f97c10 */ /* 0x000fe2000b7fe4ff */
[----:B------:R-:W-:Y:S01]  /*1ff80*/  STL [R1+0x828], R246 ;  /* 0x000828f601007387 */ /* 0x000fe20000100800 */
[----:B------:R-:W-:-:S03]  /*1ff90*/  IADD3 R22, P6, R22, UR6, RZ ;  /* 0x0000000616167c10 */ /* 0x000fc6000ffde0ff */
[----:B------:R-:W-:Y:S04]  /*1ffa0*/  STL [R1+0x84c], R247 ;  /* 0x00084cf701007387 */ /* 0x000fe80000100800 */
[----:B------:R0:W-:Y:S04]  /*1ffb0*/  STL [R1+0x818], R22 ;  /* 0x0008181601007387 */ /* 0x0001e80000100800 */
[----:B------:R-:W-:Y:S04]  /*1ffc0*/  STL [R1+0x820], R248 ;  /* 0x000820f801007387 */ /* 0x000fe80000100800 */
[----:B0-----:R-:W4:Y:S01]  /*1ffd0*/  LDL.LU R22, [R1+0x7c0] ;  /* 0x0007c00001167983 */ /* 0x001f220000300800 */
[----:B------:R-:W-:-:S02]  /*1ffe0*/  IADD3.X R250, R250, UR5, RZ, P1, !PT ;  /* 0x00000005fafa7c10 */ /* 0x000fc40008ffe4ff */
[----:B------:R-:W-:Y:S02]  /*1fff0*/  IADD3 R251, P1, R251, UR6, RZ ;  /* 0x00000006fbfb7c10 */ /* 0x000fe4000ff3e0ff */
[----:B------:R-:W-:Y:S01]  /*20000*/  IADD3.X R252, R252, UR5, RZ, P2, !PT ;  /* 0x00000005fcfc7c10 */ /* 0x000fe200097fe4ff */
[----:B------:R-:W-:Y:S01]  /*20010*/  STL [R1+0x844], R249 ;  /* 0x000844f901007387 */ /* 0x000fe20000100800 */
[----:B------:R-:W-:Y:S02]  /*20020*/  IADD3 R4, P2, R4, UR6, RZ ;  /* 0x0000000604047c10 */ /* 0x000fe4000ff5e0ff */
[----:B------:R-:W-:Y:S01]  /*20030*/  IADD3.X R5, R5, UR5, RZ, P3, !PT ;  /* 0x0000000505057c10 */ /* 0x000fe20009ffe4ff */
        /* <DEDUP_REMOVED lines=24> */
[----:B------:R-:W-:Y:S04]  /*201c0*/  STL [R1+0x80c], R13 ;  /* 0x00080c0d01007387 */ /* 0x000fe80000100800 */
[----:B------:R-:W-:Y:S01]  /*201d0*/  STL [R1+0x7e0], R14 ;  /* 0x0007e00e01007387 */ /* 0x000fe20000100800 */
[----:B------:R-:W-:-:S03]  /*201e0*/  IADD3.X R20, R20, UR5, RZ, P4, !PT ;  /* 0x0000000514147c10 */ /* 0x000fc6000a7fe4ff */
[----:B------:R-:W-:Y:S01]  /*201f0*/  STL [R1+0x804], R15 ;  /* 0x0008040f01007387 */ /* 0x000fe20000100800 */
[----:B------:R-:W-:-:S03]  /*20200*/  IADD3 R18, P3, R18, UR6, RZ ;  /* 0x0000000612127c10 */ /* 0x000fc6000ff7e0ff */
[----:B------:R-:W-:Y:S04]  /*20210*/  STL [R1+0x7d8], R16 ;  /* 0x0007d81001007387 */ /* 0x000fe80000100800 */
[----:B------:R0:W-:Y:S04]  /*20220*/  STL [R1+0x7f4], R20 ;  /* 0x0007f41401007387 */ /* 0x0001e80000100800 */
[----:B------:R-:W-:Y:S04]  /*20230*/  STL [R1+0x7fc], R17 ;  /* 0x0007fc1101007387 */ /* 0x000fe80000100800 */
[----:B0-----:R-:W4:Y:S04]  /*20240*/  LDL.LU R20, [R1+0x7e4] ;  /* 0x0007e40001147983 */ /* 0x001f280000300800 */
[----:B------:R-:W-:Y:S01]  /*20250*/  STL [R1+0x7d0], R18 ;  /* 0x0007d01201007387 */ /* 0x000fe20000100800 */
[----:B--2---:R-:W-:-:S05]  /*20260*/  IADD3 R19, P4, R19, UR6, RZ ;  /* 0x0000000613137c10 */ /* 0x004fca000ff9e0ff */
[----:B------:R0:W-:Y:S04]  /*20270*/  STL [R1+0x7c8], R19 ;  /* 0x0007c81301007387 */ /* 0x0001e80000100800 */
[----:B0-----:R-:W2:Y:S01]  /*20280*/  LDL.LU R19, [R1+0x7b8] ;  /* 0x0007b80001137983 */ /* 0x001ea20000300800 */
[----:B---3--:R-:W-:-:S03]  /*20290*/  IADD3.X R21, R21, UR5, RZ, P5, !PT ;  /* 0x0000000515157c10 */ /* 0x008fc6000affe4ff */
[----:B------:R-:W3:Y:S04]  /*202a0*/  LDL.LU R245, [R1+0x7dc] ;  /* 0x0007dc0001f57983 */ /* 0x000ee80000300800 */
[----:B------:R-:W3:Y:S04]  /*202b0*/  LDL.LU R246, [R1+0x7b0] ;  /* 0x0007b00001f67983 */ /* 0x000ee80000300800 */
[----:B------:R-:W3:Y:S04]  /*202c0*/  LDL.LU R247, [R1+0x7d4] ;  /* 0x0007d40001f77983 */ /* 0x000ee80000300800 */
[----:B------:R0:W-:Y:S04]  /*202d0*/  STL [R1+0x7ec], R21 ;  /* 0x0007ec1501007387 */ /* 0x0001e80000100800 */
[----:B------:R-:W3:Y:S04]  /*202e0*/  LDL.LU R248, [R1+0x7a8] ;  /* 0x0007a80001f87983 */ /* 0x000ee80000300800 */
[----:B------:R-:W3:Y:S04]  /*202f0*/  LDL.LU R249, [R1+0x7cc] ;  /* 0x0007cc0001f97983 */ /* 0x000ee80000300800 */
[----:B0-----:R-:W3:Y:S01]  /*20300*/  LDL.LU R21, [R1+0x7a0] ;  /* 0x0007a00001157983 */ /* 0x001ee20000300800 */
[----:B----4-:R-:W-:-:S03]  /*20310*/  IADD3 R22, P5, R22, UR6, RZ ;  /* 0x0000000616167c10 */ /* 0x010fc6000ffbe0ff */
        /* <DEDUP_REMOVED lines=20> */
[----:B------:R-:W-:-:S05]  /*20460*/  IADD3.X R20, R20, UR5, RZ, P6, !PT ;  /* 0x0000000514147c10 */ /* 0x000fca000b7fe4ff */
[----:B------:R0:W-:Y:S04]  /*20470*/  STL [R1+0x7e4], R20 ;  /* 0x0007e41401007387 */ /* 0x0001e80000100800 */
[----:B0-----:R-:W4:Y:S01]  /*20480*/  LDL.LU R20, [R1+0x750] ;  /* 0x0007500001147983 */ /* 0x001f220000300800 */
[----:B--2---:R-:W-:Y:S02]  /*20490*/  IADD3 R19, P6, R19, UR6, RZ ;  /* 0x0000000613137c10 */ /* 0x004fe4000ffde0ff */
[----:B---3--:R-:W-:-:S03]  /*204a0*/  IADD3.X R245, R245, UR5, RZ, P1, !PT ;  /* 0x00000005f5f57c10 */ /* 0x008fc60008ffe4ff */
[----:B------:R0:W-:Y:S01]  /*204b0*/  STL [R1+0x7b8], R19 ;  /* 0x0007b81301007387 */ /* 0x0001e20000100800 */
[----:B------:R-:W-:Y:S02]  /*204c0*/  IADD3 R246, P1, R246, UR6, RZ ;  /* 0x00000006f6f67c10 */ /* 0x000fe4000ff3e0ff */
[----:B------:R-:W-:Y:S01]  /*204d0*/  IADD3.X R247, R247, UR5, RZ, P2, !PT ;  /* 0x00000005f7f77c10 */ /* 0x000fe200097fe4ff */
[----:B0-----:R-:W2:Y:S04]  /*204e0*/  LDL.LU R19, [R1+0x774] ;  /* 0x0007740001137983 */ /* 0x001ea80000300800 */
[----:B------:R-:W-:Y:S01]  /*204f0*/  STL [R1+0x7dc], R245 ;  /* 0x0007dcf501007387 */ /* 0x000fe20000100800 */
[----:B------:R-:W-:Y:S02]  /*20500*/  IADD3 R248, P2, R248, UR6, RZ ;  /* 0x00000006f8f87c10 */ /* 0x000fe4000ff5e0ff */
[----:B------:R-:W-:Y:S01]  /*20510*/  IADD3.X R249, R249, UR5, RZ, P3, !PT ;  /* 0x00000005f9f97c10 */ /* 0x000fe20009ffe4ff */
[----:B------:R-:W-:Y:S01]  /*20520*/  STL [R1+0x7b0], R246 ;  /* 0x0007b0f601007387 */ /* 0x000fe20000100800 */
[----:B------:R-:W-:-:S03]  /*20530*/  IADD3 R21, P3, R21, UR6, RZ ;  /* 0x0000000615157c10 */ /* 0x000fc6000ff7e0ff */
[----:B------:R-:W-:Y:S01]  /*20540*/  STL [R1+0x7d4], R247 ;  /* 0x0007d4f701007387 */ /* 0x000fe20000100800 */
[----:B----4-:R-:W-:-:S03]  /*20550*/  IADD3.X R250, R250, UR5, RZ, P4, !PT ;  /* 0x00000005fafa7c10 */ /* 0x010fc6000a7fe4ff */
[----:B------:R0:W-:Y:S01]  /*20560*/  STL [R1+0x7a0], R21 ;  /* 0x0007a01501007387 */ /* 0x0001e20000100800 */
[----:B------:R-:W-:-:S03]  /*20570*/  IADD3 R251, P4, R251, UR6, RZ ;  /* 0x00000006fbfb7c10 */ /* 0x000fc6000ff9e0ff */
[----:B------:R-:W-:Y:S01]  /*20580*/  STL [R1+0x7a8], R248 ;  /* 0x0007a8f801007387 */ /* 0x000fe20000100800 */
[----:B------:R-:W-:-:S03]  /*20590*/  IADD3.X R252, R252, UR5, RZ, P5, !PT ;  /* 0x00000005fcfc7c10 */ /* 0x000fc6000affe4ff */
[----:B0-----:R-:W3:Y:S04]  /*205a0*/  LDL.LU R21, [R1+0x748] ;  /* 0x0007480001157983 */ /* 0x001ee80000300800 */
        /* <DEDUP_REMOVED lines=29> */
[----:B------:R-:W-:-:S03]  /*20780*/  IADD3.X R22, R22, UR5, RZ, P1, !PT ;  /* 0x0000000516167c10 */ /* 0x000fc60008ffe4ff */
[----:B------:R-:W-:Y:S04]  /*20790*/  STL [R1+0x78c], R15 ;  /* 0x00078c0f01007387 */ /* 0x000fe80000100800 */
[----:B------:R-:W-:Y:S04]  /*207a0*/  STL [R1+0x760], R16 ;  /* 0x0007601001007387 */ /* 0x000fe80000100800 */
[----:B------:R0:W-:Y:S04]  /*207b0*/  STL [R1+0x77c], R22 ;  /* 0x00077c1601007387 */ /* 0x0001e80000100800 */
[----:B------:R-:W-:Y:S04]  /*207c0*/  STL [R1+0x784], R17 ;  /* 0x0007841101007387 */ /* 0x000fe80000100800 */
[----:B0-----:R-:W4:Y:S01]  /*207d0*/  LDL.LU R22, [R1+0x76c] ;  /* 0x00076c0001167983 */ /* 0x001f220000300800 */
[----:B------:R-:W-:-:S02]  /*207e0*/  IADD3 R18, P6, R18, UR6, RZ ;  /* 0x0000000612127c10 */ /* 0x000fc4000ffde0ff */
[----:B------:R-:W-:-:S03]  /*207f0*/  IADD3 R20, P1, R20, UR6, RZ ;  /* 0x0000000614147c10 */ /* 0x000fc6000ff3e0ff */
[----:B------:R-:W-:Y:S04]  /*20800*/  STL [R1+0x758], R18 ;  /* 0x0007581201007387 */ /* 0x000fe80000100800 */
[----:B------:R0:W-:Y:S04]  /*20810*/  STL [R1+0x750], R20 ;  /* 0x0007501401007387 */ /* 0x0001e80000100800 */
[----:B0-----:R-:W4:Y:S04]  /*20820*/  LDL.LU R20, [R1+0x740] ;  /* 0x0007400001147983 */ /* 0x001f280000300800 */
[----:B------:R-:W4:Y:S04]  /*20830*/  LDL.LU R245, [R1+0x764] ;  /* 0x0007640001f57983 */ /* 0x000f280000300800 */
[----:B------:R-:W4:Y:S04]  /*20840*/  LDL.LU R246, [R1+0x738] ;  /* 0x0007380001f67983 */ /* 0x000f280000300800 */
[----:B------:R-:W4:Y:S01]  /*20850*/  LDL.LU R247, [R1+0x75c] ;  /* 0x00075c0001f77983 */ /* 0x000f220000300800 */
[----:B--2---:R-:W-:-:S05]  /*20860*/  IADD3.X R19, R19, UR5, RZ, P2, !PT ;  /* 0x0000000513137c10 */ /* 0x004fca00097fe4ff */
[----:B------:R0:W-:Y:S04]  /*20870*/  STL [R1+0x774], R19 ;  /* 0x0007741301007387 */ /* 0x0001e80000100800 */
[----:B------:R-:W2:Y:S04]  /*20880*/  LDL.LU R248, [R1+0x730] ;  /* 0x0007300001f87983 */ /* 0x000ea80000300800 */
[----:B------:R-:W2:Y:S04]  /*20890*/  LDL.LU R249, [R1+0x754] ;  /* 0x0007540001f97983 */ /* 0x000ea80000300800 */
[----:B0-----:R-:W2:Y:S04]  /*208a0*/  LDL.LU R19, [R1+0x728] ;  /* 0x0007280001137983 */ /* 0x001ea80000300800 */
[----:B------:R-:W2:Y:S04]  /*208b0*/  LDL.LU R250, [R1+0x74c] ;  /* 0x00074c0001fa7983 */ /* 0x000ea80000300800 */
[----:B------:R-:W2:Y:S01]  /*208c0*/  LDL.LU R251, [R1+0x720] ;  /* 0x0007200001fb7983 */ /* 0x000ea20000300800 */
[----:B---3--:R-:W-:-:S03]  /*208d0*/  IADD3 R21, P2, R21, UR6, RZ ;  /* 0x0000000615157c10 */ /* 0x008fc6000ff5e0ff */
[----:B------:R-:W3:Y:S04]  /*208e0*/  LDL.LU R252, [R1+0x744] ;  /* 0x0007440001fc7983 */ /* 0x000ee80000300800 */
[----:B------:R0:W-:Y:S04]  /*208f0*/  STL [R1+0x748], R21 ;  /* 0x0007481501007387 */ /* 0x0001e80000100800 */
        /* <DEDUP_REMOVED lines=15> */
[----:B0-----:R-:W3:Y:S01]  /*209f0*/  LDL.LU R21, [R1+0x704] ;  /* 0x0007040001157983 */ /* 0x001ee20000300800 */
[----:B----4-:R-:W-:-:S05]  /*20a00*/  IADD3.X R22, R22, UR5, RZ, P3, !PT ;  /* 0x0000000516167c10 */ /* 0x010fca0009ffe4ff */
[----:B------:R0:W-:Y:S04]  /*20a10*/  STL [R1+0x76c], R22 ;  /* 0x00076c1601007387 */ /* 0x0001e80000100800 */
[----:B0-----:R-:W4:Y:S01]  /*20a20*/  LDL.LU R22, [R1+0x6d8] ;  /* 0x0006d80001167983 */ /* 0x001f220000300800 */
[----:B------:R-:W-:Y:S02]  /*20a30*/  IADD3 R20, P3, R20, UR6, RZ ;  /* 0x0000000614147c10 */ /* 0x000fe4000ff7e0ff */
[----:B------:R-:W-:-:S03]  /*20a40*/  IADD3.X R245, R245, UR5, RZ, P4, !PT ;  /* 0x00000005f5f57c10 */ /* 0x000fc6000a7fe4ff */
[----:B------:R0:W-:Y:S01]  /*20a50*/  STL [R1+0x740], R20 ;  /* 0x0007401401007387 */ /* 0x0001e20000100800 */
[----:B------:R-:W-:Y:S02]  /*20a60*/  IADD3 R246, P4, R246, UR6, RZ ;  /* 0x00000006f6f67c10 */ /* 0x000fe4000ff9e0ff */
[----:B------:R-:W-:Y:S01]  /*20a70*/  IADD3.X R247, R247, UR5, RZ, P5, !PT ;  /* 0x00000005f7f77c10 */ /* 0x000fe2000affe4ff */
[----:B0-----:R-:W4:Y:S04]  /*20a80*/  LDL.LU R20, [R1+0x6fc] ;  /* 0x0006fc0001147983 */ /* 0x001f280000300800 */
[----:B------:R-:W-:Y:S04]  /*20a90*/  STL [R1+0x764], R245 ;  /* 0x000764f501007387 */ /* 0x000fe80000100800 */
[----:B------:R-:W-:Y:S04]  /*20aa0*/  STL [R1+0x738], R246 ;  /* 0x000738f601007387 */ /* 0x000fe80000100800 */
[----:B------:R-:W-:Y:S01]  /*20ab0*/  STL [R1+0x75c], R247 ;  /* 0x00075cf701007387 */ /* 0x000fe20000100800 */
[----:B--2---:R-:W-:-:S02]  /*20ac0*/  IADD3 R248, P5, R248, UR6, RZ ;  /* 0x00000006f8f87c10 */ /* 0x004fc4000ffbe0ff */
[----:B------:R-:W-:Y:S02]  /*20ad0*/  IADD3.X R249, R249, UR5, RZ, P6, !PT ;  /* 0x00000005f9f97c10 */ /* 0x000fe4000b7fe4ff */
[----:B------:R-:W-:Y:S02]  /*20ae0*/  IADD3 R19, P6, R19, UR6, RZ ;  /* 0x0000000613137c10 */ /* 0x000fe4000ffde0ff */
[----:B------:R-:W-:-:S03]  /*20af0*/  IADD3.X R250, R250, UR5, RZ, P1, !PT ;  /* 0x00000005fafa7c10 */ /* 0x000fc60008ffe4ff */
[----:B------:R0:W-:Y:S01]  /*20b00*/  STL [R1+0x728], R19 ;  /* 0x0007281301007387 */ /* 0x0001e20000100800 */
[----:B------:R-:W-:-:S03]  /*20b10*/  IADD3 R251, P1, R251, UR6, RZ ;  /* 0x00000006fbfb7c10 */ /* 0x000fc6000ff3e0ff */
[----:B------:R-:W-:Y:S01]  /*20b20*/  STL [R1+0x730], R248 ;  /* 0x000730f801007387 */ /* 0x000fe20000100800 */
[----:B---3--:R-:W-:-:S03]  /*20b30*/  IADD3.X R252, R252, UR5, RZ, P2, !PT ;  /* 0x00000005fcfc7c10 */ /* 0x008fc600097fe4ff */
[----:B0-----:R-:W2:Y:S04]  /*20b40*/  LDL.LU R19, [R1+0x6d0] ;  /* 0x0006d00001137983 */ /* 0x001ea80000300800 */
        /* <DEDUP_REMOVED lines=30> */
[----:B------:R-:W-:Y:S01]  /*20d30*/  STL [R1+0x714], R15 ;  /* 0x0007140f01007387 */ /* 0x000fe20000100800 */
[----:B------:R-:W-:-:S03]  /*20d40*/  IADD3 R18, P3, R18, UR6, RZ ;  /* 0x0000000612127c10 */ /* 0x000fc6000ff7e0ff */
[----:B------:R-:W-:Y:S04]  /*20d50*/  STL [R1+0x6e8], R16 ;  /* 0x0006e81001007387 */ /* 0x000fe80000100800 */
[----:B------:R0:W-:Y:S04]  /*20d60*/  STL [R1+0x704], R21 ;  /* 0x0007041501007387 */ /* 0x0001e80000100800 */
[----:B------:R-:W-:Y:S04]  /*20d70*/  STL [R1+0x70c], R17 ;  /* 0x00070c1101007387 */ /* 0x000fe80000100800 */
[----:B0-----:R-:W3:Y:S04]  /*20d80*/  LDL.LU R21, [R1+0x6f4] ;  /* 0x0006f40001157983 */ /* 0x001ee80000300800 */
[----:B------:R-:W-:Y:S01]  /*20d90*/  STL [R1+0x6e0], R18 ;  /* 0x0006e01201007387 */ /* 0x000fe20000100800 */
[----:B----4-:R-:W-:-:S05]  /*20da0*/  IADD3 R22, P4, R22, UR6, RZ ;  /* 0x0000000616167c10 */ /* 0x010fca000ff9e0ff */
[----:B------:R0:W-:Y:S04]  /*20db0*/  STL [R1+0x6d8], R22 ;  /* 0x0006d81601007387 */ /* 0x0001e80000100800 */
[----:B0-----:R-:W4:Y:S04]  /*20dc0*/  LDL.LU R22, [R1+0x6c8] ;  /* 0x0006c80001167983 */ /* 0x001f280000300800 */
[----:B------:R-:W4:Y:S01]  /*20dd0*/  LDL.LU R245, [R1+0x6ec] ;  /* 0x0006ec0001f57983 */ /* 0x000f220000300800 */
[----:B------:R-:W-:-:S03]  /*20de0*/  IADD3.X R20, R20, UR5, RZ, P5, !PT ;  /* 0x0000000514147c10 */ /* 0x000fc6000affe4ff */
[----:B------:R-:W4:Y:S04]  /*20df0*/  LDL.LU R246, [R1+0x6c0] ;  /* 0x0006c00001f67983 */ /* 0x000f280000300800 */
[----:B------:R-:W4:Y:S04]  /*20e00*/  LDL.LU R247, [R1+0x6e4] ;  /* 0x0006e40001f77983 */ /* 0x000f280000300800 */
[----:B------:R0:W-:Y:S04]  /*20e10*/  STL [R1+0x6fc], R20 ;  /* 0x0006fc1401007387 */ /* 0x0001e80000100800 */
[----:B------:R-:W4:Y:S04]  /*20e20*/  LDL.LU R248, [R1+0x6b8] ;  /* 0x0006b80001f87983 */ /* 0x000f280000300800 */
[----:B------:R-:W4:Y:S04]  /*20e30*/  LDL.LU R249, [R1+0x6dc] ;  /* 0x0006dc0001f97983 */ /* 0x000f280000300800 */
[----:B0-----:R-:W4:Y:S04]  /*20e40*/  LDL.LU R20, [R1+0x6b0] ;  /* 0x0006b00001147983 */ /* 0x001f280000300800 */
[----:B------:R-:W4:Y:S04]  /*20e50*/  LDL.LU R250, [R1+0x6d4] ;  /* 0x0006d40001fa7983 */ /* 0x000f280000300800 */
[----:B------:R-:W4:Y:S04]  /*20e60*/  LDL.LU R251, [R1+0x6a8] ;  /* 0x0006a80001fb7983 */ /* 0x000f280000300800 */
[----:B------:R-:W4:Y:S01]  /*20e70*/  LDL.LU R252, [R1+0x6cc] ;  /* 0x0006cc0001fc7983 */ /* 0x000f220000300800 */
[----:B--2---:R-:W-:-:S05]  /*20e80*/  IADD3 R19, P5, R19, UR6, RZ ;  /* 0x0000000613137c10 */ /* 0x004fca000ffbe0ff */
[----:B------:R0:W-:Y:S04]  /*20e90*/  STL [R1+0x6d0], R19 ;  /* 0x0006d01301007387 */ /* 0x0001e80000100800 */
[----:B------:R-:W2:Y:S04]  /*20ea0*/  LDL.LU R4, [R1+0x6a0] ;  /* 0x0006a00001047983 */ /* 0x000ea80000300800 */
        /* <DEDUP_REMOVED lines=14> */
[----:B0-----:R-:W2:Y:S01]  /*20f90*/  LDL.LU R19, [R1+0x68c] ;  /* 0x00068c0001137983 */ /* 0x001ea20000300800 */
[----:B---3--:R-:W-:-:S05]  /*20fa0*/  IADD3.X R21, R21, UR5, RZ, P6, !PT ;  /* 0x0000000515157c10 */ /* 0x008fca000b7fe4ff */
[----:B------:R0:W-:Y:S04]  /*20fb0*/  STL [R1+0x6f4], R21 ;  /* 0x0006f41501007387 */ /* 0x0001e80000100800 */
[----:B0-----:R-:W3:Y:S01]  /*20fc0*/  LDL.LU R21, [R1+0x660] ;  /* 0x0006600001157983 */ /* 0x001ee20000300800 */
[----:B----4-:R-:W-:-:S05]  /*20fd0*/  IADD3 R22, P6, R22, UR6, RZ ;  /* 0x0000000616167c10 */ /* 0x010fca000ffde0ff */
[----:B------:R0:W-:Y:S04]  /*20fe0*/  STL [R1+0x6c8], R22 ;  /* 0x0006c81601007387 */ /* 0x0001e80000100800 */
[----:B0-----:R-:W4:Y:S01]  /*20ff0*/  LDL.LU R22, [R1+0x684] ;  /* 0x0006840001167983 */ /* 0x001f220000300800 */
[----:B------:R-:W-:Y:S02]  /*21000*/  IADD3.X R245, R245, UR5, RZ, P1, !PT ;  /* 0x00000005f5f57c10 */ /* 0x000fe40008ffe4ff */
[----:B------:R-:W-:Y:S02]  /*21010*/  IADD3 R246, P1, R246, UR6, RZ ;  /* 0x00000006f6f67c10 */ /* 0x000fe4000ff3e0ff */
[----:B------:R-:W-:Y:S01]  /*21020*/  IADD3.X R247, R247, UR5, RZ, P2, !PT ;  /* 0x00000005f7f77c10 */ /* 0x000fe200097fe4ff */
[----:B------:R-:W-:Y:S01]  /*21030*/  STL [R1+0x6ec], R245 ;  /* 0x0006ecf501007387 */ /* 0x000fe20000100800 */
[----:B------:R-:W-:-:S02]  /*21040*/  IADD3 R248, P2, R248, UR6, RZ ;  /* 0x00000006f8f87c10 */ /* 0x000fc4000ff5e0ff */
[----:B------:R-:W-:Y:S01]  /*21050*/  IADD3.X R249, R249, UR5, RZ, P3, !PT ;  /* 0x00000005f9f97c10 */ /* 0x000fe20009ffe4ff */
[----:B------:R-:W-:Y:S01]  /*21060*/  STL [R1+0x6c0], R246 ;  /* 0x0006c0f601007387 */ /* 0x000fe20000100800 */
[----:B------:R-:W-:-:S03]  /*21070*/  IADD3 R20, P3, R20, UR6, RZ ;  /* 0x0000000614147c10 */ /* 0x000fc6000ff7e0ff */
[----:B------:R-:W-:Y:S01]  /*21080*/  STL [R1+0x6e4], R247 ;  /* 0x0006e4f701007387 */ /* 0x000fe20000100800 */
[----:B------:R-:W-:-:S03]  /*21090*/  IADD3.X R250, R250, UR5, RZ, P4, !PT ;  /* 0x00000005fafa7c10 */ /* 0x000fc6000a7fe4ff */
[----:B------:R0:W-:Y:S01]  /*210a0*/  STL [R1+0x6b0], R20 ;  /* 0x0006b01401007387 */ /* 0x0001e20000100800 */
[----:B------:R-:W-:-:S03]  /*210b0*/  IADD3 R251, P4, R251, UR6, RZ ;  /* 0x00000006fbfb7c10 */ /* 0x000fc6000ff9e0ff */
[----:B------:R-:W-:Y:S01]  /*210c0*/  STL [R1+0x6b8], R248 ;  /* 0x0006b8f801007387 */ /* 0x000fe20000100800 */
[----:B------:R-:W-:-:S03]  /*210d0*/  IADD3.X R252, R252, UR5, RZ, P5, !PT ;  /* 0x00000005fcfc7c10 */ /* 0x000fc6000affe4ff */
[----:B0-----:R-:W4:Y:S04]  /*210e0*/  LDL.LU R20, [R1+0x658] ;  /* 0x0006580001147983 */ /* 0x001f280000300800 */
[----:B------:R-:W-:Y:S04]  /*210f0*/  STL [R1+0x6dc], R249 ;  /* 0x0006dcf901007387 */ /* 0x000fe80000100800 */
[----:B------:R-:W-:Y:S04]  /*21100*/  STL [R1+0x6d4], R250 ;  /* 0x0006d4fa01007387 */ /* 0x000fe80000100800 */
[----:B------:R-:W-:Y:S04]  /*21110*/  STL [R1+0x6a8], R251 ;  /* 0x0006a8fb01007387 */ /* 0x000fe80000100800 */
[----:B------:R-:W-:Y:S01]  /*21120*/  STL [R1+0x6cc], R252 ;  /* 0x0006ccfc01007387 */ /* 0x000fe20000100800 */
[----:B--2---:R-:W-:-:S02]  /*21130*/  IADD3 R4, P5, R4, UR6, RZ ;  /* 0x0000000604047c10 */ /* 0x004fc4000ffbe0ff */
        /* <DEDUP_REMOVED lines=26> */
[----:B------:R-:W-:Y:S02]  /*212e0*/  IADD3 R18, P6, R18, UR6, RZ ;  /* 0x0000000612127c10 */ /* 0x000fe4000ffde0ff */
[----:B------:R-:W-:-:S05]  /*212f0*/  IADD3.X R19, R19, UR5, RZ, P1, !PT ;  /* 0x0000000513137c10 */ /* 0x000fca0008ffe4ff */
[----:B------:R0:W-:Y:S04]  /*21300*/  STL [R1+0x68c], R19 ;  /* 0x00068c1301007387 */ /* 0x0001e80000100800 */
[----:B------:R-:W-:Y:S04]  /*21310*/  STL [R1+0x694], R17 ;  /* 0x0006941101007387 */ /* 0x000fe80000100800 */
[----:B0-----:R-:W2:Y:S04]  /*21320*/  LDL.LU R19, [R1+0x67c] ;  /* 0x00067c0001137983 */ /* 0x001ea80000300800 */
[----:B------:R-:W-:Y:S01]  /*21330*/  STL [R1+0x668], R18 ;  /* 0x0006681201007387 */ /* 0x000fe20000100800 */
[----:B---3--:R-:W-:-:S05]  /*21340*/  IADD3 R21, P1, R21, UR6, RZ ;  /* 0x0000000615157c10 */ /* 0x008fca000ff3e0ff */
[----:B------:R0:W-:Y:S04]  /*21350*/  STL [R1+0x660], R21 ;  /* 0x0006601501007387 */ /* 0x0001e80000100800 */
[----:B0-----:R-:W3:Y:S04]  /*21360*/  LDL.LU R21, [R1+0x650] ;  /* 0x0006500001157983 */ /* 0x001ee80000300800 */
[----:B------:R-:W3:Y:S04]  /*21370*/  LDL.LU R245, [R1+0x674] ;  /* 0x0006740001f57983 */ /* 0x000ee80000300800 */
[----:B------:R-:W3:Y:S01]  /*21380*/  LDL.LU R246, [R1+0x648] ;  /* 0x0006480001f67983 */ /* 0x000ee20000300800 */
[----:B----4-:R-:W-:-:S03]  /*21390*/  IADD3.X R22, R22, UR5, RZ, P2, !PT ;  /* 0x0000000516167c10 */ /* 0x010fc600097fe4ff */
[----:B------:R-:W4:Y:S04]  /*213a0*/  LDL.LU R247, [R1+0x66c] ;  /* 0x00066c0001f77983 */ /* 0x000f280000300800 */
[----:B------:R0:W-:Y:S04]  /*213b0*/  STL [R1+0x684], R22 ;  /* 0x0006841601007387 */ /* 0x0001e80000100800 */
[----:B------:R-:W4:Y:S04]  /*213c0*/  LDL.LU R248, [R1+0x640] ;  /* 0x0006400001f87983 */ /* 0x000f280000300800 */
[----:B------:R-:W4:Y:S04]  /*213d0*/  LDL.LU R249, [R1+0x664] ;  /* 0x0006640001f97983 */ /* 0x000f280000300800 */
[----:B0-----:R-:W4:Y:S04]  /*213e0*/  LDL.LU R22, [R1+0x638] ;  /* 0x0006380001167983 */ /* 0x001f280000300800 */
[----:B------:R-:W4:Y:S04]  /*213f0*/  LDL.LU R250, [R1+0x65c] ;  /* 0x00065c0001fa7983 */ /* 0x000f280000300800 */
[----:B------:R-:W4:Y:S01]  /*21400*/  LDL.LU R251, [R1+0x630] ;  /* 0x0006300001fb7983 */ /* 0x000f220000300800 */
[----:B------:R-:W-:-:S03]  /*21410*/  IADD3 R20, P2, R20, UR6, RZ ;  /* 0x0000000614147c10 */ /* 0x000fc6000ff5e0ff */
        /* <DEDUP_REMOVED lines=22> */
[----:B------:R-:W-:-:S03]  /*21580*/  IADD3.X R245, R245, UR5, RZ, P4, !PT ;  /* 0x00000005f5f57c10 */ /* 0x000fc6000a7fe4ff */
[----:B------:R0:W-:Y:S01]  /*21590*/  STL [R1+0x650], R21 ;  /* 0x0006501501007387 */ /* 0x0001e20000100800 */
[----:B------:R-:W-:Y:S02]  /*215a0*/  IADD3 R246, P4, R246, UR6, RZ ;  /* 0x00000006f6f67c10 */ /* 0x000fe4000ff9e0ff */
[----:B----4-:R-:W-:Y:S01]  /*215b0*/  IADD3.X R247, R247, UR5, RZ, P5, !PT ;  /* 0x00000005f7f77c10 */ /* 0x010fe2000affe4ff */
        /* <DEDUP_REMOVED lines=52> */
[----:B0-----:R-:W2:Y:S04]  /*21900*/  LDL.LU R19, [R1+0x5d8] ;  /* 0x0005d80001137983 */ /* 0x001ea80000300800 */
[----:B------:R-:W2:Y:S04]  /*21910*/  LDL.LU R245, [R1+0x5fc] ;  /* 0x0005fc0001f57983 */ /* 0x000ea80000300800 */
[----:B------:R-:W2:Y:S04]  /*21920*/  LDL.LU R246, [R1+0x5d0] ;  /* 0x0005d00001f67983 */ /* 0x000ea80000300800 */
[----:B------:R-:W2:Y:S01]  /*21930*/  LDL.LU R247, [R1+0x5f4] ;  /* 0x0005f40001f77983 */ /* 0x000ea20000300800 */
[----:B---3--:R-:W-:-:S05]  /*21940*/  IADD3.X R21, R21, UR5, RZ, P5, !PT ;  /* 0x0000000515157c10 */ /* 0x008fca000affe4ff */
[----:B------:R0:W-:Y:S04]  /*21950*/  STL [R1+0x60c], R21 ;  /* 0x00060c1501007387 */ /* 0x0001e80000100800 */
[----:B------:R-:W3:Y:S04]  /*21960*/  LDL.LU R248, [R1+0xddc] ;  /* 0x000ddc0001f87983 */ /* 0x000ee80000300800 */
[----:B------:R-:W3:Y:S04]  /*21970*/  LDL.LU R249, [R1+0x5ec] ;  /* 0x0005ec0001f97983 */ /* 0x000ee80000300800 */
[----:B0-----:R-:W3:Y:S04]  /*21980*/  LDL.LU R21, [R1+0xdd8] ;  /* 0x000dd80001157983 */ /* 0x001ee80000300800 */
[----:B------:R-:W3:Y:S04]  /*21990*/  LDL.LU R250, [R1+0x5e4] ;  /* 0x0005e40001fa7983 */ /* 0x000ee80000300800 */
[----:B------:R-:W3:Y:S01]  /*219a0*/  LDL.LU R251, [R1+0xdd4] ;  /* 0x000dd40001fb7983 */ /* 0x000ee20000300800 */
[----:B----4-:R-:W-:-:S03]  /*219b0*/  IADD3 R22, P5, R22, UR6, RZ ;  /* 0x0000000616167c10 */ /* 0x010fc6000ffbe0ff */
        /* <DEDUP_REMOVED lines=22> */
[----:B------:R-:W-:-:S03]  /*21b20*/  IADD3.X R245, R245, UR5, RZ, P1, !PT ;  /* 0x00000005f5f57c10 */ /* 0x000fc60008ffe4ff */
[----:B------:R0:W-:Y:S01]  /*21b30*/  STL [R1+0x5d8], R19 ;  /* 0x0005d81301007387 */ /* 0x0001e20000100800 */
[----:B------:R-:W-:Y:S02]  /*21b40*/  IADD3 R246, P1, R246, UR6, RZ ;  /* 0x00000006f6f67c10 */ /* 0x000fe4000ff3e0ff */
[----:B------:R-:W-:Y:S01]  /*21b50*/  IADD3.X R247, R247, UR5, RZ, P2, !PT ;  /* 0x00000005f7f77c10 */ /* 0x000fe200097fe4ff */
[----:B0-----:R-:W2:Y:S04]  /*21b60*/  LDL.LU R19, [R1+0xdb0] ;  /* 0x000db00001137983 */ /* 0x001ea80000300800 */
[----:B------:R-:W-:Y:S01]  /*21b70*/  STL [R1+0x5fc], R245 ;  /* 0x0005fcf501007387 */ /* 0x000fe20000100800 */
[----:B---3--:R-:W-:Y:S02]  /*21b80*/  IADD3 R248, P2, R248, UR6, RZ ;  /* 0x00000006f8f87c10 */ /* 0x008fe4000ff5e0ff */
        /* <DEDUP_REMOVED lines=8> */
[----:B----4-:R-:W-:-:S03]  /*21c10*/  IADD3.X R252, R252, UR5, RZ, P5, !PT ;  /* 0x00000005fcfc7c10 */ /* 0x010fc6000affe4ff */
        /* <DEDUP_REMOVED lines=36> */
[----:B------:R-:W-:-:S05]  /*21e60*/  IADD3 R18, P6, R18, UR6, RZ ;  /* 0x0000000612127c10 */ /* 0x000fca000ffde0ff */
[----:B------:R-:W-:Y:S01]  /*21e70*/  STL [R1+0xd94], R18 ;  /* 0x000d941201007387 */ /* 0x000fe20000100800 */
[----:B------:R-:W-:-:S05]  /*21e80*/  IADD3 R20, P1, R20, UR6, RZ ;  /* 0x0000000614147c10 */ /* 0x000fca000ff3e0ff */
        /* <DEDUP_REMOVED lines=9> */
[----:B------:R-:W2:Y:S04]  /*21f20*/  LDL.LU R250, [R1+0xd64] ;  /* 0x000d640001fa7983 */ /* 0x000ea80000300800 */
[----:B------:R-:W2:Y:S04]  /*21f30*/  LDL.LU R251, [R1+0xd88] ;  /* 0x000d880001fb7983 */ /* 0x000ea80000300800 */
[----:B------:R-:W2:Y:S04]  /*21f40*/  LDL.LU R252, [R1+0xd5c] ;  /* 0x000d5c0001fc7983 */ /* 0x000ea80000300800 */
[----:B------:R-:W2:Y:S01]  /*21f50*/  LDL.LU R4, [R1+0xd80] ;  /* 0x000d800001047983 */ /* 0x000ea20000300800 */
[----:B---3--:R-:W-:-:S05]  /*21f60*/  IADD3 R21, P2, R21, UR6, RZ ;  /* 0x0000000615157c10 */ /* 0x008fca000ff5e0ff */
        /* <DEDUP_REMOVED lines=15> */
[----:B0-----:R-:W3:Y:S04]  /*22060*/  LDL.LU R19, [R1+0xd1c] ;  /* 0x000d1c0001137983 */ /* 0x001ee80000300800 */
[----:B-1----:R-:W3:Y:S01]  /*22070*/  LDL.LU R21, [R1+0xd40] ;  /* 0x000d400001157983 */ /* 0x002ee20000300800 */
        /* <DEDUP_REMOVED lines=24> */
[----:B---3--:R-:W-:Y:S02]  /*22200*/  IADD3 R5, P2, R5, UR6, RZ ;  /* 0x0000000605057c10 */ /* 0x008fe4000ff5e0ff */
        /* <DEDUP_REMOVED lines=32> */
[----:B----4-:R-:W-:-:S05]  /*22410*/  IADD3 R22, P4, R22, UR6, RZ ;  /* 0x0000000616167c10 */ /* 0x010fca000ff9e0ff */
[----:B------:R0:W-:Y:S04]  /*22420*/  STL [R1+0xd14], R22 ;  /* 0x000d141601007387 */ /* 0x0001e80000100800 */
[----:B0-----:R-:W3:Y:S04]  /*22430*/  LDL.LU R22, [R1+0xd30] ;  /* 0x000d300001167983 */ /* 0x001ee80000300800 */
[----:B------:R-:W4:Y:S04]  /*22440*/  LDL.LU R244, [R1+0xd04] ;  /* 0x000d040001f47983 */ /* 0x000f280000300800 */
[----:B------:R-:W4:Y:S01]  /*22450*/  LDL.LU R245, [R1+0xd28] ;  /* 0x000d280001f57983 */ /* 0x000f220000300800 */
[----:B------:R-:W-:-:S03]  /*22460*/  IADD3.X R20, R20, UR5, RZ, P5, !PT ;  /* 0x0000000514147c10 */ /* 0x000fc6000affe4ff */
        /* <DEDUP_REMOVED lines=25> */
[----:B--2---:R-:W-:-:S05]  /*22600*/  IADD3 R21, P5, R21, UR6, RZ ;  /* 0x0000000615157c10 */ /* 0x004fca000ffbe0ff */
[----:B------:R0:W-:Y:S04]  /*22610*/  STL [R1+0xd0c], R21 ;  /* 0x000d0c1501007387 */ /* 0x0001e80000100800 */
[----:B0-----:R-:W2:Y:S01]  /*22620*/  LDL.LU R21, [R1+0xcc0] ;  /* 0x000cc00001157983 */ /* 0x001ea20000300800 */
[----:B---3--:R-:W-:-:S05]  /*22630*/  IADD3.X R22, R22, UR5, RZ, P6, !PT ;  /* 0x0000000516167c10 */ /* 0x008fca000b7fe4ff */
[----:B------:R0:W-:Y:S04]  /*22640*/  STL [R1+0xd30], R22 ;  /* 0x000d301601007387 */ /* 0x0001e80000100800 */
[----:B0-----:R-:W3:Y:S01]  /*22650*/  LDL.LU R22, [R1+0xcb8] ;  /* 0x000cb80001167983 */ /* 0x001ee20000300800 */
[----:B----4-:R-:W-:Y:S02]  /*22660*/  IADD3 R244, P6, R244, UR6, RZ ;  /* 0x00000006f4f47c10 */ /* 0x010fe4000ffde0ff */
[----:B------:R-:W-:Y:S02]  /*22670*/  IADD3.X R245, R245, UR5, RZ, P1, !PT ;  /* 0x00000005f5f57c10 */ /* 0x000fe40008ffe4ff */
        /* <DEDUP_REMOVED lines=44> */
[----:B------:R-:W-:Y:S02]  /*22940*/  IADD3.X R20, R20, UR5, RZ, P1, !PT ;  /* 0x0000000514147c10 */ /* 0x000fe40008ffe4ff */
[----:B------:R-:W-:Y:S01]  /*22950*/  IADD3 R24, P1, R24, UR6, RZ ;  /* 0x0000000618187c10 */ /* 0x000fe2000ff3e0ff */
[----:B------:R-:W-:Y:S04]  /*22960*/  STL [R1+0xcd8], R16 ;  /* 0x000cd81001007387 */ /* 0x000fe80000100800 */
[----:B------:R-:W-:Y:S04]  /*22970*/  STL [R1+0xcac], R17 ;  /* 0x000cac1101007387 */ /* 0x000fe80000100800 */
[----:B------:R-:W-:Y:S04]  /*22980*/  STL [R1+0xcd0], R18 ;  /* 0x000cd01201007387 */ /* 0x000fe80000100800 */
[----:B------:R0:W-:Y:S04]  /*22990*/  STL [R1+0xc9c], R24 ;  /* 0x000c9c1801007387 */ /* 0x0001e80000100800 */
[----:B------:R-:W-:Y:S04]  /*229a0*/  STL [R1+0xca4], R19 ;  /* 0x000ca41301007387 */ /* 0x000fe80000100800 */
[----:B0-----:R-:W4:Y:S04]  /*229b0*/  LDL.LU R24, [R1+0xf58] ;  /* 0x000f580001187983 */ /* 0x001f280000300800 */
[----:B------:R-:W-:Y:S01]  /*229c0*/  STL [R1+0xcc8], R20 ;  /* 0x000cc81401007387 */ /* 0x000fe20000100800 */
[----:B--2---:R-:W-:-:S02]  /*229d0*/  IADD3.X R21, R21, UR5, RZ, P2, !PT ;  /* 0x0000000515157c10 */ /* 0x004fc400097fe4ff */
[----:B------:R-:W-:-:S05]  /*229e0*/  IADD3 R26, P2, R26, UR6, RZ ;  /* 0x000000061a1a7c10 */ /* 0x000fca000ff5e0ff */
[----:B------:R0:W-:Y:S04]  /*229f0*/  STL [R1+0xc94], R26 ;  /* 0x000c941a01007387 */ /* 0x0001e80000100800 */
[----:B0-----:R-:W2:Y:S04]  /*22a00*/  LDL.LU R26, [R1+0xf54] ;  /* 0x000f5400011a7983 */ /* 0x001ea80000300800 */
[----:B------:R-:W-:Y:S01]  /*22a10*/  STL [R1+0xcc0], R21 ;  /* 0x000cc01501007387 */ /* 0x000fe20000100800 */
[----:B---3--:R-:W-:Y:S02]  /*22a20*/  IADD3.X R22, R22, UR5, RZ, P3, !PT ;  /* 0x0000000516167c10 */ /* 0x008fe40009ffe4ff */
[----:B------:R-:W-:-:S05]  /*22a30*/  IADD3 R28, P3, R28, UR6, RZ ;  /* 0x000000061c1c7c10 */ /* 0x000fca000ff7e0ff */
[----:B------:R0:W-:Y:S04]  /*22a40*/  STL [R1+0xc8c], R28 ;  /* 0x000c8c1c01007387 */ /* 0x0001e80000100800 */
[----:B0-----:R-:W3:Y:S04]  /*22a50*/  LDL.LU R28, [R1+0xf50] ;  /* 0x000f5000011c7983 */ /* 0x001ee80000300800 */
[----:B------:R-:W-:Y:S01]  /*22a60*/  STL [R1+0xcb8], R22 ;  /* 0x000cb81601007387 */ /* 0x000fe20000100800 */
[----:B------:R-:W-:Y:S02]  /*22a70*/  IADD3.X R30, R30, UR5, RZ, P1, !PT ;  /* 0x000000051e1e7c10 */ /* 0x000fe40008ffe4ff */
[----:B------:R-:W-:-:S02]  /*22a80*/  IADD3 R31, P1, R31, UR6, RZ ;  /* 0x000000061f1f7c10 */ /* 0x000fc4000ff3e0ff */
[----:B------:R-:W-:Y:S02]  /*22a90*/  IADD3.X R32, R32, UR5, RZ, P2, !PT ;  /* 0x0000000520207c10 */ /* 0x000fe400097fe4ff */
[----:B------:R-:W-:Y:S02]  /*22aa0*/  IADD3 R33, P2, R33, UR6, RZ ;  /* 0x0000000621217c10 */ /* 0x000fe4000ff5e0ff */
[----:B------:R-:W-:Y:S02]  /*22ab0*/  IADD3.X R34, R34, UR5, RZ, P3, !PT ;  /* 0x0000000522227c10 */ /* 0x000fe40009ffe4ff */
[----:B------:R-:W-:Y:S02]  /*22ac0*/  IADD3 R35, P3, R35, UR6, RZ ;  /* 0x0000000623237c10 */ /* 0x000fe4000ff7e0ff */
        /* <DEDUP_REMOVED lines=10> */
[----:B----4-:R-:W-:Y:S02]  /*22b70*/  IADD3.X R24, R24, UR5, RZ, P4, !PT ;  /* 0x0000000518187c10 */ /* 0x010fe4000a7fe4ff */
[----:B------:R-:W-:-:S03]  /*22b80*/  IADD3 R25, P4, R25, UR6, RZ ;  /* 0x0000000619197c10 */ /* 0x000fc6000ff9e0ff */
[----:B------:R0:W-:Y:S04]  /*22b90*/  STL [R1+0xcb0], R24 ;  /* 0x000cb01801007387 */ /* 0x0001e80000100800 */
[----:B0-----:R-:W4:Y:S04]  /*22ba0*/  LDL.LU R24, [R1+0xf4c] ;  /* 0x000f4c0001187983 */ /* 0x001f280000300800 */
[----:B------:R0:W-:Y:S04]  /*22bb0*/  STL [R1+0xc84], R25 ;  /* 0x000c841901007387 */ /* 0x0001e80000100800 */
[----:B0-----:R-:W4:Y:S01]  /*22bc0*/  LDL.LU R25, [R1+0xf48] ;  /* 0x000f480001197983 */ /* 0x001f220000300800 */
[----:B------:R-:W-:-:S02]  /*22bd0*/  IADD3.X R36, R36, UR5, RZ, P4, !PT ;  /* 0x0000000524247c10 */ /* 0x000fc4000a7fe4ff */
[----:B------:R-:W-:-:S04]  /*22be0*/  IADD3 R37, P4, R37, UR6, RZ ;  /* 0x0000000625257c10 */ /* 0x000fc8000ff9e0ff */
        /* <DEDUP_REMOVED lines=15> */
[----:B--2---:R-:W-:Y:S02]  /*22ce0*/  IADD3.X R26, R26, UR5, RZ, P5, !PT ;  /* 0x000000051a1a7c10 */ /* 0x004fe4000affe4ff */
[----:B------:R-:W-:-:S03]  /*22cf0*/  IADD3 R27, P5, R27, UR6, RZ ;  /* 0x000000061b1b7c10 */ /* 0x000fc6000ffbe0ff */
[----:B------:R0:W-:Y:S04]  /*22d00*/  STL [R1+0xca8], R26 ;  /* 0x000ca81a01007387 */ /* 0x0001e80000100800 */
[----:B0-----:R-:W4:Y:S04]  /*22d10*/  LDL.LU R26, [R1+0xf44] ;  /* 0x000f4400011a7983 */ /* 0x001f280000300800 */
[----:B------:R0:W-:Y:S04]  /*22d20*/  STL [R1+0xc7c], R27 ;  /* 0x000c7c1b01007387 */ /* 0x0001e80000100800 */
[----:B0-----:R-:W4:Y:S01]  /*22d30*/  LDL.LU R27, [R1+0xf40] ;  /* 0x000f4000011b7983 */ /* 0x001f220000300800 */
[----:B---3--:R-:W-:-:S02]  /*22d40*/  IADD3.X R28, R28, UR5, RZ, P6, !PT ;  /* 0x000000051c1c7c10 */ /* 0x008fc4000b7fe4ff */
[----:B------:R-:W-:-:S03]  /*22d50*/  IADD3 R29, P6, R29, UR6, RZ ;  /* 0x000000061d1d7c10 */ /* 0x000fc6000ffde0ff */
[----:B------:R0:W-:Y:S04]  /*22d60*/  STL [R1+0xca0], R28 ;  /* 0x000ca01c01007387 */ /* 0x0001e80000100800 */
[----:B0-----:R-:W4:Y:S04]  /*22d70*/  LDL.LU R28, [R1+0xf3c] ;  /* 0x000f3c00011c7983 */ /* 0x001f280000300800 */
[----:B------:R0:W-:Y:S04]  /*22d80*/  STL [R1+0xc74], R29 ;  /* 0x000c741d01007387 */ /* 0x0001e80000100800 */
[----:B0-----:R-:W4:Y:S04]  /*22d90*/  LDL.LU R29, [R1+0xf38] ;  /* 0x000f3800011d7983 */ /* 0x001f280000300800 */
[----:B------:R0:W-:Y:S04]  /*22da0*/  STL [R1+0xc98], R30 ;  /* 0x000c981e01007387 */ /* 0x0001e80000100800 */
[----:B0-----:R-:W4:Y:S04]  /*22db0*/  LDL.LU R30, [R1+0xf34] ;  /* 0x000f3400011e7983 */ /* 0x001f280000300800 */
[----:B------:R0:W-:Y:S01]  /*22dc0*/  STL [R1+0xc6c], R31 ;  /* 0x000c6c1f01007387 */ /* 0x0001e20000100800 */
[----:B------:R-:W-:-:S03]  /*22dd0*/  IADD3.X R38, R38, UR5, RZ, P5, !PT ;  /* 0x0000000526267c10 */ /* 0x000fc6000affe4ff */
[----:B0-----:R-:W4:Y:S04]  /*22de0*/  LDL.LU R31, [R1+0xf30] ;  /* 0x000f3000011f7983 */ /* 0x001f280000300800 */
[----:B------:R0:W-:Y:S01]  /*22df0*/  STL [R1+0xc90], R32 ;  /* 0x000c902001007387 */ /* 0x0001e20000100800 */
[----:B------:R-:W-:-:S03]  /*22e00*/  IADD3 R39, P5, R39, UR6, RZ ;  /* 0x0000000627277c10 */ /* 0x000fc6000ffbe0ff */
[----:B0-----:R-:W4:Y:S04]  /*22e10*/  LDL.LU R32, [R1+0xf2c] ;  /* 0x000f2c0001207983 */ /* 0x001f280000300800 */
[----:B------:R0:W-:Y:S01]  /*22e20*/  STL [R1+0xc64], R33 ;  /* 0x000c642101007387 */ /* 0x0001e20000100800 */
[----:B------:R-:W-:-:S03]  /*22e30*/  IADD3.X R40, R40, UR5, RZ, P6, !PT ;  /* 0x0000000528287c10 */ /* 0x000fc6000b7fe4ff */
[----:B0-----:R-:W4:Y:S04]  /*22e40*/  LDL.LU R33, [R1+0xf28] ;  /* 0x000f280001217983 */ /* 0x001f280000300800 */
[----:B------:R0:W-:Y:S01]  /*22e50*/  STL [R1+0xc88], R34 ;  /* 0x000c882201007387 */ /* 0x0001e20000100800 */
[----:B------:R-:W-:-:S03]  /*22e60*/  IADD3 R41, P6, R41, UR6, RZ ;  /* 0x0000000629297c10 */ /* 0x000fc6000ffde0ff */
        /* <DEDUP_REMOVED lines=87> */
[----:B------:R0:W-:Y:S01]  /*233e0*/  STL [R1+0xbf0], R72 ;  /* 0x000bf04801007387 */ /* 0x0001e20000100800 */
[----:B------:R-:W-:-:S03]  /*233f0*/  IADD3 R79, P1, R79, UR6, RZ ;  /* 0x000000064f4f7c10 */ /* 0x000fc6000ff3e0ff */
        /* <DEDUP_REMOVED lines=12> */
[----:B------:R-:W2:Y:S04]  /*234c0*/  LDL.LU R19, [R1+0xbb0] ;  /* 0x000bb00001137983 */ /* 0x000ea80000300800 */
        /* <DEDUP_REMOVED lines=9> */
[----:B------:R-:W3:Y:S04]  /*23560*/  LDL.LU R17, [R1+0xb84] ;  /* 0x000b840001117983 */ /* 0x000ee80000300800 */
[----:B------:R-:W4:Y:S04]  /*23570*/  LDL.LU R22, [R1+0xba8] ;  /* 0x000ba80001167983 */ /* 0x000f280000300800 */
        /* <DEDUP_REMOVED lines=35> */
[----:B--2---:R-:W-:-:S05]  /*237b0*/  IADD3.X R19, R19, UR5, RZ, P6, !PT ;  /* 0x0000000513137c10 */ /* 0x004fca000b7fe4ff */
[----:B------:R0:W-:Y:S04]  /*237c0*/  STL [R1+0xbb0], R19 ;  /* 0x000bb01301007387 */ /* 0x0001e80000100800 */
[----:B0-----:R-:W2:Y:S04]  /*237d0*/  LDL.LU R19, [R1+0xb60] ;  /* 0x000b600001137983 */ /* 0x001ea80000300800 */
[----:B------:R-:W2:Y:S04]  /*237e0*/  LDL.LU R11, [R1+0xb34] ;  /* 0x000b3400010b7983 */ /* 0x000ea80000300800 */
[----:B------:R-:W2:Y:S01]  /*237f0*/  LDL.LU R12, [R1+0xb58] ;  /* 0x000b5800010c7983 */ /* 0x000ea20000300800 */
[----:B---3--:R-:W-:-:S02]  /*23800*/  IADD3 R17, P6, R17, UR6, RZ ;  /* 0x0000000611117c10 */ /* 0x008fc4000ffde0ff */
[----:B----4-:R-:W-:-:S03]  /*23810*/  IADD3.X R22, R22, UR5, RZ, P1, !PT ;  /* 0x0000000516167c10 */ /* 0x010fc60008ffe4ff */
[----:B------:R0:W-:Y:S04]  /*23820*/  STL [R1+0xb84], R17 ;  /* 0x000b841101007387 */ /* 0x0001e80000100800 */
[----:B------:R-:W3:Y:S04]  /*23830*/  LDL.LU R13, [R1+0xb2c] ;  /* 0x000b2c00010d7983 */ /* 0x000ee80000300800 */
[----:B------:R1:W-:Y:S04]  /*23840*/  STL [R1+0xba8], R22 ;  /* 0x000ba81601007387 */ /* 0x0003e80000100800 */
[----:B------:R-:W4:Y:S04]  /*23850*/  LDL.LU R14, [R1+0xb50] ;  /* 0x000b5000010e7983 */ /* 0x000f280000300800 */
[----:B------:R-:W4:Y:S04]  /*23860*/  LDL.LU R15, [R1+0xb24] ;  /* 0x000b2400010f7983 */ /* 0x000f280000300800 */
[----:B------:R-:W4:Y:S04]  /*23870*/  LDL.LU R16, [R1+0xb48] ;  /* 0x000b480001107983 */ /* 0x000f280000300800 */
[----:B0-----:R-:W4:Y:S04]  /*23880*/  LDL.LU R17, [R1+0xb1c] ;  /* 0x000b1c0001117983 */ /* 0x001f280000300800 */
[----:B-1----:R-:W4:Y:S01]  /*23890*/  LDL.LU R22, [R1+0xb40] ;  /* 0x000b400001167983 */ /* 0x002f220000300800 */
[----:B------:R-:W-:-:S02]  /*238a0*/  IADD3 R246, P1, R246, UR6, RZ ;  /* 0x00000006f6f67c10 */ /* 0x000fc4000ff3e0ff */
[----:B------:R-:W-:-:S05]  /*238b0*/  IADD3.X R20, R20, UR5, RZ, P2, !PT ;  /* 0x0000000514147c10 */ /* 0x000fca00097fe4ff */
[----:B------:R0:W-:Y:S01]  /*238c0*/  STL [R1+0xba0], R20 ;  /* 0x000ba01401007387 */ /* 0x0001e20000100800 */
[----:B------:R-:W-:-:S03]  /*238d0*/  IADD3 R247, P2, R247, UR6, RZ ;  /* 0x00000006f7f77c10 */ /* 0x000fc6000ff5e0ff */
[----:B------:R-:W-:Y:S01]  /*238e0*/  STL [R1+0xb7c], R246 ;  /* 0x000b7cf601007387 */ /* 0x000fe20000100800 */
[----:B------:R-:W-:Y:S02]  /*238f0*/  IADD3.X R248, R248, UR5, RZ, P3, !PT ;  /* 0x00000005f8f87c10 */ /* 0x000fe40009ffe4ff */
[----:B------:R-:W-:Y:S01]  /*23900*/  IADD3 R249, P3, R249, UR6, RZ ;  /* 0x00000006f9f97c10 */ /* 0x000fe2000ff7e0ff */
[----:B0-----:R-:W4:Y:S01]  /*23910*/  LDL.LU R20, [R1+0xb14] ;  /* 0x000b140001147983 */ /* 0x001f220000300800 */
        /* <DEDUP_REMOVED lines=21> */
[----:B------:R-:W-:Y:S02]  /*23a70*/  IADD3 R9, P2, R9, UR6, RZ ;  /* 0x0000000609097c10 */ /* 0x000fe4000ff5e0ff */
[----:B------:R-:W-:Y:S02]  /*23a80*/  IADD3.X R10, R10, UR5, RZ, P3, !PT ;  /* 0x000000050a0a7c10 */ /* 0x000fe40009ffe4ff */
[----:B------:R-:W-:Y:S01]  /*23a90*/  IADD3 R18, P3, R18, UR6, RZ ;  /* 0x0000000612127c10 */ /* 0x000fe2000ff7e0ff */
[----:B------:R-:W-:Y:S04]  /*23aa0*/  STL [R1+0xb4c], R8 ;  /* 0x000b4c0801007387 */ /* 0x000fe80000100800 */
[----:B------:R-:W-:Y:S04]  /*23ab0*/  STL [R1+0xb44], R9 ;  /* 0x000b440901007387 */ /* 0x000fe80000100800 */
[----:B------:R0:W-:Y:S04]  /*23ac0*/  STL [R1+0xb3c], R18 ;  /* 0x000b3c1201007387 */ /* 0x0001e80000100800 */
[----:B------:R-:W-:Y:S04]  /*23ad0*/  STL [R1+0xb68], R10 ;  /* 0x000b680a01007387 */ /* 0x000fe80000100800 */
[----:B0-----:R-:W4:Y:S01]  /*23ae0*/  LDL.LU R18, [R1+0xb0c] ;  /* 0x000b0c0001127983 */ /* 0x001f220000300800 */
[----:B--2---:R-:W-:-:S02]  /*23af0*/  IADD3.X R19, R19, UR5, RZ, P4, !PT ;  /* 0x0000000513137c10 */ /* 0x004fc4000a7fe4ff */
[----:B------:R-:W-:-:S03]  /*23b00*/  IADD3 R11, P4, R11, UR6, RZ ;  /* 0x000000060b0b7c10 */ /* 0x000fc6000ff9e0ff */
[----:B------:R0:W-:Y:S01]  /*23b10*/  STL [R1+0xb60], R19 ;  /* 0x000b601301007387 */ /* 0x0001e20000100800 */
[----:B------:R-:W-:-:S03]  /*23b20*/  IADD3.X R12, R12, UR5, RZ, P5, !PT ;  /* 0x000000050c0c7c10 */ /* 0x000fc6000affe4ff */
[----:B0-----:R-:W2:Y:S04]  /*23b30*/  LDL.LU R19, [R1+0xb30] ;  /* 0x000b300001137983 */ /* 0x001ea80000300800 */
[----:B------:R-:W-:Y:S04]  /*23b40*/  STL [R1+0xb34], R11 ;  /* 0x000b340b01007387 */ /* 0x000fe80000100800 */
[----:B------:R-:W-:Y:S01]  /*23b50*/  STL [R1+0xb58], R12 ;  /* 0x000b580c01007387 */ /* 0x000fe20000100800 */
[----:B---3--:R-:W-:Y:S02]  /*23b60*/  IADD3 R13, P5, R13, UR6, RZ ;  /* 0x000000060d0d7c10 */ /* 0x008fe4000ffbe0ff */
[----:B----4-:R-:W-:-:S03]  /*23b70*/  IADD3.X R14, R14, UR5, RZ, P6, !PT ;  /* 0x000000050e0e7c10 */ /* 0x010fc6000b7fe4ff */
[----:B------:R-:W-:Y:S01]  /*23b80*/  STL [R1+0xb2c], R13 ;  /* 0x000b2c0d01007387 */ /* 0x000fe20000100800 */
[----:B------:R-:W-:-:S03]  /*23b90*/  IADD3 R15, P6, R15, UR6, RZ ;  /* 0x000000060f0f7c10 */ /* 0x000fc6000ffde0ff */
[----:B------:R-:W-:Y:S01]  /*23ba0*/  STL [R1+0xb50], R14 ;  /* 0x000b500e01007387 */ /* 0x000fe20000100800 */
[----:B------:R-:W-:-:S03]  /*23bb0*/  IADD3.X R16, R16, UR5, RZ, P1, !PT ;  /* 0x0000000510107c10 */ /* 0x000fc60008ffe4ff */
[----:B------:R-:W-:Y:S01]  /*23bc0*/  STL [R1+0xb24], R15 ;  /* 0x000b240f01007387 */ /* 0x000fe20000100800 */
[----:B------:R-:W-:-:S03]  /*23bd0*/  IADD3 R17, P1, R17, UR6, RZ ;  /* 0x0000000611117c10 */ /* 0x000fc6000ff3e0ff */
[----:B------:R-:W3:Y:S01]  /*23be0*/  LDL.LU R246, [R1+0xb04] ;  /* 0x000b040001f67983 */ /* 0x000ee20000300800 */
[----:B------:R-:W-:-:S03]  /*23bf0*/  IADD3.X R22, R22, UR5, RZ, P2, !PT ;  /* 0x0000000516167c10 */ /* 0x000fc600097fe4ff */
[----:B------:R-:W-:Y:S04]  /*23c00*/  STL [R1+0xb48], R16 ;  /* 0x000b481001007387 */ /* 0x000fe80000100800 */
[----:B------:R-:W-:Y:S04]  /*23c10*/  STL [R1+0xb1c], R17 ;  /* 0x000b1c1101007387 */ /* 0x000fe80000100800 */
[----:B------:R0:W-:Y:S04]  /*23c20*/  STL [R1+0xb40], R22 ;  /* 0x000b401601007387 */ /* 0x0001e80000100800 */
[----:B0-----:R-:W4:Y:S04]  /*23c30*/  LDL.LU R22, [R1+0xb28] ;  /* 0x000b280001167983 */ /* 0x001f280000300800 */
[----:B------:R-:W4:Y:S04]  /*23c40*/  LDL.LU R247, [R1+0xafc] ;  /* 0x000afc0001f77983 */ /* 0x000f280000300800 */
[----:B------:R-:W4:Y:S04]  /*23c50*/  LDL.LU R248, [R1+0xb20] ;  /* 0x000b200001f87983 */ /* 0x000f280000300800 */
[----:B------:R-:W4:Y:S01]  /*23c60*/  LDL.LU R249, [R1+0xaf4] ;  /* 0x000af40001f97983 */ /* 0x000f220000300800 */
[----:B------:R-:W-:-:S05]  /*23c70*/  IADD3 R20, P2, R20, UR6, RZ ;  /* 0x0000000614147c10 */ /* 0x000fca000ff5e0ff */
        /* <DEDUP_REMOVED lines=9> */
[----:B0-----:R-:W4:Y:S04]  /*23d10*/  LDL.LU R20, [R1+0xaf8] ;  /* 0x000af80001147983 */ /* 0x001f280000300800 */
[----:B------:R-:W4:Y:S04]  /*23d20*/  LDL.LU R9, [R1+0xacc] ;  /* 0x000acc0001097983 */ /* 0x000f280000300800 */
[----:B------:R-:W4:Y:S01]  /*23d30*/  LDL.LU R10, [R1+0xaf0] ;  /* 0x000af000010a7983 */ /* 0x000f220000300800 */
[----:B------:R-:W-:-:S03]  /*23d40*/  IADD3.X R21, R21, UR5, RZ, P3, !PT ;  /* 0x0000000515157c10 */ /* 0x000fc60009ffe4ff */
[----:B------:R-:W4:Y:S04]  /*23d50*/  LDL.LU R17, [R1+0xac4] ;  /* 0x000ac40001117983 */ /* 0x000f280000300800 */
[----:B------:R0:W-:Y:S04]  /*23d60*/  STL [R1+0xb38], R21 ;  /* 0x000b381501007387 */ /* 0x0001e80000100800 */
[----:B0-----:R-:W4:Y:S04]  /*23d70*/  LDL.LU R21, [R1+0xae8] ;  /* 0x000ae80001157983 */ /* 0x001f280000300800 */
[----:B------:R-:W4:Y:S04]  /*23d80*/  LDL.LU R11, [R1+0xabc] ;  /* 0x000abc00010b7983 */ /* 0x000f280000300800 */
[----:B------:R-:W4:Y:S01]  /*23d90*/  LDL.LU R12, [R1+0xae0] ;  /* 0x000ae000010c7983 */ /* 0x000f220000300800 */
[----:B------:R-:W-:-:S05]  /*23da0*/  IADD3 R18, P3, R18, UR6, RZ ;  /* 0x0000000612127c10 */ /* 0x000fca000ff7e0ff */
[----:B------:R0:W-:Y:S04]  /*23db0*/  STL [R1+0xb0c], R18 ;  /* 0x000b0c1201007387 */ /* 0x0001e80000100800 */
[----:B------:R-:W4:Y:S01]  /*23dc0*/  LDL.LU R13, [R1+0xab4] ;  /* 0x000ab400010d7983 */ /* 0x000f220000300800 */
[----:B--2---:R-:W-:-:S05]  /*23dd0*/  IADD3.X R19, R19, UR5, RZ, P4, !PT ;  /* 0x0000000513137c10 */ /* 0x004fca000a7fe4ff */
[----:B------:R1:W-:Y:S04]  /*23de0*/  STL [R1+0xb30], R19 ;  /* 0x000b301301007387 */ /* 0x0003e80000100800 */
[----:B------:R-:W2:Y:S04]  /*23df0*/  LDL.LU R14, [R1+0xad8] ;  /* 0x000ad800010e7983 */ /* 0x000ea80000300800 */
[----:B------:R-:W2:Y:S04]  /*23e00*/  LDL.LU R15, [R1+0xaac] ;  /* 0x000aac00010f7983 */ /* 0x000ea80000300800 */
[----:B------:R-:W2:Y:S04]  /*23e10*/  LDL.LU R16, [R1+0xad0] ;  /* 0x000ad00001107983 */ /* 0x000ea80000300800 */
[----:B0-----:R-:W2:Y:S04]  /*23e20*/  LDL.LU R18, [R1+0xaa4] ;  /* 0x000aa40001127983 */ /* 0x001ea80000300800 */
[----:B-1----:R-:W2:Y:S01]  /*23e30*/  LDL.LU R19, [R1+0xac8] ;  /* 0x000ac80001137983 */ /* 0x002ea20000300800 */
[----:B---3--:R-:W-:-:S02]  /*23e40*/  IADD3 R246, P4, R246, UR6, RZ ;  /* 0x00000006f6f67c10 */ /* 0x008fc4000ff9e0ff */
[----:B----4-:R-:W-:Y:S02]  /*23e50*/  IADD3.X R22, R22, UR5, RZ, P5, !PT ;  /* 0x0000000516167c10 */ /* 0x010fe4000affe4ff */
[----:B------:R-:W-:-:S03]  /*23e60*/  IADD3 R247, P5, R247, UR6, RZ ;  /* 0x00000006f7f77c10 */ /* 0x000fc6000ffbe0ff */
[----:B------:R0:W-:Y:S01]  /*23e70*/  STL [R1+0xb28], R22 ;  /* 0x000b281601007387 */ /* 0x0001e20000100800 */
[----:B------:R-:W-:-:S03]  /*23e80*/  IADD3.X R248, R248, UR5, RZ, P6, !PT ;  /* 0x00000005f8f87c10 */ /* 0x000fc6000b7fe4ff */
[----:B------:R-:W-:Y:S01]  /*23e90*/  STL [R1+0xb04], R246 ;  /* 0x000b04f601007387 */ /* 0x000fe20000100800 */
[----:B------:R-:W-:-:S03]  /*23ea0*/  IADD3 R249, P6, R249, UR6, RZ ;  /* 0x00000006f9f97c10 */ /* 0x000fc6000ffde0ff */
[----:B0-----:R-:W3:Y:S04]  /*23eb0*/  LDL.LU R22, [R1+0xa9c] ;  /* 0x000a9c0001167983 */ /* 0x001ee80000300800 */
[----:B------:R-:W-:Y:S04]  /*23ec0*/  STL [R1+0xafc], R247 ;  /* 0x000afcf701007387 */ /* 0x000fe80000100800 */
[----:B------:R-:W-:Y:S04]  /*23ed0*/  STL [R1+0xb20], R248 ;  /* 0x000b20f801007387 */ /* 0x000fe80000100800 */
[----:B------:R-:W-:Y:S01]  /*23ee0*/  STL [R1+0xaf4], R249 ;  /* 0x000af4f901007387 */ /* 0x000fe20000100800 */
[----:B------:R-:W-:-:S02]  /*23ef0*/  IADD3.X R250, R250, UR5, RZ, P1, !PT ;  /* 0x00000005fafa7c10 */ /* 0x000fc40008ffe4ff */
        /* <DEDUP_REMOVED lines=14> */
[----:B------:R-:W-:-:S03]  /*23fe0*/  IADD3 R9, P5, R9, UR6, RZ ;  /* 0x0000000609097c10 */ /* 0x000fc6000ffbe0ff */
[----:B------:R0:W-:Y:S01]  /*23ff0*/  STL [R1+0xaf8], R20 ;  /* 0x000af81401007387 */ /* 0x0001e20000100800 */
[----:B------:R-:W-:-:S03]  /*24000*/  IADD3.X R10, R10, UR5, RZ, P6, !PT ;  /* 0x000000050a0a7c10 */ /* 0x000fc6000b7fe4ff */
[----:B------:R-:W-:Y:S01]  /*24010*/  STL [R1+0xb00], R7 ;  /* 0x000b000701007387 */ /* 0x000fe20000100800 */
[----:B------:R-:W-:-:S03]  /*24020*/  IADD3 R17, P6, R17, UR6, RZ ;  /* 0x0000000611117c10 */ /* 0x000fc6000ffde0ff */
[----:B0-----:R-:W4:Y:S04]  /*24030*/  LDL.LU R20, [R1+0xac0] ;  /* 0x000ac00001147983 */ /* 0x001f280000300800 */
[----:B------:R-:W-:Y:S04]  /*24040*/  STL [R1+0xad4], R8 ;  /* 0x000ad40801007387 */ /* 0x000fe80000100800 */
[----:B------:R-:W-:Y:S01]  /*24050*/  STL [R1+0xacc], R9 ;  /* 0x000acc0901007387 */ /* 0x000fe20000100800 */
[----:B------:R-:W-:-:S03]  /*24060*/  IADD3.X R21, R21, UR5, RZ, P1, !PT ;  /* 0x0000000515157c10 */ /* 0x000fc60008ffe4ff */
[----:B------:R0:W-:Y:S04]  /*24070*/  STL [R1+0xac4], R17 ;  /* 0x000ac41101007387 */ /* 0x0001e80000100800 */
[----:B------:R-:W-:Y:S04]  /*24080*/  STL [R1+0xaf0], R10 ;  /* 0x000af00a01007387 */ /* 0x000fe80000100800 */
[----:B0-----:R-:W4:Y:S04]  /*24090*/  LDL.LU R17, [R1+0xa94] ;  /* 0x000a940001117983 */ /* 0x001f280000300800 */
[----:B------:R0:W-:Y:S04]  /*240a0*/  STL [R1+0xae8], R21 ;  /* 0x000ae81501007387 */ /* 0x0001e80000100800 */
[----:B0-----:R-:W4:Y:S01]  /*240b0*/  LDL.LU R21, [R1+0xab8] ;  /* 0x000ab80001157983 */ /* 0x001f220000300800 */
[----:B------:R-:W-:-:S02]  /*240c0*/  IADD3 R11, P1, R11, UR6, RZ ;  /* 0x000000060b0b7c10 */ /* 0x000fc4000ff3e0ff */
[----:B------:R-:W-:Y:S02]  /*240d0*/  IADD3.X R12, R12, UR5, RZ, P2, !PT ;  /* 0x000000050c0c7c10 */ /* 0x000fe400097fe4ff */
[----:B------:R-:W-:Y:S01]  /*240e0*/  IADD3 R13, P2, R13, UR6, RZ ;  /* 0x000000060d0d7c10 */ /* 0x000fe2000ff5e0ff */
[----:B------:R-:W-:Y:S04]  /*240f0*/  STL [R1+0xabc], R11 ;  /* 0x000abc0b01007387 */ /* 0x000fe80000100800 */
[----:B------:R-:W-:Y:S04]  /*24100*/  STL [R1+0xae0], R12 ;  /* 0x000ae00c01007387 */ /* 0x000fe80000100800 */
[----:B------:R-:W-:Y:S01]  /*24110*/  STL [R1+0xab4], R13 ;  /* 0x000ab40d01007387 */ /* 0x000fe20000100800 */
[----:B--2---:R-:W-:-:S02]  /*24120*/  IADD3.X R14, R14, UR5, RZ, P3, !PT ;  /* 0x000000050e0e7c10 */ /* 0x004fc40009ffe4ff */
[----:B------:R-:W-:-:S03]  /*24130*/  IADD3 R15, P3, R15, UR6, RZ ;  /* 0x000000060f0f7c10 */ /* 0x000fc6000ff7e0ff */
[----:B------:R-:W-:Y:S01]  /*24140*/  STL [R1+0xad8], R14 ;  /* 0x000ad80e01007387 */ /* 0x000fe20000100800 */
[----:B------:R-:W-:-:S03]  /*24150*/  IADD3.X R16, R16, UR5, RZ, P4, !PT ;  /* 0x0000000510107c10 */ /* 0x000fc6000a7fe4ff */
[----:B------:R-:W-:Y:S01]  /*24160*/  STL [R1+0xaac], R15 ;  /* 0x000aac0f01007387 */ /* 0x000fe20000100800 */
[----:B------:R-:W-:-:S03]  /*24170*/  IADD3 R18, P4, R18, UR6, RZ ;  /* 0x0000000612127c10 */ /* 0x000fc6000ff9e0ff */
[----:B------:R-:W2:Y:S01]  /*24180*/  LDL.LU R246, [R1+0xa8c] ;  /* 0x000a8c0001f67983 */ /* 0x000ea20000300800 */
[----:B------:R-:W-:-:S03]  /*24190*/  IADD3.X R19, R19, UR5, RZ, P5, !PT ;  /* 0x0000000513137c10 */ /* 0x000fc6000affe4ff */
[----:B------:R-:W-:Y:S04]  /*241a0*/  STL [R1+0xad0], R16 ;  /* 0x000ad01001007387 */ /* 0x000fe80000100800 */
[----:B------:R0:W-:Y:S04]  /*241b0*/  STL [R1+0xaa4], R18 ;  /* 0x000aa41201007387 */ /* 0x0001e80000100800 */
[----:B0-----:R-:W2:Y:S04]  /*241c0*/  LDL.LU R18, [R1+0xab0] ;  /* 0x000ab00001127983 */ /* 0x001ea80000300800 */
[----:B------:R-:W-:Y:S04]  /*241d0*/  STL [R1+0xac8], R19 ;  /* 0x000ac81301007387 */ /* 0x000fe80000100800 */
        /* <DEDUP_REMOVED lines=14> */
[----:B------:R-:W3:Y:S04]  /*242c0*/  LDL.LU R9, [R1+0xa54] ;  /* 0x000a540001097983 */ /* 0x000ee80000300800 */
[----:B------:R-:W3:Y:S04]  /*242d0*/  LDL.LU R10, [R1+0xa78] ;  /* 0x000a7800010a7983 */ /* 0x000ee80000300800 */
[----:B------:R-:W3:Y:S01]  /*242e0*/  LDL.LU R19, [R1+0xa4c] ;  /* 0x000a4c0001137983 */ /* 0x000ee20000300800 */
[----:B----4-:R-:W-:-:S05]  /*242f0*/  IADD3.X R20, R20, UR5, RZ, P6, !PT ;  /* 0x0000000514147c10 */ /* 0x010fca000b7fe4ff */
[----:B------:R0:W-:Y:S04]  /*24300*/  STL [R1+0xac0], R20 ;  /* 0x000ac01401007387 */ /* 0x0001e80000100800 */
[----:B0-----:R-:W4:Y:S04]  /*24310*/  LDL.LU R20, [R1+0xa70] ;  /* 0x000a700001147983 */ /* 0x001f280000300800 */
[----:B------:R-:W4:Y:S01]  /*24320*/  LDL.LU R11, [R1+0xa44] ;  /* 0x000a4400010b7983 */ /* 0x000f220000300800 */
[----:B------:R-:W-:-:S03]  /*24330*/  IADD3 R17, P6, R17, UR6, RZ ;  /* 0x0000000611117c10 */ /* 0x000fc6000ffde0ff */
[----:B------:R-:W4:Y:S04]  /*24340*/  LDL.LU R12, [R1+0xa68] ;  /* 0x000a6800010c7983 */ /* 0x000f280000300800 */
[----:B------:R0:W-:Y:S04]  /*24350*/  STL [R1+0xa94], R17 ;  /* 0x000a941101007387 */ /* 0x0001e80000100800 */
[----:B------:R-:W4:Y:S01]  /*24360*/  LDL.LU R13, [R1+0xa3c] ;  /* 0x000a3c00010d7983 */ /* 0x000f220000300800 */
[----:B------:R-:W-:-:S05]  /*24370*/  IADD3.X R21, R21, UR5, RZ, P1, !PT ;  /* 0x0000000515157c10 */ /* 0x000fca0008ffe4ff */
[----:B------:R1:W-:Y:S04]  /*24380*/  STL [R1+0xab8], R21 ;  /* 0x000ab81501007387 */ /* 0x0003e80000100800 */
[----:B------:R-:W4:Y:S04]  /*24390*/  LDL.LU R14, [R1+0xa60] ;  /* 0x000a6000010e7983 */ /* 0x000f280000300800 */
[----:B------:R-:W4:Y:S04]  /*243a0*/  LDL.LU R15, [R1+0xa34] ;  /* 0x000a3400010f7983 */ /* 0x000f280000300800 */
[----:B------:R-:W4:Y:S04]  /*243b0*/  LDL.LU R16, [R1+0xa58] ;  /* 0x000a580001107983 */ /* 0x000f280000300800 */
[----:B0-----:R-:W4:Y:S04]  /*243c0*/  LDL.LU R17, [R1+0xa2c] ;  /* 0x000a2c0001117983 */ /* 0x001f280000300800 */
[----:B-1----:R-:W4:Y:S01]  /*243d0*/  LDL.LU R21, [R1+0xa50] ;  /* 0x000a500001157983 */ /* 0x002f220000300800 */
[----:B--2---:R-:W-:-:S02]  /*243e0*/  IADD3 R246, P1, R246, UR6, RZ ;  /* 0x00000006f6f67c10 */ /* 0x004fc4000ff3e0ff */
[----:B------:R-:W-:-:S05]  /*243f0*/  IADD3.X R18, R18, UR5, RZ, P2, !PT ;  /* 0x0000000512127c10 */ /* 0x000fca00097fe4ff */
[----:B------:R0:W-:Y:S01]  /*24400*/  STL [R1+0xab0], R18 ;  /* 0x000ab01201007387 */ /* 0x0001e20000100800 */
[----:B------:R-:W-:-:S03]  /*24410*/  IADD3 R247, P2, R247, UR6, RZ ;  /* 0x00000006f7f77c10 */ /* 0x000fc6000ff5e0ff */
[----:B------:R-:W-:Y:S01]  /*24420*/  STL [R1+0xa8c], R246 ;  /* 0x000a8cf601007387 */ /* 0x000fe20000100800 */
[----:B------:R-:W-:-:S03]  /*24430*/  IADD3.X R248, R248, UR5, RZ, P3, !PT ;  /* 0x00000005f8f87c10 */ /* 0x000fc60009ffe4ff */
[----:B0-----:R-:W2:Y:S01]  /*24440*/  LDL.LU R18, [R1+0xa24] ;  /* 0x000a240001127983 */ /* 0x001ea20000300800 */
[----:B------:R-:W-:-:S03]  /*24450*/  IADD3 R249, P3, R249, UR6, RZ ;  /* 0x00000006f9f97c10 */ /* 0x000fc6000ff7e0ff */
[----:B------:R-:W-:Y:S04]  /*24460*/  STL [R1+0xa84], R247 ;  /* 0x000a84f701007387 */ /* 0x000fe80000100800 */
[----:B------:R-:W-:Y:S04]  /*24470*/  STL [R1+0xaa8], R248 ;  /* 0x000aa8f801007387 */ /* 0x000fe80000100800 */
[----:B------:R-:W-:Y:S01]  /*24480*/  STL [R1+0xa7c], R249 ;  /* 0x000a7cf901007387 */ /* 0x000fe20000100800 */
[----:B---3--:R-:W-:Y:S02]  /*24490*/  IADD3.X R250, R250, UR5, RZ, P4, !PT ;  /* 0x00000005fafa7c10 */ /* 0x008fe4000a7fe4ff */
        /* <DEDUP_REMOVED lines=22> */
[----:B------:R0:W-:Y:S04]  /*24600*/  STL [R1+0xa4c], R19 ;  /* 0x000a4c1301007387 */ /* 0x0001e80000100800 */
[----:B------:R-:W-:Y:S04]  /*24610*/  STL [R1+0xa78], R10 ;  /* 0x000a780a01007387 */ /* 0x000fe80000100800 */
[----:B0-----:R-:W3:Y:S01]  /*24620*/  LDL.LU R19, [R1+0xa1c] ;  /* 0x000a1c0001137983 */ /* 0x001ee20000300800 */
[----:B----4-:R-:W-:-:S02]  /*24630*/  IADD3.X R20, R20, UR5, RZ, P4, !PT ;  /* 0x0000000514147c10 */ /* 0x010fc4000a7fe4ff */
[----:B------:R-:W-:-:S03]  /*24640*/  IADD3 R11, P4, R11, UR6, RZ ;  /* 0x000000060b0b7c10 */ /* 0x000fc6000ff9e0ff */
[----:B------:R0:W-:Y:S01]  /*24650*/  STL [R1+0xa70], R20 ;  /* 0x000a701401007387 */ /* 0x0001e20000100800 */
[----:B------:R-:W-:-:S03]  /*24660*/  IADD3.X R12, R12, UR5, RZ, P5, !PT ;  /* 0x000000050c0c7c10 */ /* 0x000fc6000affe4ff */
[----:B0-----:R-:W4:Y:S01]  /*24670*/  LDL.LU R20, [R1+0xa40] ;  /* 0x000a400001147983 */ /* 0x001f220000300800 */
[----:B------:R-:W-:-:S03]  /*24680*/  IADD3 R13, P5, R13, UR6, RZ ;  /* 0x000000060d0d7c10 */ /* 0x000fc6000ffbe0ff */
[----:B------:R-:W-:Y:S04]  /*24690*/  STL [R1+0xa44], R11 ;  /* 0x000a440b01007387 */ /* 0x000fe80000100800 */
        /* <DEDUP_REMOVED lines=8> */
[----:B------:R-:W4:Y:S01]  /*24720*/  LDL.LU R246, [R1+0xa14] ;  /* 0x000a140001f67983 */ /* 0x000f220000300800 */
        /* <DEDUP_REMOVED lines=24> */
[----:B0-----:R-:W3:Y:S04]  /*248b0*/  LDL.LU R22, [R1+0x9f8] ;  /* 0x0009f80001167983 */ /* 0x001ee80000300800 */
[----:B------:R-:W3:Y:S01]  /*248c0*/  LDL.LU R12, [R1+0x9cc] ;  /* 0x0009cc00010c7983 */ /* 0x000ee20000300800 */
[----:B------:R-:W-:-:S03]  /*248d0*/  IADD3 R19, P3, R19, UR6, RZ ;  /* 0x0000000613137c10 */ /* 0x000fc6000ff7e0ff */
[----:B------:R-:W3:Y:S04]  /*248e0*/  LDL.LU R13, [R1+0x9f0] ;  /* 0x0009f000010d7983 */ /* 0x000ee80000300800 */
[----:B------:R0:W-:Y:S04]  /*248f0*/  STL [R1+0xa1c], R19 ;  /* 0x000a1c1301007387 */ /* 0x0001e80000100800 */
[----:B------:R-:W3:Y:S01]  /*24900*/  LDL.LU R14, [R1+0x9c4] ;  /* 0x0009c400010e7983 */ /* 0x000ee20000300800 */
[----:B----4-:R-:W-:-:S05]  /*24910*/  IADD3.X R20, R20, UR5, RZ, P4, !PT ;  /* 0x0000000514147c10 */ /* 0x010fca000a7fe4ff */
        /* <DEDUP_REMOVED lines=8> */
[----:B------:R0:W-:Y:S04]  /*249a0*/  STL [R1+0xa38], R21 ;  /* 0x000a381501007387 */ /* 0x0001e80000100800 */
[----:B------:R-:W-:Y:S04]  /*249b0*/  STL [R1+0xa14], R246 ;  /* 0x000a14f601007387 */ /* 0x000fe80000100800 */
[----:B0-----:R-:W4:Y:S01]  /*249c0*/  LDL.LU R21, [R1+0x9ac] ;  /* 0x0009ac0001157983 */ /* 0x001f220000300800 */
[----:B------:R-:W-:Y:S02]  /*249d0*/  IADD3 R247, P5, R247, UR6, RZ ;  /* 0x00000006f7f77c10 */ /* 0x000fe4000ffbe0ff */
[----:B------:R-:W-:-:S02]  /*249e0*/  IADD3.X R248, R248, UR5, RZ, P6, !PT ;  /* 0x00000005f8f87c10 */ /* 0x000fc4000b7fe4ff */
        /* <DEDUP_REMOVED lines=28> */
[----:B0-----:R-:W2:Y:S01]  /*24bb0*/  LDL.LU R18, [R1+0x9d0] ;  /* 0x0009d00001127983 */ /* 0x001ea20000300800 */
[----:B---3--:R-:W-:-:S02]  /*24bc0*/  IADD3.X R22, R22, UR5, RZ, P1, !PT ;  /* 0x0000000516167c10 */ /* 0x008fc40008ffe4ff */
[----:B------:R-:W-:-:S03]  /*24bd0*/  IADD3 R12, P1, R12, UR6, RZ ;  /* 0x000000060c0c7c10 */ /* 0x000fc6000ff3e0ff */
[----:B------:R0:W-:Y:S01]  /*24be0*/  STL [R1+0x9f8], R22 ;  /* 0x0009f81601007387 */ /* 0x0001e20000100800 */
[----:B------:R-:W-:-:S03]  /*24bf0*/  IADD3.X R13, R13, UR5, RZ, P2, !PT ;  /* 0x000000050d0d7c10 */ /* 0x000fc600097fe4ff */
[----:B0-----:R-:W3:Y:S01]  /*24c00*/  LDL.LU R22, [R1+0x9a4] ;  /* 0x0009a40001167983 */ /* 0x001ee20000300800 */
[----:B------:R-:W-:-:S03]  /*24c10*/  IADD3 R14, P2, R14, UR6, RZ ;  /* 0x000000060e0e7c10 */ /* 0x000fc6000ff5e0ff */
[----:B------:R-:W-:Y:S04]  /*24c20*/  STL [R1+0x9cc], R12 ;  /* 0x0009cc0c01007387 */ /* 0x000fe80000100800 */
[----:B------:R-:W-:Y:S04]  /*24c30*/  STL [R1+0x9f0], R13 ;  /* 0x0009f00d01007387 */ /* 0x000fe80000100800 */
[----:B------:R-:W-:Y:S01]  /*24c40*/  STL [R1+0x9c4], R14 ;  /* 0x0009c40e01007387 */ /* 0x000fe20000100800 */
[----:B----4-:R-:W-:Y:S02]  /*24c50*/  IADD3.X R15, R15, UR5, RZ, P3, !PT ;  /* 0x000000050f0f7c10 */ /* 0x010fe40009ffe4ff */
        /* <DEDUP_REMOVED lines=32> */
[----:B--2---:R-:W-:-:S05]  /*24e60*/  IADD3.X R18, R18, UR5, RZ, P6, !PT ;  /* 0x0000000512127c10 */ /* 0x004fca000b7fe4ff */
[----:B------:R0:W-:Y:S04]  /*24e70*/  STL [R1+0x9d0], R18 ;  /* 0x0009d01201007387 */ /* 0x0001e80000100800 */
[----:B------:R-:W2:Y:S01]  /*24e80*/  LDL.LU R14, [R1+0x94c] ;  /* 0x00094c00010e7983 */ /* 0x000ea20000300800 */
[----:B---3--:R-:W-:-:S05]  /*24e90*/  IADD3 R22, P6, R22, UR6, RZ ;  /* 0x0000000616167c10 */ /* 0x008fca000ffde0ff */
[----:B------:R1:W-:Y:S04]  /*24ea0*/  STL [R1+0x9a4], R22 ;  /* 0x0009a41601007387 */ /* 0x0003e80000100800 */
[----:B------:R-:W3:Y:S04]  /*24eb0*/  LDL.LU R15, [R1+0x970] ;  /* 0x00097000010f7983 */ /* 0x000ee80000300800 */
[----:B------:R-:W3:Y:S04]  /*24ec0*/  LDL.LU R16, [R1+0x944] ;  /* 0x0009440001107983 */ /* 0x000ee80000300800 */
[----:B------:R-:W3:Y:S04]  /*24ed0*/  LDL.LU R17, [R1+0x968] ;  /* 0x0009680001117983 */ /* 0x000ee80000300800 */
[----:B0-----:R-:W3:Y:S04]  /*24ee0*/  LDL.LU R18, [R1+0x93c] ;  /* 0x00093c0001127983 */ /* 0x001ee80000300800 */
[----:B-1----:R-:W3:Y:S01]  /*24ef0*/  LDL.LU R22, [R1+0x960] ;  /* 0x0009600001167983 */ /* 0x002ee20000300800 */
[----:B----4-:R-:W-:-:S02]  /*24f00*/  IADD3.X R245, R245, UR5, RZ, P1, !PT ;  /* 0x00000005f5f57c10 */ /* 0x010fc40008ffe4ff */
[----:B------:R-:W-:Y:S02]  /*24f10*/  IADD3 R20, P1, R20, UR6, RZ ;  /* 0x0000000614147c10 */ /* 0x000fe4000ff3e0ff */
[----:B------:R-:W-:-:S03]  /*24f20*/  IADD3.X R246, R246, UR5, RZ, P2, !PT ;  /* 0x00000005f6f67c10 */ /* 0x000fc600097fe4ff */
[----:B------:R0:W-:Y:S01]  /*24f30*/  STL [R1+0x99c], R20 ;  /* 0x00099c1401007387 */ /* 0x0001e20000100800 */
[----:B------:R-:W-:-:S03]  /*24f40*/  IADD3 R247, P2, R247, UR6, RZ ;  /* 0x00000006f7f77c10 */ /* 0x000fc6000ff5e0ff */
[----:B------:R-:W-:Y:S01]  /*24f50*/  STL [R1+0x9c8], R245 ;  /* 0x0009c8f501007387 */ /* 0x000fe20000100800 */
[----:B------:R-:W-:-:S03]  /*24f60*/  IADD3.X R248, R248, UR5, RZ, P3, !PT ;  /* 0x00000005f8f87c10 */ /* 0x000fc60009ffe4ff */
[----:B0-----:R-:W4:Y:S04]  /*24f70*/  LDL.LU R20, [R1+0x934] ;  /* 0x0009340001147983 */ /* 0x001f280000300800 */
[----:B------:R-:W-:Y:S04]  /*24f80*/  STL [R1+0x9c0], R246 ;  /* 0x0009c0f601007387 */ /* 0x000fe80000100800 */
        /* <DEDUP_REMOVED lines=33> */
[----:B------:R-:W-:-:S03]  /*251a0*/  IADD3.X R13, R13, UR5, RZ, P5, !PT ;  /* 0x000000050d0d7c10 */ /* 0x000fc6000affe4ff */
[----:B------:R-:W-:Y:S04]  /*251b0*/  STL [R1+0x954], R12 ;  /* 0x0009540c01007387 */ /* 0x000fe80000100800 */
[----:B------:R-:W-:Y:S01]  /*251c0*/  STL [R1+0x978], R13 ;  /* 0x0009780d01007387 */ /* 0x000fe20000100800 */
[----:B--2---:R-:W-:-:S05]  /*251d0*/  IADD3 R14, P5, R14, UR6, RZ ;  /* 0x000000060e0e7c10 */ /* 0x004fca000ffbe0ff */
[----:B------:R-:W-:Y:S01]  /*251e0*/  STL [R1+0x94c], R14 ;  /* 0x00094c0e01007387 */ /* 0x000fe20000100800 */
[----:B---3--:R-:W-:Y:S02]  /*251f0*/  IADD3.X R15, R15, UR5, RZ, P6, !PT ;  /* 0x000000050f0f7c10 */ /* 0x008fe4000b7fe4ff */
        /* <DEDUP_REMOVED lines=8> */
[----:B------:R-:W-:Y:S04]  /*25280*/  STL [R1+0x93c], R18 ;  /* 0x00093c1201007387 */ /* 0x000fe80000100800 */
[----:B------:R0:W-:Y:S04]  /*25290*/  STL [R1+0x960], R22 ;  /* 0x0009601601007387 */ /* 0x0001e80000100800 */
[----:B0-----:R-:W3:Y:S04]  /*252a0*/  LDL.LU R22, [R1+0x924] ;  /* 0x0009240001167983 */ /* 0x001ee80000300800 */
[----:B------:R-:W3:Y:S04]  /*252b0*/  LDL.LU R246, [R1+0x948] ;  /* 0x0009480001f67983 */ /* 0x000ee80000300800 */
[----:B------:R-:W3:Y:S04]  /*252c0*/  LDL.LU R247, [R1+0x91c] ;  /* 0x00091c0001f77983 */ /* 0x000ee80000300800 */
[----:B------:R-:W3:Y:S01]  /*252d0*/  LDL.LU R248, [R1+0x940] ;  /* 0x0009400001f87983 */ /* 0x000ee20000300800 */
[----:B----4-:R-:W-:-:S05]  /*252e0*/  IADD3 R20, P2, R20, UR6, RZ ;  /* 0x0000000614147c10 */ /* 0x010fca000ff5e0ff */
        /* <DEDUP_REMOVED lines=17> */
[----:B------:R-:W-:-:S05]  /*25400*/  IADD3.X R19, R19, UR5, RZ, P3, !PT ;  /* 0x0000000513137c10 */ /* 0x000fca0009ffe4ff */
[----:B------:R0:W-:Y:S04]  /*25410*/  STL [R1+0x958], R19 ;  /* 0x0009581301007387 */ /* 0x0001e80000100800 */
[----:B------:R-:W4:Y:S01]  /*25420*/  LDL.LU R14, [R1+0x8e8] ;  /* 0x0008e800010e7983 */ /* 0x000f220000300800 */
[----:B------:R-:W-:-:S05]  /*25430*/  IADD3 R21, P3, R21, UR6, RZ ;  /* 0x0000000615157c10 */ /* 0x000fca000ff7e0ff */
[----:B------:R1:W-:Y:S04]  /*25440*/  STL [R1+0x92c], R21 ;  /* 0x00092c1501007387 */ /* 0x0003e80000100800 */
[----:B------:R-:W4:Y:S04]  /*25450*/  LDL.LU R15, [R1+0x5c0] ;  /* 0x0005c000010f7983 */ /* 0x000f280000300800 */
[----:B------:R-:W4:Y:S04]  /*25460*/  LDL.LU R16, [R1+0x5b4] ;  /* 0x0005b40001107983 */ /* 0x000f280000300800 */
[----:B------:R-:W4:Y:S04]  /*25470*/  LDL.LU R17, [R1+0x8e0] ;  /* 0x0008e00001117983 */ /* 0x000f280000300800 */
[----:B0-----:R-:W4:Y:S04]  /*25480*/  LDL.LU R19, [R1+0x5ac] ;  /* 0x0005ac0001137983 */ /* 0x001f280000300800 */
[----:B-1----:R-:W4:Y:S01]  /*25490*/  LDL.LU R21, [R1+0x8dc] ;  /* 0x0008dc0001157983 */ /* 0x002f220000300800 */
[----:B--2---:R-:W-:-:S02]  /*254a0*/  IADD3.X R245, R245, UR5, RZ, P4, !PT ;  /* 0x00000005f5f57c10 */ /* 0x004fc4000a7fe4ff */
[----:B---3--:R-:W-:Y:S02]  /*254b0*/  IADD3 R22, P4, R22, UR6, RZ ;  /* 0x0000000616167c10 */ /* 0x008fe4000ff9e0ff */
[----:B------:R-:W-:-:S03]  /*254c0*/  IADD3.X R246, R246, UR5, RZ, P5, !PT ;  /* 0x00000005f6f67c10 */ /* 0x000fc6000affe4ff */
[----:B------:R0:W-:Y:S01]  /*254d0*/  STL [R1+0x924], R22 ;  /* 0x0009241601007387 */ /* 0x0001e20000100800 */
[----:B------:R-:W-:-:S03]  /*254e0*/  IADD3 R247, P5, R247, UR6, RZ ;  /* 0x00000006f7f77c10 */ /* 0x000fc6000ffbe0ff */
[----:B------:R-:W-:Y:S01]  /*254f0*/  STL [R1+0x950], R245 ;  /* 0x000950f501007387 */ /* 0x000fe20000100800 */
[----:B------:R-:W-:-:S03]  /*25500*/  IADD3.X R248, R248, UR5, RZ, P6, !PT ;  /* 0x00000005f8f87c10 */ /* 0x000fc6000b7fe4ff */
[----:B0-----:R-:W2:Y:S04]  /*25510*/  LDL.LU R22, [R1+0x5a4] ;  /* 0x0005a40001167983 */ /* 0x001ea80000300800 */
[----:B------:R-:W-:Y:S04]  /*25520*/  STL [R1+0x948], R246 ;  /* 0x000948f601007387 */ /* 0x000fe80000100800 */
[----:B------:R-:W-:Y:S04]  /*25530*/  STL [R1+0x91c], R247 ;  /* 0x00091cf701007387 */ /* 0x000fe80000100800 */
[----:B------:R-:W-:Y:S01]  /*25540*/  STL [R1+0x940], R248 ;  /* 0x000940f801007387 */ /* 0x000fe20000100800 */
[----:B----4-:R-:W-:-:S02]  /*25550*/  IADD3 R249, P6, R249, UR6, RZ ;  /* 0x00000006f9f97c10 */ /* 0x010fc4000ffde0ff */
        /* <DEDUP_REMOVED lines=28> */
[----:B0-----:R-:W3:Y:S04]  /*25720*/  LDL.LU R18, [R1+0x5bc] ;  /* 0x0005bc0001127983 */ /* 0x001ee80000300800 */
[----:B------:R0:W-:Y:S04]  /*25730*/  STL [R1+0x908], R20 ;  /* 0x0009081401007387 */ /* 0x0001e80000100800 */
        /* <DEDUP_REMOVED lines=35> */
[----:B0-----:R-:W2:Y:S04]  /*25970*/  LDL.LU R22, [R1+0x578] ;  /* 0x0005780001167983 */ /* 0x001ea80000300800 */
[----:B------:R-:W2:Y:S04]  /*25980*/  LDL.LU R12, [R1+0x54c] ;  /* 0x00054c00010c7983 */ /* 0x000ea80000300800 */
[----:B------:R-:W2:Y:S01]  /*25990*/  LDL.LU R13, [R1+0x570] ;  /* 0x00057000010d7983 */ /* 0x000ea20000300800 */
[----:B---3--:R-:W-:-:S05]  /*259a0*/  IADD3.X R18, R18, UR4, RZ, P6, !PT ;  /* 0x0000000412127c10 */ /* 0x008fca000b7fe4ff */
[----:B------:R0:W-:Y:S04]  /*259b0*/  STL [R1+0x5bc], R18 ;  /* 0x0005bc1201007387 */ /* 0x0001e80000100800 */
[----:B------:R-:W3:Y:S01]  /*259c0*/  LDL.LU R14, [R1+0x544] ;  /* 0x00054400010e7983 */ /* 0x000ee20000300800 */
[----:B----4-:R-:W-:-:S05]  /*259d0*/  IADD3 R20, P6, R20, UR7, RZ ;  /* 0x0000000714147c10 */ /* 0x010fca000ffde0ff */
[----:B------:R1:W-:Y:S04]  /*259e0*/  STL [R1+0x59c], R20 ;  /* 0x00059c1401007387 */ /* 0x0003e80000100800 */
[----:B------:R-:W4:Y:S04]  /*259f0*/  LDL.LU R15, [R1+0x568] ;  /* 0x00056800010f7983 */ /* 0x000f280000300800 */
[----:B------:R-:W4:Y:S04]  /*25a00*/  LDL.LU R16, [R1+0x53c] ;  /* 0x00053c0001107983 */ /* 0x000f280000300800 */
[----:B------:R-:W4:Y:S04]  /*25a10*/  LDL.LU R17, [R1+0x560] ;  /* 0x0005600001117983 */ /* 0x000f280000300800 */
[----:B0-----:R-:W4:Y:S04]  /*25a20*/  LDL.LU R18, [R1+0x534] ;  /* 0x0005340001127983 */ /* 0x001f280000300800 */
[----:B-1----:R-:W4:Y:S01]  /*25a30*/  LDL.LU R20, [R1+0x558] ;  /* 0x0005580001147983 */ /* 0x002f220000300800 */
[----:B------:R-:W-:-:S02]  /*25a40*/  IADD3.X R245, R245, UR4, RZ, P1, !PT ;  /* 0x00000004f5f57c10 */ /* 0x000fc40008ffe4ff */
[----:B------:R-:W-:-:S05]  /*25a50*/  IADD3 R21, P1, R21, UR7, RZ ;  /* 0x0000000715157c10 */ /* 0x000fca000ff3e0ff */
[----:B------:R0:W-:Y:S04]  /*25a60*/  STL [R1+0x594], R21 ;  /* 0x0005941501007387 */ /* 0x0001e80000100800 */
[----:B------:R-:W-:Y:S04]  /*25a70*/  STL [R1+0x8ec], R245 ;  /* 0x0008ecf501007387 */ /* 0x000fe80000100800 */
[----:B0-----:R-:W4:Y:S01]  /*25a80*/  LDL.LU R21, [R1+0x52c] ;  /* 0x00052c0001157983 */ /* 0x001f220000300800 */
[----:B------:R-:W-:Y:S02]  /*25a90*/  IADD3.X R246, R246, UR4, RZ, P2, !PT ;  /* 0x00000004f6f67c10 */ /* 0x000fe400097fe4ff */
[----:B------:R-:W-:-:S02]  /*25aa0*/  IADD3 R247, P2, R247, UR7, RZ ;  /* 0x00000007f7f77c10 */ /* 0x000fc4000ff5e0ff */
[----:B------:R-:W-:Y:S01]  /*25ab0*/  IADD3.X R248, R248, UR4, RZ, P3, !PT ;  /* 0x00000004f8f87c10 */ /* 0x000fe20009ffe4ff */
        /* <DEDUP_REMOVED lines=32> */
[----:B0-----:R-:W2:Y:S04]  /*25cc0*/  LDL.LU R19, [R1+0x550] ;  /* 0x0005500001137983 */ /* 0x001ea80000300800 */
[----:B------:R0:W-:Y:S04]  /*25cd0*/  STL [R1+0x578], R22 ;  /* 0x0005781601007387 */ /* 0x0001e80000100800 */
[----:B0-----:R-:W2:Y:S04]  /*25ce0*/  LDL.LU R22, [R1+0x524] ;  /* 0x0005240001167983 */ /* 0x001ea80000300800 */
[----:B------:R0:W-:Y:S04]  /*25cf0*/  STL [R1+0x54c], R12 ;  /* 0x00054c0c01007387 */ /* 0x0001e80000100800 */
[----:B------:R-:W-:Y:S01]  /*25d00*/  STL [R1+0x570], R13 ;  /* 0x0005700d01007387 */ /* 0x000fe20000100800 */
[----:B---3--:R-:W-:-:S05]  /*25d10*/  IADD3 R14, P5, R14, UR7, RZ ;  /* 0x000000070e0e7c10 */ /* 0x008fca000ffbe0ff */
[----:B------:R-:W-:Y:S01]  /*25d20*/  STL [R1+0x544], R14 ;  /* 0x0005440e01007387 */ /* 0x000fe20000100800 */
[----:B----4-:R-:W-:Y:S02]  /*25d30*/  IADD3.X R15, R15, UR4, RZ, P6, !PT ;  /* 0x000000040f0f7c10 */ /* 0x010fe4000b7fe4ff */
        /* <DEDUP_REMOVED lines=9> */
[----:B------:R-:W4:Y:S04]  /*25dd0*/  LDL.LU R246, [R1+0x51c] ;  /* 0x00051c0001f67983 */ /* 0x000f280000300800 */
[----:B------:R1:W-:Y:S04]  /*25de0*/  STL [R1+0x558], R20 ;  /* 0x0005581401007387 */ /* 0x0003e80000100800 */
        /* <DEDUP_REMOVED lines=17> */
[----:B-1----:R-:W4:Y:S04]  /*25f00*/  LDL.LU R20, [R1+0x4dc] ;  /* 0x0004dc0001147983 */ /* 0x002f280000300800 */
[----:B------:R-:W4:Y:S04]  /*25f10*/  LDL.LU R21, [R1+0x500] ;  /* 0x0005000001157983 */ /* 0x000f280000300800 */
[----:B------:R-:W4:Y:S04]  /*25f20*/  LDL.LU R13, [R1+0x4d4] ;  /* 0x0004d400010d7983 */ /* 0x000f280000300800 */
[----:B------:R-:W4:Y:S01]  /*25f30*/  LDL.LU R14, [R1+0x4f8] ;  /* 0x0004f800010e7983 */ /* 0x000f220000300800 */
[----:B--2---:R-:W-:-:S05]  /*25f40*/  IADD3.X R19, R19, UR4, RZ, P3, !PT ;  /* 0x0000000413137c10 */ /* 0x004fca0009ffe4ff */
[----:B------:R0:W-:Y:S04]  /*25f50*/  STL [R1+0x550], R19 ;  /* 0x0005501301007387 */ /* 0x0001e80000100800 */
[----:B------:R-:W2:Y:S01]  /*25f60*/  LDL.LU R15, [R1+0x4cc] ;  /* 0x0004cc00010f7983 */ /* 0x000ea20000300800 */
[----:B------:R-:W-:-:S05]  /*25f70*/  IADD3 R22, P3, R22, UR7, RZ ;  /* 0x0000000716167c10 */ /* 0x000fca000ff7e0ff */
[----:B------:R1:W-:Y:S04]  /*25f80*/  STL [R1+0x524], R22 ;  /* 0x0005241601007387 */ /* 0x0003e80000100800 */
[----:B------:R-:W2:Y:S04]  /*25f90*/  LDL.LU R16, [R1+0x4f0] ;  /* 0x0004f00001107983 */ /* 0x000ea80000300800 */
[----:B------:R-:W2:Y:S04]  /*25fa0*/  LDL.LU R17, [R1+0x4c4] ;  /* 0x0004c40001117983 */ /* 0x000ea80000300800 */
[----:B------:R-:W2:Y:S04]  /*25fb0*/  LDL.LU R18, [R1+0x4e8] ;  /* 0x0004e80001127983 */ /* 0x000ea80000300800 */
[----:B0-----:R-:W2:Y:S04]  /*25fc0*/  LDL.LU R19, [R1+0x4bc] ;  /* 0x0004bc0001137983 */ /* 0x001ea80000300800 */
[----:B-1----:R-:W2:Y:S01]  /*25fd0*/  LDL.LU R22, [R1+0x4e0] ;  /* 0x0004e00001167983 */ /* 0x002ea20000300800 */
[----:B---3--:R-:W-:-:S05]  /*25fe0*/  IADD3.X R245, R245, UR4, RZ, P4, !PT ;  /* 0x00000004f5f57c10 */ /* 0x008fca000a7fe4ff */
[----:B------:R-:W-:Y:S01]  /*25ff0*/  STL [R1+0x548], R245 ;  /* 0x000548f501007387 */ /* 0x000fe20000100800 */
[----:B----4-:R-:W-:Y:S02]  /*26000*/  IADD3 R246, P4, R246, UR7, RZ ;  /* 0x00000007f6f67c10 */ /* 0x010fe4000ff9e0ff */
[----:B------:R-:W-:-:S03]  /*26010*/  IADD3.X R247, R247, UR4, RZ, P5, !PT ;  /* 0x00000004f7f77c10 */ /* 0x000fc6000affe4ff */
[----:B------:R-:W-:Y:S01]  /*26020*/  STL [R1+0x51c], R246 ;  /* 0x00051cf601007387 */ /* 0x000fe20000100800 */
[----:B------:R-:W-:-:S03]  /*26030*/  IADD3 R248, P5, R248, UR7, RZ ;  /* 0x00000007f8f87c10 */ /* 0x000fc6000ffbe0ff */
[----:B------:R-:W-:Y:S01]  /*26040*/  STL [R1+0x540], R247 ;  /* 0x000540f701007387 */ /* 0x000fe20000100800 */
[----:B------:R-:W-:-:S03]  /*26050*/  IADD3.X R249, R249, UR4, RZ, P6, !PT ;  /* 0x00000004f9f97c10 */ /* 0x000fc6000b7fe4ff */
[----:B------:R-:W-:Y:S04]  /*26060*/  STL [R1+0x514], R248 ;  /* 0x000514f801007387 */ /* 0x000fe80000100800 */
[----:B------:R-:W-:Y:S01]  /*26070*/  STL [R1+0x538], R249 ;  /* 0x000538f901007387 */ /* 0x000fe20000100800 */
[----:B------:R-:W-:Y:S02]  /*26080*/  IADD3 R250, P6, R250, UR7, RZ ;  /* 0x00000007fafa7c10 */ /* 0x000fe4000ffde0ff */
        /* <DEDUP_REMOVED lines=26> */
[----:B0-----:R-:W3:Y:S04]  /*26230*/  LDL.LU R20, [R1+0x4b4] ;  /* 0x0004b40001147983 */ /* 0x001ee80000300800 */
        /* <DEDUP_REMOVED lines=8> */
[----:B------:R-:W-:Y:S02]  /*262c0*/  IADD3.X R16, R16, UR4, RZ, P3, !PT ;  /* 0x0000000410107c10 */ /* 0x000fe40009ffe4ff */
        /* <DEDUP_REMOVED lines=9> */
[----:B------:R-:W2:Y:S04]  /*26360*/  LDL.LU R245, [R1+0x4d0] ;  /* 0x0004d00001f57983 */ /* 0x000ea80000300800 */
        /* <DEDUP_REMOVED lines=18> */
[----:B-1----:R-:W2:Y:S04]  /*26490*/  LDL.LU R22, [R1+0x488] ;  /* 0x0004880001167983 */ /* 0x002ea80000300800 */
[----:B------:R-:W2:Y:S04]  /*264a0*/  LDL.LU R13, [R1+0x45c] ;  /* 0x00045c00010d7983 */ /* 0x000ea80000300800 */
[----:B------:R-:W2:Y:S01]  /*264b0*/  LDL.LU R14, [R1+0x480] ;  /* 0x00048000010e7983 */ /* 0x000ea20000300800 */
[----:B---3--:R-:W-:-:S05]  /*264c0*/  IADD3 R20, P5, R20, UR7, RZ ;  /* 0x0000000714147c10 */ /* 0x008fca000ffbe0ff */
        /* <DEDUP_REMOVED lines=53> */
[----:B------:R-:W-:Y:S04]  /*26820*/  STL [R1+0x45c], R13 ;  /* 0x00045c0d01007387 */ /* 0x000fe80000100800 */
        /* <DEDUP_REMOVED lines=12> */
[----:B------:R0:W-:Y:S04]  /*268f0*/  STL [R1+0x444], R20 ;  /* 0x0004441401007387 */ /* 0x0001e80000100800 */
        /* <DEDUP_REMOVED lines=21> */
[----:B------:R-:W4:Y:S01]  /*26a50*/  LDL.LU R14, [R1+0x408] ;  /* 0x00040800010e7983 */ /* 0x000f220000300800 */
[----:B--2---:R-:W-:-:S05]  /*26a60*/  IADD3 R19, P2, R19, UR7, RZ ;  /* 0x0000000713137c10 */ /* 0x004fca000ff5e0ff */
[----:B------:R0:W-:Y:S04]  /*26a70*/  STL [R1+0x43c], R19 ;  /* 0x00043c1301007387 */ /* 0x0001e80000100800 */
[----:B------:R-:W2:Y:S01]  /*26a80*/  LDL.LU R15, [R1+0x3dc] ;  /* 0x0003dc00010f7983 */ /* 0x000ea20000300800 */
[----:B------:R-:W-:-:S05]  /*26a90*/  IADD3.X R22, R22, UR4, RZ, P3, !PT ;  /* 0x0000000416167c10 */ /* 0x000fca0009ffe4ff */
[----:B------:R1:W-:Y:S04]  /*26aa0*/  STL [R1+0x460], R22 ;  /* 0x0004601601007387 */ /* 0x0003e80000100800 */
[----:B------:R-:W2:Y:S04]  /*26ab0*/  LDL.LU R16, [R1+0x400] ;  /* 0x0004000001107983 */ /* 0x000ea80000300800 */
[----:B------:R-:W2:Y:S04]  /*26ac0*/  LDL.LU R17, [R1+0x3d4] ;  /* 0x0003d40001117983 */ /* 0x000ea80000300800 */
[----:B------:R-:W2:Y:S04]  /*26ad0*/  LDL.LU R18, [R1+0x3f8] ;  /* 0x0003f80001127983 */ /* 0x000ea80000300800 */
[----:B0-----:R-:W2:Y:S04]  /*26ae0*/  LDL.LU R19, [R1+0x3cc] ;  /* 0x0003cc0001137983 */ /* 0x001ea80000300800 */
[----:B-1----:R-:W2:Y:S01]  /*26af0*/  LDL.LU R22, [R1+0x3f0] ;  /* 0x0003f00001167983 */ /* 0x002ea20000300800 */
        /* <DEDUP_REMOVED lines=44> */
[----:B------:R0:W-:Y:S04]  /*26dc0*/  STL [R1+0x3e4], R13 ;  /* 0x0003e40d01007387 */ /* 0x0001e80000100800 */
        /* <DEDUP_REMOVED lines=85> */
[----:B------:R1:W-:Y:S04]  /*27320*/  STL [R1+0x3a0], R12 ;  /* 0x0003a00c01007387 */ /* 0x0003e80000100800 */
[----:B0-----:R-:W2:Y:S04]  /*27330*/  LDL.LU R22, [R1+0x34c] ;  /* 0x00034c0001167983 */ /* 0x001ea80000300800 */
[----:B------:R-:W-:Y:S04]  /*27340*/  STL [R1+0x374], R13 ;  /* 0x0003740d01007387 */ /* 0x000fe80000100800 */
        /* <DEDUP_REMOVED lines=32> */
[----:B-1----:R-:W4:Y:S04]  /*27550*/  LDL.LU R12, [R1+0x328] ;  /* 0x00032800010c7983 */ /* 0x002f280000300800 */
        /* <DEDUP_REMOVED lines=11> */
[----:B0-----:R-:W2:Y:S01]  /*27610*/  LDL.LU R22, [R1+0x300] ;  /* 0x0003000001167983 */ /* 0x001ea20000300800 */
        /* <DEDUP_REMOVED lines=37> */
[----:B------:R0:W-:Y:S04]  /*27870*/  STL [R1+0x2fc], R21 ;  /* 0x0002fc1501007387 */ /* 0x0001e80000100800 */
[----:B------:R1:W-:Y:S04]  /*27880*/  STL [R1+0x304], R11 ;  /* 0x0003040b01007387 */ /* 0x0003e80000100800 */
[----:B0-----:R-:W3:Y:S01]  /*27890*/  LDL.LU R21, [R1+0x2d4] ;  /* 0x0002d40001157983 */ /* 0x001ee20000300800 */
[----:B------:R-:W-:-:S02]  /*278a0*/  IADD3.X R13, R13, UR4, RZ, P1, !PT ;  /* 0x000000040d0d7c10 */ /* 0x000fc40008ffe4ff */
[----:B------:R-:W-:Y:S02]  /*278b0*/  IADD3 R14, P1, R14, UR7, RZ ;  /* 0x000000070e0e7c10 */ /* 0x000fe4000ff3e0ff */
[----:B------:R-:W-:Y:S01]  /*278c0*/  IADD3.X R15, R15, UR4, RZ, P2, !PT ;  /* 0x000000040f0f7c10 */ /* 0x000fe200097fe4ff */
[----:B------:R0:W-:Y:S04]  /*278d0*/  STL [R1+0x328], R12 ;  /* 0x0003280c01007387 */ /* 0x0001e80000100800 */
        /* <DEDUP_REMOVED lines=9> */
[----:B------:R-:W-:Y:S04]  /*27970*/  STL [R1+0x2e4], R18 ;  /* 0x0002e41201007387 */ /* 0x000fe80000100800 */
[----:B------:R-:W2:Y:S01]  /*27980*/  LDL.LU R243, [R1+0x2f8] ;  /* 0x0002f80001f37983 */ /* 0x000ea20000300800 */
[----:B------:R-:W-:-:S03]  /*27990*/  IADD3 R20, P4, R20, UR7, RZ ;  /* 0x0000000714147c10 */ /* 0x000fc6000ff9e0ff */
[----:B------:R-:W-:Y:S01]  /*279a0*/  STL [R1+0x308], R19 ;  /* 0x0003081301007387 */ /* 0x000fe20000100800 */
[----:B------:R-:W-:-:S03]  /*279b0*/  IADD3.X R22, R22, UR4, RZ, P5, !PT ;  /* 0x0000000416167c10 */ /* 0x000fc6000affe4ff */
        /* <DEDUP_REMOVED lines=22> */
[----:B------:R-:W4:Y:S04]  /*27b20*/  LDL.LU R14, [R1+0x27c] ;  /* 0x00027c00010e7983 */ /* 0x000f280000300800 */
[----:B------:R-:W4:Y:S01]  /*27b30*/  LDL.LU R15, [R1+0x2a0] ;  /* 0x0002a000010f7983 */ /* 0x000f220000300800 */
[----:B------:R-:W-:-:S02]  /*27b40*/  WARPGROUP.DEPBAR.LE gsb0, 0x0 ;  /* 0x00008000000079c5 */ /* 0x000fc40000010000 */
[----:B------:R-:W-:Y:S01]  /*27b50*/  WARPGROUP.ARRIVE ;  /* 0x00000000000079c5 */ /* 0x000fe20000000000 */
[----:B------:R-:W-:Y:S01]  /*27b60*/  UMOV UR26, UR22 ;  /* 0x00000016001a7c82 */ /* 0x000fe20008000000 */
[----:B------:R-:W-:-:S04]  /*27b70*/  UMOV UR27, UR23 ;  /* 0x00000017001b7c82 */ /* 0x000fc80008000000 */
[----:B------:R-:W-:Y:S01]  /*27b80*/  QGMMA.64x128x32.F32.E4M3.E4M3 R88, gdesc[UR24], R88, gsb0 ;  /* 0x01e00000185879f3 */ /* 0x000fe20008000858 */
[----:B---3--:R-:W-:-:S05]  /*27b90*/  IADD3 R21, P5, R21, UR7, RZ ;  /* 0x0000000715157c10 */ /* 0x008fca000ffbe0ff */
[----:B------:R0:W-:Y:S04]  /*27ba0*/  STL [R1+0x2d4], R21 ;  /* 0x0002d41501007387 */ /* 0x0001e80000100800 */
[----:B------:R-:W3:Y:S04]  /*27bb0*/  LDL.LU R16, [R1+0x274] ;  /* 0x0002740001107983 */ /* 0x000ee80000300800 */
[----:B------:R-:W3:Y:S04]  /*27bc0*/  LDL.LU R17, [R1+0x298] ;  /* 0x0002980001117983 */ /* 0x000ee80000300800 */
[----:B------:R-:W3:Y:S04]  /*27bd0*/  LDL.LU R18, [R1+0x26c] ;  /* 0x00026c0001127983 */ /* 0x000ee80000300800 */
[----:B------:R-:W3:Y:S04]  /*27be0*/  LDL.LU R19, [R1+0x290] ;  /* 0x0002900001137983 */ /* 0x000ee80000300800 */
[----:B------:R-:W3:Y:S04]  /*27bf0*/  LDL.LU R20, [R1+0x264] ;  /* 0x0002640001147983 */ /* 0x000ee80000300800 */
[----:B0-----:R-:W3:Y:S01]  /*27c00*/  LDL.LU R21, [R1+0x288] ;  /* 0x0002880001157983 */ /* 0x001ee20000300800 */
[----:B------:R-:W-:-:S02]  /*27c10*/  WARPGROUP.DEPBAR.LE gsb0, 0x0 ;  /* 0x00008000000079c5 */ /* 0x000fc40000010000 */
[----:B------:R-:W-:Y:S01]  /*27c20*/  WARPGROUP.ARRIVE ;  /* 0x00000000000079c5 */ /* 0x000fe20000000000 */
[----:B------:R-:W-:Y:S01]  /*27c30*/  UMOV UR30, UR10 ;  /* 0x0000000a001e7c82 */ /* 0x000fe20008000000 */
[----:B------:R-:W-:-:S04]  /*27c40*/  UMOV UR31, UR11 ;  /* 0x0000000b001f7c82 */ /* 0x000fc80008000000 */
[----:B------:R-:W-:Y:S01]  /*27c50*/  QGMMA.64x128x32.F32.E4M3.E4M3 R88, gdesc[UR28], R88, gsb0 ;  /* 0x01e000001c5879f3 */ /* 0x000fe20008000858 */
[----:B------:R-:W-:Y:S01]  /*27c60*/  UMOV UR34, UR14 ;  /* 0x0000000e00227c82 */ /* 0x000fe20008000000 */
[----:B------:R-:W-:Y:S01]  /*27c70*/  UMOV UR35, UR15 ;  /* 0x0000000f00237c82 */ /* 0x000fe20008000000 */
[----:B--2---:R-:W-:Y:S02]  /*27c80*/  IADD3.X R243, R243, UR4, RZ, P6, !PT ;  /* 0x00000004f3f37c10 */ /* 0x004fe4000b7fe4ff */
[----:B----4-:R-:W-:-:S03]  /*27c90*/  IADD3 R244, P6, R244, UR7, RZ ;  /* 0x00000007f4f47c10 */ /* 0x010fc6000ffde0ff */
[----:B------:R-:W-:Y:S01]  /*27ca0*/  STL [R1+0x2f8], R243 ;  /* 0x0002f8f301007387 */ /* 0x000fe20000100800 */
[----:B------:R-:W-:Y:S02]  /*27cb0*/  IADD3.X R245, R245, UR4, RZ, P1, !PT ;  /* 0x00000004f5f57c10 */ /* 0x000fe40008ffe4ff */
[----:B------:R-:W-:Y:S02]  /*27cc0*/  IADD3 R246, P1, R246, UR7, RZ ;  /* 0x00000007f6f67c10 */ /* 0x000fe4000ff3e0ff */
[----:B------:R-:W-:Y:S02]  /*27cd0*/  IADD3.X R247, R247, UR4, RZ, P2, !PT ;  /* 0x00000004f7f77c10 */ /* 0x000fe400097fe4ff */
[----:B------:R-:W-:Y:S01]  /*27ce0*/  IADD3 R248, P2, R248, UR7, RZ ;  /* 0x00000007f8f87c10 */ /* 0x000fe2000ff5e0ff */
        /* <DEDUP_REMOVED lines=21> */
[----:B------:R-:W-:Y:S02]  /*27e40*/  IADD3.X R10, R10, UR4, RZ, P2, !PT ;  /* 0x000000040a0a7c10 */ /* 0x000fe400097fe4ff */
[----:B------:R-:W-:Y:S01]  /*27e50*/  IADD3.X R12, R12, UR4, RZ, P3, !PT ;  /* 0x000000040c0c7c10 */ /* 0x000fe20009ffe4ff */
[----:B------:R-:W-:Y:S02]  /*27e60*/  WARPGROUP.DEPBAR.LE gsb0, 0x0 ;  /* 0x00008000000079c5 */ /* 0x000fe40000010000 */
[----:B------:R-:W-:-:S06]  /*27e70*/  WARPGROUP.ARRIVE ;  /* 0x00000000000079c5 */ /* 0x000fcc0000000000 */
[----:B------:R-:W-:Y:S01]  /*27e80*/  QGMMA.64x128x32.F32.E4M3.E4M3 R88, gdesc[UR32], R88, gsb0 ;  /* 0x01e00000205879f3 */ /* 0x000fe20008000858 */
[----:B------:R-:W-:Y:S01]  /*27e90*/  STL [R1+0x2c8], R6 ;  /* 0x0002c80601007387 */ /* 0x000fe20000100800 */
[----:B------:R-:W-:-:S03]  /*27ea0*/  IADD3 R22, P3, R22, UR7, RZ ;  /* 0x0000000716167c10 */ /* 0x000fc6000ff7e0ff */
[----:B------:R-:W-:Y:S01]  /*27eb0*/  STL [R1+0x29c], R7 ;  /* 0x00029c0701007387 */ /* 0x000fe20000100800 */
[----:B------:R-:W-:-:S03]  /*27ec0*/  IADD3 R11, P2, R11, UR7, RZ ;  /* 0x000000070b0b7c10 */ /* 0x000fc6000ff5e0ff */
[----:B------:R-:W-:Y:S04]  /*27ed0*/  STL [R1+0x2c0], R8 ;  /* 0x0002c00801007387 */ /* 0x000fe80000100800 */
[----:B------:R-:W-:Y:S04]  /*27ee0*/  STL [R1+0x294], R9 ;  /* 0x0002940901007387 */ /* 0x000fe80000100800 */
[----:B------:R-:W-:Y:S01]  /*27ef0*/  STL [R1+0x2b8], R10 ;  /* 0x0002b80a01007387 */ /* 0x000fe20000100800 */
[----:B------:R-:W-:-:S03]  /*27f00*/  IADD3.X R13, R13, UR4, RZ, P4, !PT ;  /* 0x000000040d0d7c10 */ /* 0x000fc6000a7fe4ff */
[----:B------:R0:W-:Y:S01]  /*27f10*/  STL [R1+0x284], R22 ;  /* 0x0002841601007387 */ /* 0x0001e20000100800 */
[----:B------:R-:W-:-:S03]  /*27f20*/  IADD3 R14, P4, R14, UR7, RZ ;  /* 0x000000070e0e7c10 */ /* 0x000fc6000ff9e0ff */
[----:B------:R1:W-:Y:S01]  /*27f30*/  STL [R1+0x28c], R11 ;  /* 0x00028c0b01007387 */ /* 0x0003e20000100800 */
[----:B------:R-:W-:-:S03]  /*27f40*/  IADD3.X R15, R15, UR4, RZ, P5, !PT ;  /* 0x000000040f0f7c10 */ /* 0x000fc6000affe4ff */
[----:B0-----:R-:W2:Y:S04]  /*27f50*/  LDL.LU R22, [R1+0x25c] ;  /* 0x00025c0001167983 */ /* 0x001ea80000300800 */
[----:B------:R0:W-:Y:S04]  /*27f60*/  STL [R1+0x2b0], R12 ;  /* 0x0002b00c01007387 */ /* 0x0001e80000100800 */
[----:B------:R4:W-:Y:S04]  /*27f70*/  STL [R1+0x2a8], R13 ;  /* 0x0002a80d01007387 */ /* 0x0009e80000100800 */
[----:B------:R4:W-:Y:S04]  /*27f80*/  STL [R1+0x27c], R14 ;  /* 0x00027c0e01007387 */ /* 0x0009e80000100800 */
[----:B------:R4:W-:Y:S01]  /*27f90*/  STL [R1+0x2a0], R15 ;  /* 0x0002a00f01007387 */ /* 0x0009e20000100800 */
[----:B------:R-:W-:Y:S01]  /*27fa0*/  UMOV UR38, UR18 ;  /* 0x0000001200267c82 */ /* 0x000fe20008000000 */
[----:B------:R-:W-:Y:S01]  /*27fb0*/  UMOV UR39, UR19 ;  /* 0x0000001300277c82 */ /* 0x000fe20008000000 */
[----:B---3--:R-:W-:-:S02]  /*27fc0*/  IADD3 R16, P5, R16, UR7, RZ ;  /* 0x0000000710107c10 */ /* 0x008fc4000ffbe0ff */
[----:B------:R-:W-:Y:S02]  /*27fd0*/  IADD3.X R17, R17, UR4, RZ, P6, !PT ;  /* 0x0000000411117c10 */ /* 0x000fe4000b7fe4ff */
[----:B------:R-:W-:Y:S02]  /*27fe0*/  IADD3 R18, P6, R18, UR7, RZ ;  /* 0x0000000712127c10 */ /* 0x000fe4000ffde0ff */
[----:B------:R-:W-:Y:S02]  /*27ff0*/  IADD3.X R19, R19, UR4, RZ, P1, !PT ;  /* 0x0000000413137c10 */ /* 0x000fe40008ffe4ff */
[----:B------:R-:W-:Y:S01]  /*28000*/  IADD3 R20, P1, R20, UR7, RZ ;  /* 0x0000000714147c10 */ /* 0x000fe2000ff3e0ff */
[----:B------:R3:W-:Y:S04]  /*28010*/  STL [R1+0x274], R16 ;  /* 0x0002741001007387 */ /* 0x0007e80000100800 */
[----:B------:R2:W-:Y:S04]  /*28020*/  STL [R1+0x298], R17 ;  /* 0x0002981101007387 */ /* 0x0005e80000100800 */
[----:B------:R2:W-:Y:S04]  /*28030*/  STL [R1+0x26c], R18 ;  /* 0x00026c1201007387 */ /* 0x0005e80000100800 */
[----:B------:R-:W2:Y:S01]  /*28040*/  LDL.LU R243, [R1+0x280] ;  /* 0x0002800001f37983 */ /* 0x000ea20000300800 */
[----:B------:R-:W-:-:S03]  /*28050*/  IADD3.X R21, R21, UR4, RZ, P2, !PT ;  /* 0x0000000415157c10 */ /* 0x000fc600097fe4ff */
[----:B------:R2:W-:Y:S04]  /*28060*/  STL [R1+0x290], R19 ;  /* 0x0002901301007387 */ /* 0x0005e80000100800 */
        /* <DEDUP_REMOVED lines=18> */
[----:B-1----:R-:W2:Y:S04]  /*28190*/  LDL.LU R11, [R1+0x214] ;  /* 0x00021400010b7983 */ /* 0x002ea80000300800 */
[----:B0-----:R-:W2:Y:S01]  /*281a0*/  LDL.LU R12, [R1+0x238] ;  /* 0x00023800010c7983 */ /* 0x001ea20000300800 */
[----:B------:R-:W-:-:S02]  /*281b0*/  WARPGROUP.DEPBAR.LE gsb0, 0x0 ;  /* 0x00008000000079c5 */ /* 0x000fc40000010000 */
[----:B------:R-:W-:Y:S01]  /*281c0*/  WARPGROUP.ARRIVE ;  /* 0x00000000000079c5 */ /* 0x000fe20000000000 */
[----:B------:R-:W-:Y:S01]  /*281d0*/  UMOV UR42, UR22 ;  /* 0x00000016002a7c82 */ /* 0x000fe20008000000 */
[----:B------:R-:W-:Y:S01]  /*281e0*/  UMOV UR43, UR23 ;  /* 0x00000017002b7c82 */ /* 0x000fe20008000000 */
[----:B----4-:R-:W4:Y:S04]  /*281f0*/  LDL.LU R13, [R1+0x20c] ;  /* 0x00020c00010d7983 */ /* 0x010f280000300800 */
[----:B------:R-:W4:Y:S04]  /*28200*/  LDL.LU R14, [R1+0x204] ;  /* 0x00020400010e7983 */ /* 0x000f280000300800 */
[----:B------:R-:W4:Y:S01]  /*28210*/  LDL.LU R15, [R1+0x228] ;  /* 0x00022800010f7983 */ /* 0x000f220000300800 */
[----:B------:R-:W-:Y:S03]  /*28220*/  QGMMA.64x128x32.F32.E4M3.E4M3 R88, gdesc[UR36], R88, gsb0 ;  /* 0x01e00000245879f3 */ /* 0x000fe60008000858 */
[----:B---3--:R-:W3:Y:S01]  /*28230*/  LDL.LU R16, [R1+0x1fc] ;  /* 0x0001fc0001107983 */ /* 0x008ee20000300800 */
[----:B------:R-:W-:Y:S01]  /*28240*/  UMOV UR46, UR10 ;  /* 0x0000000a002e7c82 */ /* 0x000fe20008000000 */
[----:B------:R-:W-:Y:S01]  /*28250*/  UMOV UR47, UR11 ;  /* 0x0000000b002f7c82 */ /* 0x000fe20008000000 */
[----:B------:R-:W-:-:S02]  /*28260*/  WARPGROUP.DEPBAR.LE gsb0, 0x0 ;  /* 0x00008000000079c5 */ /* 0x000fc40000010000 */
[----:B------:R-:W-:-:S06]  /*28270*/  WARPGROUP.ARRIVE ;  /* 0x00000000000079c5 */ /* 0x000fcc0000000000 */
[----:B------:R-:W-:Y:S01]  /*28280*/  QGMMA.64x128x32.F32.E4M3.E4M3 R24, gdesc[UR40], R24, gsb0 ;  /* 0x01e00000281879f3 */ /* 0x000fe20008000818 */
        /* <DEDUP_REMOVED lines=8> */
[----:B------:R-:W-:-:S02]  /*28310*/  IADD3.X R243, R243, UR4, RZ, P3, !PT ;  /* 0x00000004f3f37c10 */ /* 0x000fc40009ffe4ff */
[----:B------:R-:W-:Y:S02]  /*28320*/  IADD3 R244, P3, R244, UR7, RZ ;  /* 0x00000007f4f47c10 */ /* 0x000fe4000ff7e0ff */
[----:B------:R-:W-:Y:S02]  /*28330*/  IADD3.X R245, R245, UR4, RZ, P4, !PT ;  /* 0x00000004f5f57c10 */ /* 0x000fe4000a7fe4ff */
[----:B------:R-:W-:Y:S02]  /*28340*/  IADD3 R246, P4, R246, UR7, RZ ;  /* 0x00000007f6f67c10 */ /* 0x000fe4000ff9e0ff */
[----:B------:R-:W-:Y:S01]  /*28350*/  IADD3.X R247, R247, UR4, RZ, P5, !PT ;  /* 0x00000004f7f77c10 */ /* 0x000fe2000affe4ff */
[----:B------:R-:W-:Y:S01]  /*28360*/  STL [R1+0x280], R243 ;  /* 0x000280f301007387 */ /* 0x000fe20000100800 */
[----:B------:R-:W-:Y:S01]  /*28370*/  IADD3 R248, P5, R248, UR7, RZ ;  /* 0x00000007f8f87c10 */ /* 0x000fe2000ffbe0ff */
[----:B------:R-:W-:Y:S02]  /*28380*/  WARPGROUP.DEPBAR.LE gsb0, 0x0 ;  /* 0x00008000000079c5 */ /* 0x000fe40000010000 */
[----:B------:R-:W-:Y:S01]  /*28390*/  STL [R1+0x254], R244 ;  /* 0x000254f401007387 */ /* 0x000fe20000100800 */
[----:B------:R-:W-:Y:S01]  /*283a0*/  IADD3.X R249, R249, UR4, RZ, P6, !PT ;  /* 0x00000004f9f97c10 */ /* 0x000fe2000b7fe4ff */
[----:B------:R-:W-:-:S02]  /*283b0*/  WARPGROUP.ARRIVE ;  /* 0x00000000000079c5 */ /* 0x000fc40000000000 */
        /* <DEDUP_REMOVED lines=11> */
[----:B------:R-:W-:Y:S01]  /*28470*/  IADD3.X R6, R6, UR4, RZ, P3, !PT ;  /* 0x0000000406067c10 */ /* 0x000fe20009ffe4ff */
[----:B------:R-:W-:Y:S02]  /*28480*/  QGMMA.64x128x32.F32.E4M3.E4M3 R24, gdesc[UR44], R24, gsb0 ;  /* 0x01e000002c1879f3 */ /* 0x000fe40008000818 */
        /* <DEDUP_REMOVED lines=16> */
[----:B------:R-:W-:Y:S04]  /*28590*/  STL [R1+0x214], R11 ;  /* 0x0002140b01007387 */ /* 0x000fe80000100800 */
[----:B------:R0:W-:Y:S04]  /*285a0*/  STL [R1+0x230], R2 ;  /* 0x0002300201007387 */ /* 0x0001e80000100800 */
[----:B------:R-:W-:Y:S04]  /*285b0*/  STL [R1+0x238], R12 ;  /* 0x0002380c01007387 */ /* 0x000fe80000100800 */
[----:B0-----:R-:W2:Y:S01]  /*285c0*/  LDL.LU R2, [R1+0xe4c] ;  /* 0x000e4c0001027983 */ /* 0x001ea20000300800 */
[----:B------:R-:W-:Y:S01]  /*285d0*/  UMOV UR50, UR14 ;  /* 0x0000000e00327c82 */ /* 0x000fe20008000000 */
[----:B------:R-:W-:Y:S01]  /*285e0*/  UMOV UR51, UR15 ;  /* 0x0000000f00337c82 */ /* 0x000fe20008000000 */
[----:B------:R-:W-:-:S02]  /*285f0*/  WARPGROUP.DEPBAR.LE gsb0, 0x0 ;  /* 0x00008000000079c5 */ /* 0x000fc40000010000 */
[----:B------:R-:W-:-:S06]  /*28600*/  WARPGROUP.ARRIVE ;  /* 0x00000000000079c5 */ /* 0x000fcc0000000000 */
[----:B------:R-:W-:Y:S01]  /*28610*/  QGMMA.64x128x32.F32.E4M3.E4M3 R24, gdesc[UR48], R24, gsb0 ;  /* 0x01e00000301879f3 */ /* 0x000fe20008000818 */
[----:B------:R-:W-:Y:S01]  /*28620*/  UMOV UR54, UR18 ;  /* 0x0000001200367c82 */ /* 0x000fe20008000000 */
[----:B------:R-:W-:Y:S01]  /*28630*/  UMOV UR55, UR19 ;  /* 0x0000001300377c82 */ /* 0x000fe20008000000 */
[----:B----4-:R-:W-:Y:S02]  /*28640*/  IADD3 R13, P6, R13, UR7, RZ ;  /* 0x000000070d0d7c10 */ /* 0x010fe4000ffde0ff */
[----:B------:R-:W-:Y:S02]  /*28650*/  IADD3 R14, P1, R14, UR7, RZ ;  /* 0x000000070e0e7c10 */ /* 0x000fe4000ff3e0ff */
[----:B------:R-:W-:Y:S02]  /*28660*/  IADD3.X R15, R15, UR4, RZ, P2, !PT ;  /* 0x000000040f0f7c10 */ /* 0x000fe400097fe4ff */
[----:B---3--:R-:W-:Y:S01]  /*28670*/  IADD3 R16, P2, R16, UR7, RZ ;  /* 0x0000000710107c10 */ /* 0x008fe2000ff5e0ff */
[----:B------:R-:W-:Y:S01]  /*28680*/  STL [R1+0x20c], R13 ;  /* 0x00020c0d01007387 */ /* 0x000fe20000100800 */
[----:B--2---:R-:W-:-:S02]  /*28690*/  IADD3.X R17, R17, UR4, RZ, P3, !PT ;  /* 0x0000000411117c10 */ /* 0x004fc40009ffe4ff */
[----:B------:R-:W-:Y:S01]  /*286a0*/  IADD3 R18, P3, R18, UR7, RZ ;  /* 0x0000000712127c10 */ /* 0x000fe2000ff7e0ff */
[----:B------:R-:W-:Y:S01]  /*286b0*/  STL [R1+0x204], R14 ;  /* 0x0002040e01007387 */ /* 0x000fe20000100800 */
[----:B------:R-:W-:-:S03]  /*286c0*/  IADD3.X R19, R19, UR4, RZ, P4, !PT ;  /* 0x0000000413137c10 */ /* 0x000fc6000a7fe4ff */
[----:B------:R-:W-:Y:S01]  /*286d0*/  STL [R1+0x228], R15 ;  /* 0x0002280f01007387 */ /* 0x000fe20000100800 */
[----:B------:R-:W-:-:S03]  /*286e0*/  IADD3.X R20, R20, UR4, RZ, P5, !PT ;  /* 0x0000000414147c10 */ /* 0x000fc6000affe4ff */
[----:B------:R-:W-:Y:S04]  /*286f0*/  STL [R1+0x1fc], R16 ;  /* 0x0001fc1001007387 */ /* 0x000fe80000100800 */
[----:B------:R-:W-:Y:S01]  /*28700*/  STL [R1+0x220], R17 ;  /* 0x0002201101007387 */ /* 0x000fe20000100800 */
[----:B------:R-:W-:-:S03]  /*28710*/  IADD3.X R21, R21, UR4, RZ, P6, !PT ;  /* 0x0000000415157c10 */ /* 0x000fc6000b7fe4ff */
[----:B------:R-:W-:Y:S01]  /*28720*/  STL [R1+0x1f4], R18 ;  /* 0x0001f41201007387 */ /* 0x000fe20000100800 */
[----:B------:R-:W-:-:S03]  /*28730*/  IADD3.X R22, R22, UR4, RZ, P1, !PT ;  /* 0x0000000416167c10 */ /* 0x000fc60008ffe4ff */
[----:B------:R-:W-:Y:S04]  /*28740*/  STL [R1+0x218], R19 ;  /* 0x0002181301007387 */ /* 0x000fe80000100800 */
[----:B------:R-:W-:Y:S01]  /*28750*/  STL [R1+0x210], R20 ;  /* 0x0002101401007387 */ /* 0x000fe20000100800 */
[----:B------:R-:W-:Y:S01]  /*28760*/  IADD3.X R23, R23, UR4, RZ, P3, !PT ;  /* 0x0000000417177c10 */ /* 0x000fe20009ffe4ff */
[----:B------:R-:W-:Y:S02]  /*28770*/  WARPGROUP.DEPBAR.LE gsb0, 0x0 ;  /* 0x00008000000079c5 */ /* 0x000fe40000010000 */
[----:B------:R-:W-:-:S06]  /*28780*/  WARPGROUP.ARRIVE ;  /* 0x00000000000079c5 */ /* 0x000fcc0000000000 */
[----:B------:R-:W-:Y:S01]  /*28790*/  QGMMA.64x128x32.F32.E4M3.E4M3 R24, gdesc[UR52], R24, gsb0 ;  /* 0x01e00000341879f3 */ /* 0x000fe20008000818 */
[----:B------:R-:W-:-:S05]  /*287a0*/  IADD3.X R2, R2, UR4, RZ, P2, !PT ;  /* 0x0000000402027c10 */ /* 0x000fca00097fe4ff */
[----:B------:R0:W-:Y:S04]  /*287b0*/  STL [R1+0x1f8], R2 ;  /* 0x0001f80201007387 */ /* 0x0001e80000100800 */
[----:B------:R2:W-:Y:S04]  /*287c0*/  STL [R1+0x208], R21 ;  /* 0x0002081501007387 */ /* 0x0005e80000100800 */
[----:B0-----:R2:W5:Y:S04]  /*287d0*/  LDL.LU R2, [R1+0xe48] ;  /* 0x000e480001027983 */ /* 0x0015680000300800 */
[----:B------:R2:W-:Y:S04]  /*287e0*/  STL [R1+0x200], R22 ;  /* 0x0002001601007387 */ /* 0x0005e80000100800 */
[----:B------:R2:W-:Y:S01]  /*287f0*/  STL [R1+0x1f0], R23 ;  /* 0x0001f01701007387 */ /* 0x0005e20000100800 */
[----:B------:R-:W-:-:S02]  /*28800*/  WARPGROUP.DEPBAR.LE gsb0, 0x0 ;  /* 0x00008000000079c5 */ /* 0x000fc40000010000 */
[----:B------:R-:W-:Y:S05]  /*28810*/  @P0 BRA `(.L_x_2) ;  /* 0xfffffe74004c0947 */ /* 0x000fea000383ffff */
.L_x_1:
[----:B------:R1:W-:Y:S01]  /*28820*/  STL [R1+0xe58], R84 ;  /* 0x000e585401007387 */ /* 0x0003e20000100800 */
[----:B------:R-:W-:Y:S01]  /*28830*/  F2FP.SATFINITE.E4M3.F32.PACK_AB_MERGE_C R112, R113, R112, RZ ;  /* 0x000000707170723e */ /* 0x000fe200048070ff */
[----:B------:R-:W-:Y:S01]  /*28840*/  ULDC.64 UR24, c[0x0][0x228] ;  /* 0x00008a0000187ab9 */ /* 0x000fe20000000a00 */
[----:B------:R-:W-:Y:S01]  /*28850*/  F2FP.SATFINITE.E4M3.F32.PACK_AB_MERGE_C R88, R89, R88, RZ ;  /* 0x000000585958723e */ /* 0x000fe200048070ff */
[----:B------:R-:W3:Y:S01]  /*28860*/  LDL.LU R7, [R1+0x4] ;  /* 0x0000040001077983 */ /* 0x000ee20000300800 */
[----:B------:R-:W-:Y:S01]  /*28870*/  F2FP.SATFINITE.E4M3.F32.PACK_AB_MERGE_C R116, R117, R116, RZ ;  /* 0x000000747574723e */ /* 0x000fe200048070ff */
[----:B------:R-:W-:Y:S01]  /*28880*/  ULDC UR4, c[0x0][0x22c] ;  /* 0x00008b0000047ab9 */ /* 0x000fe20000000800 */
[----:B------:R-:W-:Y:S01]  /*28890*/  F2FP.SATFINITE.E4M3.F32.PACK_AB_MERGE_C R90, R91, R90, RZ ;  /* 0x0000005a5b5a723e */ /* 0x000fe200048070ff */
[----:B------:R-:W-:Y:S01]  /*288a0*/  ULDC.64 UR6, c[0x0][0x228] ;  /* 0x00008a0000067ab9 */ /* 0x000fe20000000a00 */
[----:B------:R-:W-:Y:S01]  /*288b0*/  F2FP.SATFINITE.E4M3.F32.PACK_AB_MERGE_C R106, R107, R106, RZ ;  /* 0x0000006a6b6a723e */ /* 0x000fe200048070ff */
[----:B-1----:R-:W3:Y:S01]  /*288c0*/  LDL.LU R84, [R1] ;  /* 0x0000000001547983 */ /* 0x002ee20000300800 */
[----:B------:R-:W-:Y:S01]  /*288d0*/  F2FP.SATFINITE.E4M3.F32.PACK_AB_MERGE_C R118, R119, R118, RZ ;  /* 0x000000767776723e */ /* 0x000fe200048070ff */
[----:B------:R-:W-:Y:S01]  /*288e0*/  ULDC.64 UR26, c[0x0][0x228] ;  /* 0x00008a00001a7ab9 */ /* 0x000fe20000000a00 */
[----:B------:R-:W-:Y:S01]  /*288f0*/  F2FP.SATFINITE.E4M3.F32.PACK_AB_MERGE_C R152, R153, R152, RZ ;  /* 0x000000989998723e */ /* 0x000fe200048070ff */
[----:B------:R1:W-:Y:S01]  /*28900*/  STL [R1+0xe54], R85 ;  /* 0x000e545501007387 */ /* 0x0003e20000100800 */
[----:B------:R-:W-:Y:S01]  /*28910*/  F2FP.SATFINITE.E4M3.F32.PACK_AB_MERGE_C R110, R111, R110, RZ ;  /* 0x0000006e6f6e723e */ /* 0x000fe200048070ff */
[----:B------:R-:W-:Y:S01]  /*28920*/  ULDC UR8, c[0x0][0x248] ;  /* 0x0000920000087ab9 */ /* 0x000fe20000000800 */
[----:B------:R-:W-:Y:S01]  /*28930*/  F2FP.SATFINITE.E4M3.F32.PACK_AB_MERGE_C R154, R155, R154, RZ ;  /* 0x0000009a9b9a723e */ /* 0x000fe200048070ff */
[----:B------:R-:W-:Y:S01]  /*28940*/  ULDC.64 UR10, c[0x0][0x228] ;  /* 0x00008a00000a7ab9 */ /* 0x000fe20000000a00 */
[----:B------:R-:W-:Y:S01]  /*28950*/  F2FP.SATFINITE.E4M3.F32.PACK_AB_MERGE_C R114, R115, R114, RZ ;  /* 0x000000727372723e */ /* 0x000fe200048070ff */
[----:B------:R-:W-:Y:S01]  /*28960*/  ULDC.64 UR14, c[0x0][0x228] ;  /* 0x00008a00000e7ab9 */ /* 0x000fe20000000a00 */
[----:B------:R-:W-:Y:S01]  /*28970*/  F2FP.SATFINITE.E4M3.F32.PACK_AB_MERGE_C R92, R93, R92, RZ ;  /* 0x0000005c5d5c723e */ /* 0x000fe200048070ff */
[----:B------:R-:W-:Y:S01]  /*28980*/  ULDC.64 UR12, c[0x0][0x228] ;  /* 0x00008a00000c7ab9 */ /* 0x000fe20000000a00 */
[----:B------:R-:W-:Y:S01]  /*28990*/  F2FP.SATFINITE.E4M3.F32.PACK_AB_MERGE_C R94, R95, R94, RZ ;  /* 0x0000005e5f5e723e */ /* 0x000fe200048070ff */
[----:B-1----:R-:W4:Y:S01]  /*289a0*/  LDL.LU R85, [R1+0x8] ;  /* 0x0000080001557983 */ /* 0x002f220000300800 */
[----:B------:R-:W-:Y:S01]  /*289b0*/  F2FP.SATFINITE.E4M3.F32.PACK_AB_MERGE_C R96, R97, R96, RZ ;  /* 0x000000606160723e */ /* 0x000fe200048070ff */
[----:B------:R-:W-:Y:S01]  /*289c0*/  ULDC.64 UR18, c[0x0][0x228] ;  /* 0x00008a0000127ab9 */ /* 0x000fe20000000a00 */
[----:B------:R-:W-:Y:S01]  /*289d0*/  F2FP.SATFINITE.E4M3.F32.PACK_AB_MERGE_C R156, R157, R156, RZ ;  /* 0x0000009c9d9c723e */ /* 0x000fe200048070ff */
[----:B------:R-:W4:Y:S01]  /*289e0*/  LDL.LU R5, [R1+0xc] ;  /* 0x00000c0001057983 */ /* 0x000f220000300800 */
[----:B------:R-:W-:Y:S01]  /*289f0*/  F2FP.SATFINITE.E4M3.F32.PACK_AB_MERGE_C R108, R109, R108, RZ ;  /* 0x0000006c6d6c723e */ /* 0x000fe200048070ff */
[----:B------:R-:W-:Y:S01]  /*28a00*/  ULDC.64 UR16, c[0x0][0x228] ;  /* 0x00008a0000107ab9 */ /* 0x000fe20000000a00 */
[----:B------:R-:W-:Y:S01]  /*28a10*/  F2FP.SATFINITE.E4M3.F32.PACK_AB_MERGE_C R98, R99, R98, RZ ;  /* 0x000000626362723e */ /* 0x000fe200048070ff */
[----:B------:R1:W-:Y:S01]  /*28a20*/  STL [R1+0xe50], R86 ;  /* 0x000e505601007387 */ /* 0x0003e20000100800 */
[----:B------:R-:W-:Y:S01]  /*28a30*/  F2FP.SATFINITE.E4M3.F32.PACK_AB_MERGE_C R100, R101, R100, RZ ;  /* 0x000000646564723e */ /* 0x000fe200048070ff */
[----:B------:R-:W-:Y:S01]  /*28a40*/  ULDC.64 UR22, c[0x0][0x228] ;  /* 0x00008a0000167ab9 */ /* 0x000fe20000000a00 */
[----:B------:R-:W-:Y:S01]  /*28a50*/  F2FP.SATFINITE.E4M3.F32.PACK_AB_MERGE_C R104, R105, R104, RZ ;  /* 0x000000686968723e */ /* 0x000fe200048070ff */
[----:B------:R-:W-:Y:S01]  /*28a60*/  ULDC.64 UR20, c[0x0][0x228] ;  /* 0x00008a0000147ab9 */ /* 0x000fe20000000a00 */
[----:B-1----:R-:W4:Y:S04]  /*28a70*/  LDL.LU R86, [R1+0x10] ;  /* 0x0000100001567983 */ /* 0x002f280000300800 */
[----:B------:R-:W4:Y:S04]  /*28a80*/  LDL.LU R3, [R1+0x14] ;  /* 0x0000140001037983 */ /* 0x000f280000300800 */
[----:B------:R1:W-:Y:S04]  /*28a90*/  STL [R1+0xe4c], R87 ;  /* 0x000e4c5701007387 */ /* 0x0003e80000100800 */
[----:B-1----:R-:W4:Y:S04]  /*28aa0*/  LDL.LU R87, [R1+0x18] ;  /* 0x0000180001577983 */ /* 0x002f280000300800 */
[----:B0-----:R-:W4:Y:S04]  /*28ab0*/  LDL.LU R0, [R1+0x1c] ;  /* 0x00001c0001007983 */ /* 0x001f280000300800 */
[----:B-----5:R0:W-:Y:S04]  /*28ac0*/  STL [R1+0xe48], R2 ;  /* 0x000e480201007387 */ /* 0x0201e80000100800 */
        /* <DEDUP_REMOVED lines=31> */
[----:B--2---:R-:W2:Y:S04]  /*28cc0*/  LDL.LU R21, [R1+0x9c] ;  /* 0x00009c0001157983 */ /* 0x004ea80000300800 */
        /* <DEDUP_REMOVED lines=23> */
[----:B------:R-:W2:Y:S01]  /*28e40*/  LDL.LU R225, [R1+0xfc] ;  /* 0x0000fc0001e17983 */ /* 0x000ea20000300800 */
[----:B---3--:R-:W-:-:S03]  /*28e50*/  F2FP.SATFINITE.E4M3.F32.PACK_AB_MERGE_C R7, R7, R84, RZ ;  /* 0x000000540707723e */ /* 0x008fc600048070ff */
[----:B------:R-:W3:Y:S01]  /*28e60*/  LDL.LU R84, [R1+0xe58] ;  /* 0x000e580001547983 */ /* 0x000ee20000300800 */
[----:B----4-:R-:W-:-:S03]  /*28e70*/  F2FP.SATFINITE.E4M3.F32.PACK_AB_MERGE_C R5, R5, R85, RZ ;  /* 0x000000550505723e */ /* 0x010fc600048070ff */
[----:B------:R-:W3:Y:S01]  /*28e80*/  LDL.LU R85, [R1+0xe54] ;  /* 0x000e540001557983 */ /* 0x000ee20000300800 */
[----:B------:R-:W-:-:S03]  /*28e90*/  F2FP.SATFINITE.E4M3.F32.PACK_AB_MERGE_C R3, R3, R86, RZ ;  /* 0x000000560303723e */ /* 0x000fc600048070ff */
[----:B------:R-:W4:Y:S01]  /*28ea0*/  LDL.LU R86, [R1+0xe50] ;  /* 0x000e500001567983 */ /* 0x000f220000300800 */
[----:B------:R-:W-:-:S03]  /*28eb0*/  F2FP.SATFINITE.E4M3.F32.PACK_AB_MERGE_C R0, R0, R87, RZ ;  /* 0x000000570000723e */ /* 0x000fc600048070ff */
[----:B------:R-:W4:Y:S01]  /*28ec0*/  LDL.LU R87, [R1+0xe4c] ;  /* 0x000e4c0001577983 */ /* 0x000f220000300800 */
[----:B------:R-:W-:-:S03]  /*28ed0*/  F2FP.SATFINITE.E4M3.F32.PACK_AB_MERGE_C R4, R4, R2, RZ ;  /* 0x000000020404723e */ /* 0x000fc600048070ff */
[----:B------:R-:W3:Y:S01]  /*28ee0*/  LDL.LU R2, [R1+0xe48] ;  /* 0x000e480001027983 */ /* 0x000ee20000300800 */
[----:B------:R-:W-:Y:S02]  /*28ef0*/  F2FP.SATFINITE.E4M3.F32.PACK_AB_MERGE_C R113, R25, R24, RZ ;  /* 0x000000181971723e */ /* 0x000fe400048070ff */
[----:B------:R-:W-:Y:S02]  /*28f00*/  F2FP.SATFINITE.E4M3.F32.PACK_AB_MERGE_C R117, R29, R28, RZ ;  /* 0x0000001c1d75723e */ /* 0x000fe400048070ff */
[----:B------:R-:W-:Y:S02]  /*28f10*/  LOP3.LUT R88, R88, 0xffff, RZ, 0xc0, !PT ;  /* 0x0000ffff58587812 */ /* 0x000fe400078ec0ff */
[----:B------:R-:W-:Y:S02]  /*28f20*/  F2FP.SATFINITE.E4M3.F32.PACK_AB_MERGE_C R119, R31, R30, RZ ;  /* 0x0000001e1f77723e */ /* 0x000fe400048070ff */
[----:B------:R-:W-:Y:S02]  /*28f30*/  F2FP.SATFINITE.E4M3.F32.PACK_AB_MERGE_C R107, R37, R36, RZ ;  /* 0x00000024256b723e */ /* 0x000fe400048070ff */
[----:B------:R-:W-:-:S02]  /*28f40*/  LOP3.LUT R90, R90, 0xffff, RZ, 0xc0, !PT ;  /* 0x0000ffff5a5a7812 */ /* 0x000fc400078ec0ff */
[----:B------:R-:W-:Y:S02]  /*28f50*/  LOP3.LUT R152, R152, 0xffff, RZ, 0xc0, !PT ;  /* 0x0000ffff98987812 */ /* 0x000fe400078ec0ff */
[----:B------:R-:W-:Y:S02]  /*28f60*/  F2FP.SATFINITE.E4M3.F32.PACK_AB_MERGE_C R111, R35, R34, RZ ;  /* 0x00000022236f723e */ /* 0x000fe400048070ff */
[----:B------:R-:W-:Y:S02]  /*28f70*/  F2FP.SATFINITE.E4M3.F32.PACK_AB_MERGE_C R115, R27, R26, RZ ;  /* 0x0000001a1b73723e */ /* 0x000fe400048070ff */
[----:B------:R-:W-:Y:S02]  /*28f80*/  F2FP.SATFINITE.E4M3.F32.PACK_AB_MERGE_C R97, R45, R44, RZ ;  /* 0x0000002c2d61723e */ /* 0x000fe400048070ff */
[----:B------:R-:W-:Y:S02]  /*28f90*/  LOP3.LUT R154, R154, 0xffff, RZ, 0xc0, !PT ;  /* 0x0000ffff9a9a7812 */ /* 0x000fe400078ec0ff */
[----:B------:R-:W-:-:S02]  /*28fa0*/  LOP3.LUT R92, R92, 0xffff, RZ, 0xc0, !PT ;  /* 0x0000ffff5c5c7812 */ /* 0x000fc400078ec0ff */
[----:B------:R-:W-:Y:S02]  /*28fb0*/  LOP3.LUT R94, R94, 0xffff, RZ, 0xc0, !PT ;  /* 0x0000ffff5e5e7812 */ /* 0x000fe400078ec0ff */
[----:B------:R-:W-:Y:S02]  /*28fc0*/  F2FP.SATFINITE.E4M3.F32.PACK_AB_MERGE_C R109, R39, R38, RZ ;  /* 0x00000026276d723e */ /* 0x000fe400048070ff */
[----:B------:R-:W-:Y:S02]  /*28fd0*/  F2FP.SATFINITE.E4M3.F32.PACK_AB_MERGE_C R99, R47, R46, RZ ;  /* 0x0000002e2f63723e */ /* 0x000fe400048070ff */
[----:B------:R-:W-:Y:S02]  /*28fe0*/  LOP3.LUT R156, R156, 0xffff, RZ, 0xc0, !PT ;  /* 0x0000ffff9c9c7812 */ /* 0x000fe400078ec0ff */
[----:B------:R-:W-:Y:S02]  /*28ff0*/  F2FP.SATFINITE.E4M3.F32.PACK_AB_MERGE_C R6, R6, R219, RZ ;  /* 0x000000db0606723e */ /* 0x000fe400048070ff */
[----:B------:R-:W-:-:S02]  /*29000*/  F2FP.SATFINITE.E4M3.F32.PACK_AB_MERGE_C R93, R53, R52, RZ ;  /* 0x00000034355d723e */ /* 0x000fc400048070ff */
[----:B------:R-:W-:Y:S02]  /*29010*/  F2FP.SATFINITE.E4M3.F32.PACK_AB_MERGE_C R9, R9, R218, RZ ;  /* 0x000000da0909723e */ /* 0x000fe400048070ff */
[----:B------:R-:W-:Y:S02]  /*29020*/  F2FP.SATFINITE.E4M3.F32.PACK_AB_MERGE_C R8, R8, R221, RZ ;  /* 0x000000dd0808723e */ /* 0x000fe400048070ff */
[----:B------:R-:W-:Y:S02]  /*29030*/  F2FP.SATFINITE.E4M3.F32.PACK_AB_MERGE_C R95, R55, R54, RZ ;  /* 0x00000036375f723e */ /* 0x000fe400048070ff */
[----:B------:R-:W-:Y:S02]  /*29040*/  F2FP.SATFINITE.E4M3.F32.PACK_AB_MERGE_C R105, R63, R62, RZ ;  /* 0x0000003e3f69723e */ /* 0x000fe400048070ff */
        /* <DEDUP_REMOVED lines=15> */
[----:B------:R-:W-:Y:S02]  /*29140*/  LOP3.LUT R106, R106, 0xffff, RZ, 0xc0, !PT ;  /* 0x0000ffff6a6a7812 */ /* 0x000fe400078ec0ff */
[----:B------:R-:W-:Y:S02]  /*29150*/  F2FP.SATFINITE.E4M3.F32.PACK_AB_MERGE_C R13, R13, R250, RZ ;  /* 0x000000fa0d0d723e */ /* 0x000fe400048070ff */
[----:B------:R-:W-:Y:S02]  /*29160*/  F2FP.SATFINITE.E4M3.F32.PACK_AB_MERGE_C R91, R71, R70, RZ ;  /* 0x00000046475b723e */ /* 0x000fe400048070ff */
[----:B------:R-:W-:Y:S02]  /*29170*/  F2FP.SATFINITE.E4M3.F32.PACK_AB_MERGE_C R172, R173, R172, RZ ;  /* 0x000000acadac723e */ /* 0x000fe400048070ff */
[----:B------:R-:W-:-:S02]  /*29180*/  F2FP.SATFINITE.E4M3.F32.PACK_AB_MERGE_C R174, R175, R174, RZ ;  /* 0x000000aeafae723e */ /* 0x000fc400048070ff */
[----:B------:R-:W-:Y:S02]  /*29190*/  LOP3.LUT R110, R110, 0xffff, RZ, 0xc0, !PT ;  /* 0x0000ffff6e6e7812 */ /* 0x000fe400078ec0ff */
        /* <DEDUP_REMOVED lines=11> */
[----:B------:R-:W-:Y:S02]  /*29250*/  F2FP.SATFINITE.E4M3.F32.PACK_AB_MERGE_C R17, R17, R246, RZ ;  /* 0x000000f61111723e */ /* 0x000fe400048070ff */
[----:B------:R-:W-:Y:S02]  /*29260*/  F2FP.SATFINITE.E4M3.F32.PACK_AB_MERGE_C R182, R183, R182, RZ ;  /* 0x000000b6b7b6723e */ /* 0x000fe400048070ff */
[----:B------:R-:W-:Y:S02]  /*29270*/  LOP3.LUT R118, R118, 0xffff, RZ, 0xc0, !PT ;  /* 0x0000ffff76767812 */ /* 0x000fe400078ec0ff */
[----:B------:R-:W-:Y:S02]  /*29280*/  F2FP.SATFINITE.E4M3.F32.PACK_AB_MERGE_C R19, R19, R244, RZ ;  /* 0x000000f41313723e */ /* 0x000fe400048070ff */
[----:B------:R-:W-:Y:S02]  /*29290*/  F2FP.SATFINITE.E4M3.F32.PACK_AB_MERGE_C R122, R123, R122, RZ ;  /* 0x0000007a7b7a723e */ /* 0x000fe400048070ff */
[----:B------:R-:W-:-:S02]  /*292a0*/  F2FP.SATFINITE.E4M3.F32.PACK_AB_MERGE_C R184, R185, R184, RZ ;  /* 0x000000b8b9b8723e */ /* 0x000fc400048070ff */
[----:B------:R-:W-:Y:S02]  /*292b0*/  F2FP.SATFINITE.E4M3.F32.PACK_AB_MERGE_C R20, R20, R243, RZ ;  /* 0x000000f31414723e */ /* 0x000fe400048070ff */
[----:B------:R-:W-:Y:S02]  /*292c0*/  F2FP.SATFINITE.E4M3.F32.PACK_AB_MERGE_C R186, R187, R186, RZ ;  /* 0x000000babbba723e */ /* 0x000fe400048070ff */
[----:B------:R-:W-:Y:S02]  /*292d0*/  F2FP.SATFINITE.E4M3.F32.PACK_AB_MERGE_C R124, R125, R124, RZ ;  /* 0x0000007c7d7c723e */ /* 0x000fe400048070ff */
[----:B--2---:R-:W-:Y:S02]  /*292e0*/  F2FP.SATFINITE.E4M3.F32.PACK_AB_MERGE_C R21, R21, R242, RZ ;  /* 0x000000f21515723e */ /* 0x004fe400048070ff */
        /* <DEDUP_REMOVED lines=36> */
[----:B------:R-:W2:Y:S01]  /*29530*/  LDL.LU R226, [R1+0xe44] ;  /* 0x000e440001e27983 */ /* 0x000ea20000300800 */
[----:B------:R-:W0:Y:S01]  /*29540*/  S2R R25, SR_TID.X ;  /* 0x0000000000197919 */ /* 0x000e220000002100 */
[----:B------:R-:W-:-:S02]  /*29550*/  F2FP.SATFINITE.E4M3.F32.PACK_AB_MERGE_C R28, R33, R32, RZ ;  /* 0x00000020211c723e */ /* 0x000fc400048070ff */
[----:B------:R-:W-:Y:S01]  /*29560*/  LOP3.LUT R33, R7, 0xffff, RZ, 0xc0, !PT ;  /* 0x0000ffff07217812 */ /* 0x000fe200078ec0ff */
[----:B------:R-:W2:Y:S01]  /*29570*/  LDL.LU R151, [R1+0x100] ;  /* 0x0001000001977983 */ /* 0x000ea20000300800 */
[----:B------:R-:W-:Y:S02]  /*29580*/  LOP3.LUT R5, R5, 0xffff, RZ, 0xc0, !PT ;  /* 0x0000ffff05057812 */ /* 0x000fe400078ec0ff */
[----:B------:R-:W-:Y:S01]  /*29590*/  SHF.R.U32.HI R7, RZ, 0x8, R33 ;  /* 0x00000008ff077819 */ /* 0x000fe20000011621 */
[----:B------:R-:W2:Y:S01]  /*295a0*/  LDL.LU R149, [R1+0x104] ;  /* 0x0001040001957983 */ /* 0x000ea20000300800 */
[----:B------:R-:W-:Y:S02]  /*295b0*/  LOP3.LUT R113, R113, 0xffff, RZ, 0xc0, !PT ;  /* 0x0000ffff71717812 */ /* 0x000fe400078ec0ff */
[----:B------:R-:W-:Y:S02]  /*295c0*/  LOP3.LUT R36, R7, 0xffff, RZ, 0xc0, !PT ;  /* 0x0000ffff07247812 */ /* 0x000fe400078ec0ff */
[----:B------:R-:W-:-:S02]  /*295d0*/  F2FP.SATFINITE.E4M3.F32.PACK_AB_MERGE_C R31, R41, R40, RZ ;  /* 0x00000028291f723e */ /* 0x000fc400048070ff */
[----:B------:R-:W-:Y:S02]  /*295e0*/  SHF.R.U32.HI R37, RZ, 0x8, R113 ;  /* 0x00000008ff257819 */ /* 0x000fe40000011671 */
[----:B------:R-:W-:Y:S02]  /*295f0*/  LOP3.LUT R115, R115, 0xffff, RZ, 0xc0, !PT ;  /* 0x0000ffff73737812 */ /* 0x000fe400078ec0ff */
[----:B------:R-:W-:Y:S02]  /*29600*/  LOP3.LUT R37, R37, 0xffff, RZ, 0xc0, !PT ;  /* 0x0000ffff25257812 */ /* 0x000fe400078ec0ff */
[----:B------:R-:W-:Y:S02]  /*29610*/  LOP3.LUT R3, R3, 0xffff, RZ, 0xc0, !PT ;  /* 0x0000ffff03037812 */ /* 0x000fe400078ec0ff */
[----:B------:R-:W-:Y:S02]  /*29620*/  LOP3.LUT R117, R117, 0xffff, RZ, 0xc0, !PT ;  /* 0x0000ffff75757812 */ /* 0x000fe400078ec0ff */
[----:B------:R-:W-:-:S02]  /*29630*/  SHF.R.U32.HI R46, RZ, 0x8, R94 ;  /* 0x00000008ff2e7819 */ /* 0x000fc4000001165e */
[----:B------:R-:W-:Y:S02]  /*29640*/  F2FP.SATFINITE.E4M3.F32.PACK_AB_MERGE_C R39, R49, R48, RZ ;  /* 0x000000303127723e */ /* 0x000fe400048070ff */
[----:B------:R-:W-:Y:S02]  /*29650*/  LOP3.LUT R119, R119, 0xffff, RZ, 0xc0, !PT ;  /* 0x0000ffff77777812 */ /* 0x000fe400078ec0ff */
[----:B------:R-:W-:Y:S01]  /*29660*/  LOP3.LUT R4, R4, 0xffff, RZ, 0xc0, !PT ;  /* 0x0000ffff04047812 */ /* 0x000fe200078ec0ff */
[C---:B0-----:R-:W-:Y:S01]  /*29670*/  IMAD.SHL.U32 R30, R25.reuse, 0x40, RZ ;  /* 0x00000040191e7824 */ /* 0x041fe200078e00ff */
[----:B------:R-:W-:Y:S01]  /*29680*/  LOP3.LUT R6, R6, 0xffff, RZ, 0xc0, !PT ;  /* 0x0000ffff06067812 */ /* 0x000fe200078ec0ff */
[----:B------:R-:W-:Y:S01]  /*29690*/  IMAD.SHL.U32 R41, R25, 0x8, RZ ;  /* 0x0000000819297824 */ /* 0x000fe200078e00ff */
[----:B------:R-:W-:Y:S02]  /*296a0*/  LOP3.LUT R62, R9, 0xffff, RZ, 0xc0, !PT ;  /* 0x0000ffff093e7812 */ /* 0x000fe400078ec0ff */
[----:B------:R-:W-:-:S02]  /*296b0*/  LOP3.LUT R34, R30, 0x400, RZ, 0xc0, !PT ;  /* 0x000004001e227812 */ /* 0x000fc400078ec0ff */
[----:B------:R-:W-:Y:S02]  /*296c0*/  PRMT R30, R33, 0x3340, R88 ;  /* 0x00003340211e7816 */ /* 0x000fe40000000058 */
[----:B------:R-:W-:Y:S02]  /*296d0*/  SHF.R.U32.HI R33, RZ, 0x8, R152 ;  /* 0x00000008ff217819 */ /* 0x000fe40000011698 */
[----:B------:R-:W-:Y:S02]  /*296e0*/  F2FP.SATFINITE.E4M3.F32.PACK_AB_MERGE_C R32, R43, R42, RZ ;  /* 0x0000002a2b20723e */ /* 0x000fe400048070ff */
[----:B------:R-:W-:Y:S02]  /*296f0*/  LOP3.LUT R44, R33, 0xffff, RZ, 0xc0, !PT ;  /* 0x0000ffff212c7812 */ /* 0x000fe400078ec0ff */
[----:B------:R-:W-:Y:S02]  /*29700*/  SHF.R.U32.HI R38, RZ, 0x8, R115 ;  /* 0x00000008ff267819 */ /* 0x000fe40000011673 */
[----:B------:R-:W-:-:S02]  /*29710*/  F2FP.SATFINITE.E4M3.F32.PACK_AB_MERGE_C R40, R51, R50, RZ ;  /* 0x000000323328723e */ /* 0x000fc400048070ff */
[----:B------:R-:W-:Y:S01]  /*29720*/  SHF.R.U32.HI R48, RZ, 0x8, R117 ;  /* 0x00000008ff307819 */ /* 0x000fe20000011675 */
[C---:B---3--:R-:W-:Y:S02]  /*29730*/  VIADD R24, R2.reuse, 0x7f ;  /* 0x0000007f02187836 */ /* 0x048fe40000000000 */
[----:B------:R-:W-:Y:S01]  /*29740*/  VIADD R29, R2, 0x1 ;  /* 0x00000001021d7836 */ /* 0x000fe20000000000 */
[----:B------:R-:W-:Y:S02]  /*29750*/  LOP3.LUT R8, R8, 0xffff, RZ, 0xc0, !PT ;  /* 0x0000ffff08087812 */ /* 0x000fe400078ec0ff */
[----:B------:R-:W-:Y:S02]  /*29760*/  ISETP.GE.AND P0, PT, R24, UR25, PT ;  /* 0x0000001918007c0c */ /* 0x000fe4000bf06270 */
[----:B------:R-:W-:Y:S02]  /*29770*/  SHF.R.U32.HI R24, RZ, 0x8, R88 ;  /* 0x00000008ff187819 */ /* 0x000fe40000011658 */
[----:B------:R-:W-:-:S02]  /*29780*/  LOP3.LUT R166, R166, 0xffff, RZ, 0xc0, !PT ;  /* 0x0000ffffa6a67812 */ /* 0x000fc400078ec0ff */
[----:B------:R-:W-:Y:S02]  /*29790*/  LOP3.LUT R7, R24, 0xffff, RZ, 0xc0, !PT ;  /* 0x0000ffff18077812 */ /* 0x000fe400078ec0ff */
[----:B------:R-:W-:Y:S02]  /*297a0*/  SHF.R.U32.HI R24, RZ, 0x8, R5 ;  /* 0x00000008ff187819 */ /* 0x000fe40000011605 */
[----:B------:R-:W-:Y:S02]  /*297b0*/  PRMT R7, R36, 0x3340, R7 ;  /* 0x0000334024077816 */ /* 0x000fe40000000007 */
[----:B------:R-:W-:Y:S02]  /*297c0*/  SHF.R.U32.HI R36, RZ, 0x8, R90 ;  /* 0x00000008ff247819 */ /* 0x000fe4000001165a */
[----:B------:R-:W-:Y:S02]  /*297d0*/  ISETP.GE.AND P2, PT, R29, UR4, PT ;  /* 0x000000041d007c0c */ /* 0x000fe4000bf46270 */
[----:B------:R-:W-:Y:S01]  /*297e0*/  LOP3.LUT R107, R107, 0xffff, RZ, 0xc0, !PT ;  /* 0x0000ffff6b6b7812 */ /* 0x000fe200078ec0ff */
[----:B------:R-:W-:Y:S01]  /*297f0*/  VIADD R35, R2, 0x2 ;  /* 0x0000000202237836 */ /* 0x000fe20000000000 */
[----:B------:R-:W-:Y:S01]  /*29800*/  LOP3.LUT R45, R24, 0xffff, RZ, 0xc0, !PT ;  /* 0x0000ffff182d7812 */ /* 0x000fe200078ec0ff */
[----:B------:R-:W-:Y:S01]  /*29810*/  ULDC UR4, c[0x0][0x22c] ;  /* 0x00008b0000047ab9 */ /* 0x000fe20000000800 */
[----:B------:R-:W-:-:S02]  /*29820*/  LOP3.LUT R36, R36, 0xffff, RZ, 0xc0, !PT ;  /* 0x0000ffff24247812 */ /* 0x000fc400078ec0ff */
[----:B------:R-:W-:Y:S02]  /*29830*/  LOP3.LUT R24, R41, 0x300, RZ, 0xc0, !PT ;  /* 0x0000030029187812 */ /* 0x000fe400078ec0ff */
[----:B------:R-:W-:Y:S02]  /*29840*/  LOP3.LUT R41, R0, 0xffff, RZ, 0xc0, !PT ;  /* 0x0000ffff00297812 */ /* 0x000fe400078ec0ff */
[----:B------:R-:W-:Y:S02]  /*29850*/  PRMT R42, R45, 0x3340, R36 ;  /* 0x000033402d2a7816 */ /* 0x000fe40000000024 */
[----:B------:R-:W-:Y:S02]  /*29860*/  PRMT R36, R44, 0x3340, R37 ;  /* 0x000033402c247816 */ /* 0x000fe40000000025 */
[----:B------:R-:W-:Y:S02]  /*29870*/  SHF.R.U32.HI R0, RZ, 0x8, R3 ;  /* 0x00000008ff007819 */ /* 0x000fe40000011603 */
[----:B------:R-:W-:-:S02]  /*29880*/  PRMT R45, R3, 0x3340, R92 ;  /* 0x00003340032d7816 */ /* 0x000fc4000000005c */
[----:B------:R-:W-:Y:S02]  /*29890*/  SHF.R.U32.HI R44, RZ, 0x8, R92 ;  /* 0x00000008ff2c7819 */ /* 0x000fe4000001165c */
[----:B------:R-:W-:Y:S02]  /*298a0*/  SHF.R.U32.HI R3, RZ, 0x8, R41 ;  /* 0x00000008ff037819 */ /* 0x000fe40000011629 */
[----:B------:R-:W-:Y:S02]  /*298b0*/  LOP3.LUT R51, R0, 0xffff, RZ, 0xc0, !PT ;  /* 0x0000ffff00337812 */ /* 0x000fe400078ec0ff */
[----:B------:R-:W-:Y:S02]  /*298c0*/  LOP3.LUT R44, R44, 0xffff, RZ, 0xc0, !PT ;  /* 0x0000ffff2c2c7812 */ /* 0x000fe400078ec0ff */
[----:B------:R-:W-:Y:S02]  /*298d0*/  LOP3.LUT R3, R3, 0xffff, RZ, 0xc0, !PT ;  /* 0x0000ffff03037812 */ /* 0x000fe400078ec0ff */
[----:B------:R-:W-:-:S02]  /*298e0*/  LOP3.LUT R46, R46, 0xffff, RZ, 0xc0, !PT ;  /* 0x0000ffff2e2e7812 */ /* 0x000fc400078ec0ff */
[----:B------:R-:W-:Y:S02]  /*298f0*/  SHF.R.U32.HI R49, RZ, 0x8, R119 ;  /* 0x00000008ff317819 */ /* 0x000fe40000011677 */
[----:B------:R-:W-:Y:S02]  /*29900*/  LOP3.LUT R48, R48, 0xffff, RZ, 0xc0, !PT ;  /* 0x0000ffff30307812 */ /* 0x000fe400078ec0ff */
[----:B------:R-:W-:Y:S02]  /*29910*/  PRMT R52, R51, 0x3340, R44 ;  /* 0x0000334033347816 */ /* 0x000fe4000000002c */
[----:B------:R-:W-:Y:S02]  /*29920*/  PRMT R50, R3, 0x3340, R46 ;  /* 0x0000334003327816 */ /* 0x000fe4000000002e */
[----:B------:R-:W-:Y:S02]  /*29930*/  LOP3.LUT R3, R96, 0xffff, RZ, 0xc0, !PT ;  /* 0x0000ffff60037812 */ /* 0x000fe400078ec0ff */
[----:B------:R-:W-:-:S02]  /*29940*/  LOP3.LUT R51, R98, 0xffff, RZ, 0xc0, !PT ;  /* 0x0000ffff62337812 */ /* 0x000fc400078ec0ff */
[----:B------:R-:W-:Y:S02]  /*29950*/  SHF.R.U32.HI R0, RZ, 0x8, R4 ;  /* 0x00000008ff007819 */ /* 0x000fe40000011604 */
[--C-:B------:R-:W-:Y:S02]  /*29960*/  PRMT R46, R6, 0x3340, R51.reuse ;  /* 0x00003340062e7816 */ /* 0x100fe40000000033 */
[----:B------:R-:W-:Y:S02]  /*29970*/  SHF.R.U32.HI R51, RZ, 0x8, R51 ;  /* 0x00000008ff337819 */ /* 0x000fe40000011633 */
[----:B------:R-:W-:Y:S02]  /*29980*/  LOP3.LUT R55, R0, 0xffff, RZ, 0xc0, !PT ;  /* 0x0000ffff00377812 */ /* 0x000fe400078ec0ff */
[----:B------:R-:W-:Y:S02]  /*29990*/  LOP3.LUT R51, R51, 0xffff, RZ, 0xc0, !PT ;  /* 0x0000ffff33337812 */ /* 0x000fe400078ec0ff */
[----:B------:R-:W-:-:S02]  /*299a0*/  LOP3.LUT R9, R100, 0xffff, RZ, 0xc0, !PT ;  /* 0x0000ffff64097812 */ /* 0x000fc400078ec0ff */
[----:B------:R-:W-:Y:S02]  /*299b0*/  LOP3.LUT R109, R109, 0xffff, RZ, 0xc0, !PT ;  /* 0x0000ffff6d6d7812 */ /* 0x000fe400078ec0ff */
[--C-:B------:R-:W-:Y:S02]  /*299c0*/  PRMT R63, R8, 0x3340, R9.reuse ;  /* 0x00003340083f7816 */ /* 0x100fe40000000009 */
[----:B------:R-:W-:Y:S02]  /*299d0*/  SHF.R.U32.HI R9, RZ, 0x8, R9 ;  /* 0x00000008ff097819 */ /* 0x000fe40000011609 */
[----:B------:R-:W-:Y:S02]  /*299e0*/  LOP3.LUT R158, R158, 0xffff, RZ, 0xc0, !PT ;  /* 0x0000ffff9e9e7812 */ /* 0x000fe400078ec0ff */
[----:B------:R-:W-:Y:S02]  /*299f0*/  F2FP.SATFINITE.E4M3.F32.PACK_AB_MERGE_C R26, R57, R56, RZ ;  /* 0x00000038391a723e */ /* 0x000fe400048070ff */
[----:B------:R-:W-:-:S02]  /*29a00*/  SHF.R.U32.HI R57, RZ, 0x8, R109 ;  /* 0x00000008ff397819 */ /* 0x000fc4000001166d */
[----:B------:R-:W-:Y:S02]  /*29a10*/  LOP3.LUT R9, R9, 0xffff, RZ, 0xc0, !PT ;  /* 0x0000ffff09097812 */ /* 0x000fe400078ec0ff */
[----:B------:R-:W-:Y:S02]  /*29a20*/  LOP3.LUT R57, R57, 0xffff, RZ, 0xc0, !PT ;  /* 0x0000ffff39397812 */ /* 0x000fe400078ec0ff */
[----:B------:R-:W-:Y:S02]  /*29a30*/  LOP3.LUT R10, R10, 0xffff, RZ, 0xc0, !PT ;  /* 0x0000ffff0a0a7812 */ /* 0x000fe400078ec0ff */
[----:B------:R-:W-:Y:S02]  /*29a40*/  F2FP.SATFINITE.E4M3.F32.PACK_AB_MERGE_C R103, R61, R60, RZ ;  /* 0x0000003c3d67723e */ /* 0x000fe400048070ff */
[----:B------:R-:W-:Y:S02]  /*29a50*/  LOP3.LUT R160, R160, 0xffff, RZ, 0xc0, !PT ;  /* 0x0000ffffa0a07812 */ /* 0x000fe400078ec0ff */
[----:B------:R-:W-:-:S02]  /*29a60*/  LOP3.LUT R111, R111, 0xffff, RZ, 0xc0, !PT ;  /* 0x0000ffff6f6f7812 */ /* 0x000fc400078ec0ff */
[----:B------:R-:W-:Y:S02]  /*29a70*/  LOP3.LUT R162, R162, 0xffff, RZ, 0xc0, !PT ;  /* 0x0000ffffa2a27812 */ /* 0x000fe400078ec0ff */
[----:B------:R-:W-:Y:S02]  /*29a80*/  SHF.R.U32.HI R54, RZ, 0x8, R111 ;  /* 0x00000008ff367819 */ /* 0x000fe4000001166f */
[----:B------:R-:W-:Y:S02]  /*29a90*/  LOP3.LUT R12, R12, 0xffff, RZ, 0xc0, !PT ;  /* 0x0000ffff0c0c7812 */ /* 0x000fe400078ec0ff */
[----:B------:R-:W-:Y:S02]  /*29aa0*/  LOP3.LUT R164, R164, 0xffff, RZ, 0xc0, !PT ;  /* 0x0000ffffa4a47812 */ /* 0x000fe400078ec0ff */
[----:B------:R-:W-:Y:S02]  /*29ab0*/  SHF.R.U32.HI R56, RZ, 0x8, R107 ;  /* 0x00000008ff387819 */ /* 0x000fe4000001166b */
[----:B------:R-:W-:-:S02]  /*29ac0*/  LOP3.LUT R11, R11, 0xffff, RZ, 0xc0, !PT ;  /* 0x0000ffff0b0b7812 */ /* 0x000fc400078ec0ff */
[----:B------:R-:W-:Y:S02]  /*29ad0*/  LOP3.LUT R56, R56, 0xffff, RZ, 0xc0, !PT ;  /* 0x0000ffff38387812 */ /* 0x000fe400078ec0ff */
[----:B------:R-:W-:Y:S02]  /*29ae0*/  F2FP.SATFINITE.E4M3.F32.PACK_AB_MERGE_C R27, R65, R64, RZ ;  /* 0x00000040411b723e */ /* 0x000fe400048070ff */
[----:B------:R-:W-:Y:S02]  /*29af0*/  LOP3.LUT R168, R168, 0xffff, RZ, 0xc0, !PT ;  /* 0x0000ffffa8a87812 */ /* 0x000fe400078ec0ff */
[----:B------:R-:W-:Y:S02]  /*29b00*/  LOP3.LUT R31, R31, 0xffff, RZ, 0xc0, !PT ;  /* 0x0000ffff1f1f7812 */ /* 0x000fe400078ec0ff */
[----:B------:R-:W-:Y:S02]  /*29b10*/  LOP3.LUT R14, R14, 0xffff, RZ, 0xc0, !PT ;  /* 0x0000ffff0e0e7812 */ /* 0x000fe400078ec0ff */
[----:B------:R-:W-:-:S02]  /*29b20*/  LOP3.LUT R170, R170, 0xffff, RZ, 0xc0, !PT ;  /* 0x0000ffffaaaa7812 */ /* 0x000fc400078ec0ff */
[----:B------:R-:W-:Y:S02]  /*29b30*/  LOP3.LUT R13, R13, 0xffff, RZ, 0xc0, !PT ;  /* 0x0000ffff0d0d7812 */ /* 0x000fe400078ec0ff */
[----:B------:R-:W-:Y:S02]  /*29b40*/  LOP3.LUT R172, R172, 0xffff, RZ, 0xc0, !PT ;  /* 0x0000ffffacac7812 */ /* 0x000fe400078ec0ff */
[----:B------:R-:W-:Y:S02]  /*29b50*/  LOP3.LUT R97, R97, 0xffff, RZ, 0xc0, !PT ;  /* 0x0000ffff61617812 */ /* 0x000fe400078ec0ff */
[----:B------:R-:W-:Y:S02]  /*29b60*/  F2FP.SATFINITE.E4M3.F32.PACK_AB_MERGE_C R47, R59, R58, RZ ;  /* 0x0000003a3b2f723e */ /* 0x000fe400048070ff */
[----:B------:R-:W-:Y:S02]  /*29b70*/  LOP3.LUT R174, R174, 0xffff, RZ, 0xc0, !PT ;  /* 0x0000ffffaeae7812 */ /* 0x000fe400078ec0ff */
[----:B------:R-:W-:-:S02]  /*29b80*/  LOP3.LUT R99, R99, 0xffff, RZ, 0xc0, !PT ;  /* 0x0000ffff63637812 */ /* 0x000fc400078ec0ff */
[----:B------:R-:W-:Y:S02]  /*29b90*/  PRMT R79, R13, 0x3340, R110 ;  /* 0x000033400d4f7816 */ /* 0x000fe4000000006e */
[----:B------:R-:W-:Y:S02]  /*29ba0*/  LOP3.LUT R93, R93, 0xffff, RZ, 0xc0, !PT ;  /* 0x0000ffff5d5d7812 */ /* 0x000fe400078ec0ff */
[----:B------:R-:W-:Y:S02]  /*29bb0*/  F2FP.SATFINITE.E4M3.F32.PACK_AB_MERGE_C R84, R85, R84, RZ ;  /* 0x000000545554723e */ /* 0x000fe400048070ff */
[----:B------:R-:W-:Y:S02]  /*29bc0*/  LOP3.LUT R105, R105, 0xffff, RZ, 0xc0, !PT ;  /* 0x0000ffff69697812 */ /* 0x000fe400078ec0ff */
[----:B----4-:R-:W-:Y:S02]  /*29bd0*/  F2FP.SATFINITE.E4M3.F32.PACK_AB_MERGE_C R86, R87, R86, RZ ;  /* 0x000000565756723e */ /* 0x010fe400048070ff */
[----:B------:R-:W-:-:S02]  /*29be0*/  F2FP.SATFINITE.E4M3.F32.PACK_AB_MERGE_C R218, R236, R237, RZ ;  /* 0x000000edecda723e */ /* 0x000fc400048070ff */
[----:B------:R-:W-:Y:S02]  /*29bf0*/  F2FP.SATFINITE.E4M3.F32.PACK_AB_MERGE_C R219, R234, R235, RZ ;  /* 0x000000ebeadb723e */ /* 0x000fe400048070ff */
[----:B------:R-:W-:Y:S02]  /*29c00*/  F2FP.SATFINITE.E4M3.F32.PACK_AB_MERGE_C R220, R232, R233, RZ ;  /* 0x000000e9e8dc723e */ /* 0x000fe400048070ff */
[----:B------:R-:W-:Y:S02]  /*29c10*/  F2FP.SATFINITE.E4M3.F32.PACK_AB_MERGE_C R221, R230, R231, RZ ;  /* 0x000000e7e6dd723e */ /* 0x000fe400048070ff */
[----:B--2---:R-:W-:-:S04]  /*29c20*/  LOP3.LUT R29, R226, 0xf0, RZ, 0xc0, !PT ;  /* 0x000000f0e21d7812 */ /* 0x004fc800078ec0ff */
[----:B------:R-:W-:Y:S02]  /*29c30*/  IADD3 R43, R34, UR58, R29 ;  /* 0x0000003a222b7c10 */ /* 0x000fe4000fffe01d */
[----:B------:R-:W-:-:S04]  /*29c40*/  SHF.R.U32.HI R34, RZ, 0x8, R154 ;  /* 0x00000008ff227819 */ /* 0x000fc8000001169a */
[----:B------:R-:W-:Y:S02]  /*29c50*/  LOP3.LUT R33, R34, 0xffff, RZ, 0xc0, !PT ;  /* 0x0000ffff22217812 */ /* 0x000fe400078ec0ff */
[----:B------:R-:W-:Y:S02]  /*29c60*/  LOP3.LUT R34, R38, 0xffff, RZ, 0xc0, !PT ;  /* 0x0000ffff26227812 */ /* 0x000fe400078ec0ff */
[----:B------:R-:W-:-:S04]  /*29c70*/  SHF.R.U32.HI R38, RZ, 0x8, R156 ;  /* 0x00000008ff267819 */ /* 0x000fc8000001169c */
[----:B------:R-:W-:Y:S02]  /*29c80*/  LOP3.LUT R53, R38, 0xffff, RZ, 0xc0, !PT ;  /* 0x0000ffff26357812 */ /* 0x000fe400078ec0ff */
[----:B------:R-:W-:Y:S02]  /*29c90*/  LOP3.LUT R38, R49, 0xffff, RZ, 0xc0, !PT ;  /* 0x0000ffff31267812 */ /* 0x000fe400078ec0ff */
[----:B------:R-:W-:Y:S02]  /*29ca0*/  PRMT R44, R53, 0x3340, R48 ;  /* 0x00003340352c7816 */ /* 0x000fe40000000030 */
[--C-:B------:R-:W-:Y:S02]  /*29cb0*/  PRMT R49, R4, 0x3340, R3.reuse ;  /* 0x0000334004317816 */ /* 0x100fe40000000003 */
[----:B------:R-:W-:Y:S02]  /*29cc0*/  SHF.R.U32.HI R48, RZ, 0x8, R3 ;  /* 0x00000008ff307819 */ /* 0x000fe40000011603 */
[----:B------:R-:W-:-:S04]  /*29cd0*/  SHF.R.U32.HI R3, RZ, 0x8, R6 ;  /* 0x00000008ff037819 */ /* 0x000fc80000011606 */
[----:B------:R-:W-:-:S04]  /*29ce0*/  LOP3.LUT R0, R3, 0xffff, RZ, 0xc0, !PT ;  /* 0x0000ffff03007812 */ /* 0x000fc800078ec0ff */
[----:B------:R-:W-:Y:S02]  /*29cf0*/  PRMT R51, R0, 0x3340, R51 ;  /* 0x0000334000337816 */ /* 0x000fe40000000033 */
[----:B------:R-:W-:Y:S01]  /*29d00*/  SHF.R.U32.HI R0, RZ, 0x8, R8 ;  /* 0x00000008ff007819 */ /* 0x000fe20000011608 */
[----:B------:R-:W-:Y:S01]  /*29d10*/  IMAD.IADD R24, R24, 0x1, R43 ;  /* 0x0000000118187824 */ /* 0x000fe200078e022b */
[----:B------:R-:W-:Y:S02]  /*29d20*/  SHF.R.U32.HI R8, RZ, 0x8, R166 ;  /* 0x00000008ff087819 */ /* 0x000fe400000116a6 */
[----:B------:R-:W-:Y:S02]  /*29d30*/  LOP3.LUT R0, R0, 0xffff, RZ, 0xc0, !PT ;  /* 0x0000ffff00007812 */ /* 0x000fe400078ec0ff */
[----:B------:R-:W-:Y:S02]  /*29d40*/  SHF.R.U32.HI R43, RZ, 0x8, R158 ;  /* 0x00000008ff2b7819 */ /* 0x000fe4000001169e */
[----:B------:R-:W-:-:S02]  /*29d50*/  LOP3.LUT R8, R8, 0xffff, RZ, 0xc0, !PT ;  /* 0x0000ffff08087812 */ /* 0x000fc400078ec0ff */
[----:B------:R-:W-:Y:S02]  /*29d60*/  PRMT R74, R0, 0x3340, R9 ;  /* 0x00003340004a7816 */ /* 0x000fe40000000009 */
[----:B------:R-:W-:Y:S02]  /*29d70*/  LOP3.LUT R9, R104, 0xffff, RZ, 0xc0, !PT ;  /* 0x0000ffff68097812 */ /* 0x000fe400078ec0ff */
[----:B------:R-:W-:Y:S02]  /*29d80*/  LOP3.LUT R43, R43, 0xffff, RZ, 0xc0, !PT ;  /* 0x0000ffff2b2b7812 */ /* 0x000fe400078ec0ff */
[----:B------:R-:W-:Y:S02]  /*29d90*/  LOP3.LUT R53, R28, 0xffff, RZ, 0xc0, !PT ;  /* 0x0000ffff1c357812 */ /* 0x000fe400078ec0ff */
[----:B------:R-:W-:Y:S02]  /*29da0*/  PRMT R60, R8, 0x3340, R57 ;  /* 0x00003340083c7816 */ /* 0x000fe40000000039 */
[----:B------:R-:W-:-:S02]  /*29db0*/  PRMT R57, R10, 0x3340, R9 ;  /* 0x000033400a397816 */ /* 0x000fc40000000009 */
[----:B------:R-:W-:Y:S02]  /*29dc0*/  PRMT R38, R43, 0x3340, R38 ;  /* 0x000033402b267816 */ /* 0x000fe40000000026 */
[----:B------:R-:W-:Y:S02]  /*29dd0*/  SHF.R.U32.HI R0, RZ, 0x8, R10 ;  /* 0x00000008ff007819 */ /* 0x000fe4000001160a */
[----:B------:R-:W-:Y:S02]  /*29de0*/  SHF.R.U32.HI R9, RZ, 0x8, R9 ;  /* 0x00000008ff097819 */ /* 0x000fe40000011609 */
[--C-:B------:R-:W-:Y:S02]  /*29df0*/  PRMT R43, R160, 0x3340, R53.reuse ;  /* 0x00003340a02b7816 */ /* 0x100fe40000000035 */
[----:B------:R-:W-:Y:S02]  /*29e00*/  SHF.R.U32.HI R4, RZ, 0x8, R160 ;  /* 0x00000008ff047819 */ /* 0x000fe400000116a0 */
[----:B------:R-:W-:-:S02]  /*29e10*/  SHF.R.U32.HI R53, RZ, 0x8, R53 ;  /* 0x00000008ff357819 */ /* 0x000fc40000011635 */
[----:B------:R-:W-:Y:S02]  /*29e20*/  LOP3.LUT R0, R0, 0xffff, RZ, 0xc0, !PT ;  /* 0x0000ffff00007812 */ /* 0x000fe400078ec0ff */
[----:B------:R-:W-:Y:S02]  /*29e30*/  LOP3.LUT R9, R9, 0xffff, RZ, 0xc0, !PT ;  /* 0x0000ffff09097812 */ /* 0x000fe400078ec0ff */
[----:B------:R-:W-:Y:S02]  /*29e40*/  LOP3.LUT R48, R48, 0xffff, RZ, 0xc0, !PT ;  /* 0x0000ffff30307812 */ /* 0x000fe400078ec0ff */
[----:B------:R-:W-:Y:S02]  /*29e50*/  SHF.R.U32.HI R6, RZ, 0x8, R162 ;  /* 0x00000008ff067819 */ /* 0x000fe400000116a2 */
[----:B------:R-:W-:Y:S02]  /*29e60*/  LOP3.LUT R4, R4, 0xffff, RZ, 0xc0, !PT ;  /* 0x0000ffff04047812 */ /* 0x000fe400078ec0ff */
[----:B------:R-:W-:-:S02]  /*29e70*/  LOP3.LUT R53, R53, 0xffff, RZ, 0xc0, !PT ;  /* 0x0000ffff35357812 */ /* 0x000fc400078ec0ff */
[----:B------:R-:W-:Y:S02]  /*29e80*/  LOP3.LUT R3, R54, 0xffff, RZ, 0xc0, !PT ;  /* 0x0000ffff36037812 */ /* 0x000fe400078ec0ff */
[----:B------:R-:W-:Y:S02]  /*29e90*/  PRMT R66, R0, 0x3340, R9 ;  /* 0x0000334000427816 */ /* 0x000fe40000000009 */
[----:B------:R-:W-:Y:S02]  /*29ea0*/  PRMT R54, R55, 0x3340, R48 ;  /* 0x0000334037367816 */ /* 0x000fe40000000030 */
[----:B------:R-:W-:Y:S02]  /*29eb0*/  LOP3.LUT R9, R108, 0xffff, RZ, 0xc0, !PT ;  /* 0x0000ffff6c097812 */ /* 0x000fe400078ec0ff */
[----:B------:R-:W-:Y:S02]  /*29ec0*/  LOP3.LUT R6, R6, 0xffff, RZ, 0xc0, !PT ;  /* 0x0000ffff06067812 */ /* 0x000fe400078ec0ff */
[----:B------:R-:W-:-:S02]  /*29ed0*/  PRMT R48, R4, 0x3340, R53 ;  /* 0x0000334004307816 */ /* 0x000fc40000000035 */
[----:B------:R-:W-:Y:S02]  /*29ee0*/  LOP3.LUT R53, R102, 0xffff, RZ, 0xc0, !PT ;  /* 0x0000ffff66357812 */ /* 0x000fe400078ec0ff */
[----:B------:R-:W-:Y:S02]  /*29ef0*/  PRMT R81, R12, 0x3340, R9 ;  /* 0x000033400c517816 */ /* 0x000fe40000000009 */
[----:B------:R-:W-:Y:S02]  /*29f00*/  PRMT R3, R6, 0x3340, R3 ;  /* 0x0000334006037816 */ /* 0x000fe40000000003 */
[----:B------:R-:W-:Y:S02]  /*29f10*/  SHF.R.U32.HI R4, RZ, 0x8, R62 ;  /* 0x00000008ff047819 */ /* 0x000fe4000001163e */
[----:B------:R-:W-:Y:S02]  /*29f20*/  SHF.R.U32.HI R0, RZ, 0x8, R12 ;  /* 0x00000008ff007819 */ /* 0x000fe4000001160c */
[----:B------:R-:W-:-:S02]  /*29f30*/  SHF.R.U32.HI R9, RZ, 0x8, R9 ;  /* 0x00000008ff097819 */ /* 0x000fc40000011609 */
[--C-:B------:R-:W-:Y:S02]  /*29f40*/  PRMT R62, R62, 0x3340, R53.reuse ;  /* 0x000033403e3e7816 */ /* 0x100fe40000000035 */
[----:B------:R-:W-:Y:S02]  /*29f50*/  SHF.R.U32.HI R6, RZ, 0x8, R164 ;  /* 0x00000008ff067819 */ /* 0x000fe400000116a4 */
[----:B------:R-:W-:Y:S02]  /*29f60*/  SHF.R.U32.HI R53, RZ, 0x8, R53 ;  /* 0x00000008ff357819 */ /* 0x000fe40000011635 */
[----:B------:R-:W-:Y:S02]  /*29f70*/  LOP3.LUT R0, R0, 0xffff, RZ, 0xc0, !PT ;  /* 0x0000ffff00007812 */ /* 0x000fe400078ec0ff */
[----:B------:R-:W-:Y:S02]  /*29f80*/  LOP3.LUT R9, R9, 0xffff, RZ, 0xc0, !PT ;  /* 0x0000ffff09097812 */ /* 0x000fe400078ec0ff */
[----:B------:R-:W-:-:S02]  /*29f90*/  LOP3.LUT R61, R6, 0xffff, RZ, 0xc0, !PT ;  /* 0x0000ffff063d7812 */ /* 0x000fc400078ec0ff */
[----:B------:R-:W-:Y:S02]  /*29fa0*/  LOP3.LUT R4, R4, 0xffff, RZ, 0xc0, !PT ;  /* 0x0000ffff04047812 */ /* 0x000fe400078ec0ff */
[----:B------:R-:W-:Y:S02]  /*29fb0*/  LOP3.LUT R53, R53, 0xffff, RZ, 0xc0, !PT ;  /* 0x0000ffff35357812 */ /* 0x000fe400078ec0ff */
[----:B------:R-:W-:Y:S02]  /*29fc0*/  PRMT R98, R0, 0x3340, R9 ;  /* 0x0000334000627816 */ /* 0x000fe40000000009 */
[----:B------:R-:W-:Y:S02]  /*29fd0*/  PRMT R64, R61, 0x3340, R56 ;  /* 0x000033403d407816 */ /* 0x000fe40000000038 */
[----:B------:R-:W-:Y:S02]  /*29fe0*/  LOP3.LUT R9, R112, 0xffff, RZ, 0xc0, !PT ;  /* 0x0000ffff70097812 */ /* 0x000fe400078ec0ff */
[----:B------:R-:W-:-:S02]  /*29ff0*/  PRMT R67, R4, 0x3340, R53 ;  /* 0x0000334004437816 */ /* 0x000fc40000000035 */
[----:B------:R-:W-:Y:S02]  /*2a000*/  LOP3.LUT R61, R32, 0xffff, RZ, 0xc0, !PT ;  /* 0x0000ffff203d7812 */ /* 0x000fe400078ec0ff */
[----:B------:R-:W-:Y:S02]  /*2a010*/  SHF.R.U32.HI R4, RZ, 0x8, R11 ;  /* 0x00000008ff047819 */ /* 0x000fe4000001160b */
[--C-:B------:R-:W-:Y:S02]  /*2a020*/  SHF.R.U32.HI R10, RZ, 0x8, R106.reuse ;  /* 0x00000008ff0a7819 */ /* 0x100fe4000001166a */
[----:B------:R-:W-:Y:S02]  /*2a030*/  PRMT R56, R11, 0x3340, R106 ;  /* 0x000033400b387816 */ /* 0x000fe4000000006a */
[----:B------:R-:W-:Y:S02]  /*2a040*/  SHF.R.U32.HI R6, RZ, 0x8, R168 ;  /* 0x00000008ff067819 */ /* 0x000fe400000116a8 */
[----:B------:R-:W-:-:S02]  /*2a050*/  PRMT R53, R168, 0x3340, R31 ;  /* 0x00003340a8357816 */ /* 0x000fc4000000001f */
[----:B------:R-:W-:Y:S02]  /*2a060*/  SHF.R.U32.HI R11, RZ, 0x8, R31 ;  /* 0x00000008ff0b7819 */ /* 0x000fe4000001161f */
[----:B------:R-:W-:Y:S02]  /*2a070*/  PRMT R71, R14, 0x3340, R9 ;  /* 0x000033400e477816 */ /* 0x000fe40000000009 */
[--C-:B------:R-:W-:Y:S02]  /*2a080*/  PRMT R32, R170, 0x3340, R61.reuse ;  /* 0x00003340aa207816 */ /* 0x100fe4000000003d */
[----:B------:R-:W-:Y:S02]  /*2a090*/  SHF.R.U32.HI R31, RZ, 0x8, R61 ;  /* 0x00000008ff1f7819 */ /* 0x000fe4000001163d */
[----:B------:R-:W-:Y:S02]  /*2a0a0*/  SHF.R.U32.HI R0, RZ, 0x8, R14 ;  /* 0x00000008ff007819 */ /* 0x000fe4000001160e */
[----:B------:R-:W-:-:S02]  /*2a0b0*/  SHF.R.U32.HI R9, RZ, 0x8, R9 ;  /* 0x00000008ff097819 */ /* 0x000fc40000011609 */
[----:B------:R-:W-:Y:S02]  /*2a0c0*/  SHF.R.U32.HI R8, RZ, 0x8, R170 ;  /* 0x00000008ff087819 */ /* 0x000fe400000116aa */
[----:B------:R-:W-:Y:S02]  /*2a0d0*/  LOP3.LUT R61, R4, 0xffff, RZ, 0xc0, !PT ;  /* 0x0000ffff043d7812 */ /* 0x000fe400078ec0ff */
[----:B------:R-:W-:Y:S02]  /*2a0e0*/  LOP3.LUT R10, R10, 0xffff, RZ, 0xc0, !PT ;  /* 0x0000ffff0a0a7812 */ /* 0x000fe400078ec0ff */
[----:B------:R-:W-:Y:S02]  /*2a0f0*/  LOP3.LUT R6, R6, 0xffff, RZ, 0xc0, !PT ;  /* 0x0000ffff06067812 */ /* 0x000fe400078ec0ff */
[----:B------:R-:W-:Y:S02]  /*2a100*/  LOP3.LUT R11, R11, 0xffff, RZ, 0xc0, !PT ;  /* 0x0000ffff0b0b7812 */ /* 0x000fe400078ec0ff */
[----:B------:R-:W-:-:S02]  /*2a110*/  LOP3.LUT R0, R0, 0xffff, RZ, 0xc0, !PT ;  /* 0x0000ffff00007812 */ /* 0x000fc400078ec0ff */
[----:B------:R-:W-:Y:S02]  /*2a120*/  LOP3.LUT R9, R9, 0xffff, RZ, 0xc0, !PT ;  /* 0x0000ffff09097812 */ /* 0x000fe400078ec0ff */
[----:B------:R-:W-:Y:S02]  /*2a130*/  LOP3.LUT R8, R8, 0xffff, RZ, 0xc0, !PT ;  /* 0x0000ffff08087812 */ /* 0x000fe400078ec0ff */
[----:B------:R-:W-:Y:S02]  /*2a140*/  LOP3.LUT R31, R31, 0xffff, RZ, 0xc0, !PT ;  /* 0x0000ffff1f1f7812 */ /* 0x000fe400078ec0ff */
[----:B------:R-:W-:Y:S02]  /*2a150*/  PRMT R61, R61, 0x3340, R10 ;  /* 0x000033403d3d7816 */ /* 0x000fe4000000000a */
[----:B------:R-:W-:Y:S02]  /*2a160*/  SHF.R.U32.HI R4, RZ, 0x8, R13 ;  /* 0x00000008ff047819 */ /* 0x000fe4000001160d */
[----:B------:R-:W-:-:S02]  /*2a170*/  SHF.R.U32.HI R10, RZ, 0x8, R110 ;  /* 0x00000008ff0a7819 */ /* 0x000fc4000001166e */
[----:B------:R-:W-:Y:S02]  /*2a180*/  PRMT R58, R6, 0x3340, R11 ;  /* 0x00003340063a7816 */ /* 0x000fe4000000000b */
[----:B------:R-:W-:Y:S02]  /*2a190*/  SHF.R.U32.HI R6, RZ, 0x8, R172 ;  /* 0x00000008ff067819 */ /* 0x000fe400000116ac */
[----:B------:R-:W-:Y:S02]  /*2a1a0*/  SHF.R.U32.HI R11, RZ, 0x8, R97 ;  /* 0x00000008ff0b7819 */ /* 0x000fe40000011661 */
[----:B------:R-:W-:Y:S02]  /*2a1b0*/  PRMT R92, R0, 0x3340, R9 ;  /* 0x00003340005c7816 */ /* 0x000fe40000000009 */
[----:B------:R-:W-:Y:S02]  /*2a1c0*/  PRMT R31, R8, 0x3340, R31 ;  /* 0x00003340081f7816 */ /* 0x000fe4000000001f */
[----:B------:R-:W-:-:S02]  /*2a1d0*/  LOP3.LUT R16, R16, 0xffff, RZ, 0xc0, !PT ;  /* 0x0000ffff10107812 */ /* 0x000fc400078ec0ff */
[----:B------:R-:W-:Y:S02]  /*2a1e0*/  LOP3.LUT R9, R116, 0xffff, RZ, 0xc0, !PT ;  /* 0x0000ffff74097812 */ /* 0x000fe400078ec0ff */
[----:B------:R-:W-:Y:S02]  /*2a1f0*/  SHF.R.U32.HI R8, RZ, 0x8, R174 ;  /* 0x00000008ff087819 */ /* 0x000fe400000116ae */
[--C-:B------:R-:W-:Y:S02]  /*2a200*/  SHF.R.U32.HI R12, RZ, 0x8, R99.reuse ;  /* 0x00000008ff0c7819 */ /* 0x100fe40000011663 */
[----:B------:R-:W-:Y:S02]  /*2a210*/  LOP3.LUT R13, R4, 0xffff, RZ, 0xc0, !PT ;  /* 0x0000ffff040d7812 */ /* 0x000fe400078ec0ff */
[----:B------:R-:W-:Y:S02]  /*2a220*/  LOP3.LUT R10, R10, 0xffff, RZ, 0xc0, !PT ;  /* 0x0000ffff0a0a7812 */ /* 0x000fe400078ec0ff */
[----:B------:R-:W-:-:S02]  /*2a230*/  PRMT R68, R174, 0x3340, R99 ;  /* 0x00003340ae447816 */ /* 0x000fc40000000063 */
[----:B------:R-:W-:Y:S02]  /*2a240*/  LOP3.LUT R6, R6, 0xffff, RZ, 0xc0, !PT ;  /* 0x0000ffff06067812 */ /* 0x000fe400078ec0ff */
[----:B------:R-:W-:Y:S02]  /*2a250*/  LOP3.LUT R11, R11, 0xffff, RZ, 0xc0, !PT ;  /* 0x0000ffff0b0b7812 */ /* 0x000fe400078ec0ff */
[----:B------:R-:W-:Y:S02]  /*2a260*/  LOP3.LUT R15, R15, 0xffff, RZ, 0xc0, !PT ;  /* 0x0000ffff0f0f7812 */ /* 0x000fe400078ec0ff */
[----:B------:R-:W-:Y:S02]  /*2a270*/  PRMT R41, R41, 0x3340, R94 ;  /* 0x0000334029297816 */ /* 0x000fe4000000005e */
[----:B------:R-:W-:Y:S02]  /*2a280*/  LOP3.LUT R176, R176, 0xffff, RZ, 0xc0, !PT ;  /* 0x0000ffffb0b07812 */ /* 0x000fe400078ec0ff */
[----:B------:R-:W-:-:S02]  /*2a290*/  LOP3.LUT R39, R39, 0xffff, RZ, 0xc0, !PT ;  /* 0x0000ffff27277812 */ /* 0x000fc400078ec0ff */
[----:B------:R-:W-:Y:S02]  /*2a2a0*/  PRMT R99, R16, 0x3340, R9 ;  /* 0x0000334010637816 */ /* 0x000fe40000000009 */
[----:B------:R-:W-:Y:S01]  /*2a2b0*/  ISETP.GE.AND P3, PT, R35, UR4, PT ;  /* 0x0000000423007c0c */ /* 0x000fe2000bf66270 */
[----:B------:R-:W-:Y:S01]  /*2a2c0*/  ULDC UR4, c[0x0][0x244] ;  /* 0x0000910000047ab9 */ /* 0x000fe20000000800 */
[----:B------:R-:W-:Y:S02]  /*2a2d0*/  LOP3.LUT R77, R8, 0xffff, RZ, 0xc0, !PT ;  /* 0x0000ffff084d7812 */ /* 0x000fe400078ec0ff */
[----:B------:R-:W-:Y:S02]  /*2a2e0*/  LOP3.LUT R12, R12, 0xffff, RZ, 0xc0, !PT ;  /* 0x0000ffff0c0c7812 */ /* 0x000fe400078ec0ff */
[----:B------:R-:W-:Y:S02]  /*2a2f0*/  PRMT R94, R13, 0x3340, R10 ;  /* 0x000033400d5e7816 */ /* 0x000fe4000000000a */
[----:B------:R-:W-:-:S02]  /*2a300*/  SHF.R.U32.HI R0, RZ, 0x8, R16 ;  /* 0x00000008ff007819 */ /* 0x000fc40000011610 */
[----:B------:R-:W-:Y:S02]  /*2a310*/  SHF.R.U32.HI R9, RZ, 0x8, R9 ;  /* 0x00000008ff097819 */ /* 0x000fe40000011609 */
[----:B------:R-:W-:Y:S02]  /*2a320*/  PRMT R35, R5, 0x3340, R90 ;  /* 0x0000334005237816 */ /* 0x000fe4000000005a */
[----:B------:R-:W-:Y:S02]  /*2a330*/  LOP3.LUT R178, R178, 0xffff, RZ, 0xc0, !PT ;  /* 0x0000ffffb2b27812 */ /* 0x000fe400078ec0ff */
[----:B------:R-:W-:Y:S02]  /*2a340*/  LOP3.LUT R13, R40, 0xffff, RZ, 0xc0, !PT ;  /* 0x0000ffff280d7812 */ /* 0x000fe400078ec0ff */
[----:B------:R-:W-:Y:S02]  /*2a350*/  PRMT R90, R6, 0x3340, R11 ;  /* 0x00003340065a7816 */ /* 0x000fe4000000000b */
[----:B------:R-:W-:-:S02]  /*2a360*/  SHF.R.U32.HI R4, RZ, 0x8, R15 ;  /* 0x00000008ff047819 */ /* 0x000fc4000001160f */
[----:B------:R-:W-:Y:S02]  /*2a370*/  SHF.R.U32.HI R10, RZ, 0x8, R114 ;  /* 0x00000008ff0a7819 */ /* 0x000fe40000011672 */
[----:B------:R-:W-:Y:S02]  /*2a380*/  SHF.R.U32.HI R6, RZ, 0x8, R176 ;  /* 0x00000008ff067819 */ /* 0x000fe400000116b0 */
[----:B------:R-:W-:Y:S02]  /*2a390*/  SHF.R.U32.HI R11, RZ, 0x8, R39 ;  /* 0x00000008ff0b7819 */ /* 0x000fe40000011627 */
[----:B------:R-:W-:Y:S02]  /*2a3a0*/  PRMT R77, R77, 0x3340, R12 ;  /* 0x000033404d4d7816 */ /* 0x000fe4000000000c */
[----:B------:R-:W-:Y:S02]  /*2a3b0*/  LOP3.LUT R0, R0, 0xffff, RZ, 0xc0, !PT ;  /* 0x0000ffff00007812 */ /* 0x000fe400078ec0ff */
[----:B------:R-:W-:-:S02]  /*2a3c0*/  LOP3.LUT R9, R9, 0xffff, RZ, 0xc0, !PT ;  /* 0x0000ffff09097812 */ /* 0x000fc400078ec0ff */
[--C-:B------:R-:W-:Y:S02]  /*2a3d0*/  PRMT R40, R178, 0x3340, R13.reuse ;  /* 0x00003340b2287816 */ /* 0x100fe4000000000d */
        /* <DEDUP_REMOVED lines=8> */
[----:B------:R-:W-:Y:S02]  /*2a460*/  LOP3.LUT R18, R18, 0xffff, RZ, 0xc0, !PT ;  /* 0x0000ffff12127812 */ /* 0x000fe400078ec0ff */
[----:B------:R-:W-:Y:S02]  /*2a470*/  LOP3.LUT R9, R120, 0xffff, RZ, 0xc0, !PT ;  /* 0x0000ffff78097812 */ /* 0x000fe400078ec0ff */
[----:B------:R-:W-:-:S02]  /*2a480*/  PRMT R88, R13, 0x3340, R10 ;  /* 0x000033400d587816 */ /* 0x000fc4000000000a */
[----:B------:R-:W-:Y:S02]  /*2a490*/  LOP3.LUT R17, R17, 0xffff, RZ, 0xc0, !PT ;  /* 0x0000ffff11117812 */ /* 0x000fe400078ec0ff */
[----:B------:R-:W-:Y:S02]  /*2a4a0*/  PRMT R65, R176, 0x3340, R39 ;  /* 0x00003340b0417816 */ /* 0x000fe40000000027 */
[----:B------:R-:W-:Y:S02]  /*2a4b0*/  PRMT R70, R6, 0x3340, R11 ;  /* 0x0000334006467816 */ /* 0x000fe4000000000b */
[----:B------:R-:W-:Y:S02]  /*2a4c0*/  LOP3.LUT R13, R95, 0xffff, RZ, 0xc0, !PT ;  /* 0x0000ffff5f0d7812 */ /* 0x000fe400078ec0ff */
[----:B------:R-:W-:Y:S02]  /*2a4d0*/  LOP3.LUT R39, R8, 0xffff, RZ, 0xc0, !PT ;  /* 0x0000ffff08277812 */ /* 0x000fe400078ec0ff */
[----:B------:R-:W-:-:S02]  /*2a4e0*/  LOP3.LUT R12, R12, 0xffff, RZ, 0xc0, !PT ;  /* 0x0000ffff0c0c7812 */ /* 0x000fc400078ec0ff */
[----:B------:R-:W-:Y:S02]  /*2a4f0*/  SHF.R.U32.HI R6, RZ, 0x8, R180 ;  /* 0x00000008ff067819 */ /* 0x000fe400000116b4 */
[--C-:B------:R-:W-:Y:S02]  /*2a500*/  PRMT R95, R180, 0x3340, R93.reuse ;  /* 0x00003340b45f7816 */ /* 0x100fe4000000005d */
[----:B------:R-:W-:Y:S02]  /*2a510*/  SHF.R.U32.HI R11, RZ, 0x8, R93 ;  /* 0x00000008ff0b7819 */ /* 0x000fe4000001165d */
        /* <DEDUP_REMOVED lines=28> */
[----:B------:R-:W-:Y:S02]  /*2a6e0*/  SHF.R.U32.HI R4, RZ, 0x8, R19 ;  /* 0x00000008ff047819 */ /* 0x000fe40000011613 */
[----:B------:R-:W-:Y:S02]  /*2a6f0*/  SHF.R.U32.HI R10, RZ, 0x8, R122 ;  /* 0x00000008ff0a7819 */ /* 0x000fe4000001167a */
[----:B------:R-:W-:Y:S02]  /*2a700*/  LOP3.LUT R20, R20, 0xffff, RZ, 0xc0, !PT ;  /* 0x0000ffff14147812 */ /* 0x000fe400078ec0ff */
[----:B------:R-:W-:Y:S02]  /*2a710*/  LOP3.LUT R9, R124, 0xffff, RZ, 0xc0, !PT ;  /* 0x0000ffff7c097812 */ /* 0x000fe400078ec0ff */
[----:B------:R-:W-:-:S02]  /*2a720*/  PRMT R83, R184, 0x3340, R11 ;  /* 0x00003340b8537816 */ /* 0x000fc4000000000b */
[----:B------:R-:W-:Y:S02]  /*2a730*/  PRMT R29, R152, 0x3340, R113 ;  /* 0x00003340981d7816 */ /* 0x000fe40000000071 */
[----:B------:R-:W-:Y:S02]  /*2a740*/  PRMT R102, R15, 0x3340, R12 ;  /* 0x000033400f667816 */ /* 0x000fe4000000000c */
[----:B------:R-:W-:Y:S02]  /*2a750*/  SHF.R.U32.HI R6, RZ, 0x8, R184 ;  /* 0x00000008ff067819 */ /* 0x000fe400000116b8 */
[----:B------:R-:W-:Y:S02]  /*2a760*/  SHF.R.U32.HI R11, RZ, 0x8, R11 ;  /* 0x00000008ff0b7819 */ /* 0x000fe4000001160b */
[----:B------:R-:W-:Y:S02]  /*2a770*/  SHF.R.U32.HI R8, RZ, 0x8, R186 ;  /* 0x00000008ff087819 */ /* 0x000fe400000116ba */
[----:B------:R-:W-:-:S02]  /*2a780*/  SHF.R.U32.HI R12, RZ, 0x8, R47 ;  /* 0x00000008ff0c7819 */ /* 0x000fc4000001162f */
[----:B------:R-:W-:Y:S02]  /*2a790*/  LOP3.LUT R13, R4, 0xffff, RZ, 0xc0, !PT ;  /* 0x0000ffff040d7812 */ /* 0x000fe400078ec0ff */
[----:B------:R-:W-:Y:S02]  /*2a7a0*/  LOP3.LUT R10, R10, 0xffff, RZ, 0xc0, !PT ;  /* 0x0000ffff0a0a7812 */ /* 0x000fe400078ec0ff */
[----:B------:R-:W-:Y:S02]  /*2a7b0*/  PRMT R113, R20, 0x3340, R9 ;  /* 0x0000334014717816 */ /* 0x000fe40000000009 */
[----:B------:R-:W-:Y:S02]  /*2a7c0*/  LOP3.LUT R21, R21, 0xffff, RZ, 0xc0, !PT ;  /* 0x0000ffff15157812 */ /* 0x000fe400078ec0ff */
[----:B------:R-:W-:Y:S02]  /*2a7d0*/  LOP3.LUT R126, R126, 0xffff, RZ, 0xc0, !PT ;  /* 0x0000ffff7e7e7812 */ /* 0x000fe400078ec0ff */
[----:B------:R-:W-:-:S02]  /*2a7e0*/  SHF.R.U32.HI R0, RZ, 0x8, R20 ;  /* 0x00000008ff007819 */ /* 0x000fc40000011614 */
[----:B------:R-:W-:Y:S02]  /*2a7f0*/  SHF.R.U32.HI R9, RZ, 0x8, R9 ;  /* 0x00000008ff097819 */ /* 0x000fe40000011609 */
[----:B------:R-:W-:Y:S02]  /*2a800*/  PRMT R26, R186, 0x3340, R47 ;  /* 0x00003340ba1a7816 */ /* 0x000fe4000000002f */
[----:B------:R-:W-:Y:S02]  /*2a810*/  LOP3.LUT R6, R6, 0xffff, RZ, 0xc0, !PT ;  /* 0x0000ffff06067812 */ /* 0x000fe400078ec0ff */
[----:B------:R-:W-:Y:S02]  /*2a820*/  LOP3.LUT R11, R11, 0xffff, RZ, 0xc0, !PT ;  /* 0x0000ffff0b0b7812 */ /* 0x000fe400078ec0ff */
[----:B------:R-:W-:Y:S02]  /*2a830*/  LOP3.LUT R47, R8, 0xffff, RZ, 0xc0, !PT ;  /* 0x0000ffff082f7812 */ /* 0x000fe400078ec0ff */
[----:B------:R-:W-:-:S02]  /*2a840*/  LOP3.LUT R12, R12, 0xffff, RZ, 0xc0, !PT ;  /* 0x0000ffff0c0c7812 */ /* 0x000fc400078ec0ff */
[----:B------:R-:W-:Y:S02]  /*2a850*/  PRMT R100, R13, 0x3340, R10 ;  /* 0x000033400d647816 */ /* 0x000fe4000000000a */
[----:B------:R-:W-:Y:S02]  /*2a860*/  LOP3.LUT R188, R188, 0xffff, RZ, 0xc0, !PT ;  /* 0x0000ffffbcbc7812 */ /* 0x000fe400078ec0ff */
[----:B------:R-:W-:Y:S02]  /*2a870*/  LOP3.LUT R103, R103, 0xffff, RZ, 0xc0, !PT ;  /* 0x0000ffff67677812 */ /* 0x000fe400078ec0ff */
[----:B------:R-:W-:Y:S02]  /*2a880*/  LOP3.LUT R190, R190, 0xffff, RZ, 0xc0, !PT ;  /* 0x0000ffffbebe7812 */ /* 0x000fe400078ec0ff */
[----:B------:R-:W-:Y:S02]  /*2a890*/  SHF.R.U32.HI R4, RZ, 0x8, R21 ;  /* 0x00000008ff047819 */ /* 0x000fe40000011615 */
[----:B------:R-:W-:-:S02]  /*2a8a0*/  SHF.R.U32.HI R10, RZ, 0x8, R126 ;  /* 0x00000008ff0a7819 */ /* 0x000fc4000001167e */
[----:B------:R-:W-:Y:S02]  /*2a8b0*/  LOP3.LUT R0, R0, 0xffff, RZ, 0xc0, !PT ;  /* 0x0000ffff00007812 */ /* 0x000fe400078ec0ff */
[----:B------:R-:W-:Y:S02]  /*2a8c0*/  LOP3.LUT R9, R9, 0xffff, RZ, 0xc0, !PT ;  /* 0x0000ffff09097812 */ /* 0x000fe400078ec0ff */
[----:B------:R-:W-:Y:S02]  /*2a8d0*/  PRMT R96, R6, 0x3340, R11 ;  /* 0x0000334006607816 */ /* 0x000fe4000000000b */
[----:B------:R-:W-:Y:S02]  /*2a8e0*/  PRMT R47, R47, 0x3340, R12 ;  /* 0x000033402f2f7816 */ /* 0x000fe4000000000c */
[----:B------:R-:W-:Y:S02]  /*2a8f0*/  SHF.R.U32.HI R6, RZ, 0x8, R188 ;  /* 0x00000008ff067819 */ /* 0x000fe400000116bc */
[----:B------:R-:W-:-:S02]  /*2a900*/  SHF.R.U32.HI R11, RZ, 0x8, R103 ;  /* 0x00000008ff0b7819 */ /* 0x000fc40000011667 */
[----:B------:R-:W-:Y:S02]  /*2a910*/  SHF.R.U32.HI R8, RZ, 0x8, R190 ;  /* 0x00000008ff087819 */ /* 0x000fe400000116be */
[----:B------:R-:W-:Y:S02]  /*2a920*/  SHF.R.U32.HI R12, RZ, 0x8, R105 ;  /* 0x00000008ff0c7819 */ /* 0x000fe40000011669 */
[----:B------:R-:W-:Y:S02]  /*2a930*/  LOP3.LUT R13, R4, 0xffff, RZ, 0xc0, !PT ;  /* 0x0000ffff040d7812 */ /* 0x000fe400078ec0ff */
[----:B------:R-:W-:Y:S02]  /*2a940*/  LOP3.LUT R10, R10, 0xffff, RZ, 0xc0, !PT ;  /* 0x0000ffff0a0a7812 */ /* 0x000fe400078ec0ff */
[----:B------:R-:W-:Y:S02]  /*2a950*/  PRMT R124, R0, 0x3340, R9 ;  /* 0x00003340007c7816 */ /* 0x000fe40000000009 */
[----:B------:R-:W-:-:S02]  /*2a960*/  LOP3.LUT R22, R22, 0xffff, RZ, 0xc0, !PT ;  /* 0x0000ffff16167812 */ /* 0x000fc400078ec0ff */
[----:B------:R-:W-:Y:S02]  /*2a970*/  LOP3.LUT R9, R128, 0xffff, RZ, 0xc0, !PT ;  /* 0x0000ffff80097812 */ /* 0x000fe400078ec0ff */
[----:B------:R-:W-:Y:S02]  /*2a980*/  LOP3.LUT R23, R23, 0xffff, RZ, 0xc0, !PT ;  /* 0x0000ffff17177812 */ /* 0x000fe400078ec0ff */
[----:B------:R-:W-:Y:S02]  /*2a990*/  LOP3.LUT R130, R130, 0xffff, RZ, 0xc0, !PT ;  /* 0x0000ffff82827812 */ /* 0x000fe400078ec0ff */
[----:B------:R-:W-:Y:S02]  /*2a9a0*/  PRMT R87, R19, 0x3340, R122 ;  /* 0x0000334013577816 */ /* 0x000fe4000000007a */
[----:B------:R-:W-:Y:S02]  /*2a9b0*/  LOP3.LUT R6, R6, 0xffff, RZ, 0xc0, !PT ;  /* 0x0000ffff06067812 */ /* 0x000fe400078ec0ff */
[----:B------:R-:W-:-:S02]  /*2a9c0*/  LOP3.LUT R11, R11, 0xffff, RZ, 0xc0, !PT ;  /* 0x0000ffff0b0b7812 */ /* 0x000fc400078ec0ff */
[----:B------:R-:W-:Y:S02]  /*2a9d0*/  PRMT R59, R164, 0x3340, R107 ;  /* 0x00003340a43b7816 */ /* 0x000fe4000000006b */
        /* <DEDUP_REMOVED lines=9> */
[----:B------:R-:W-:Y:S02]  /*2aa70*/  PRMT R97, R17, 0x3340, R118 ;  /* 0x0000334011617816 */ /* 0x000fe40000000076 */
[----:B------:R-:W-:-:S02]  /*2aa80*/  SHF.R.U32.HI R0, RZ, 0x8, R22 ;  /* 0x00000008ff007819 */ /* 0x000fc40000011616 */
[----:B------:R-:W-:Y:S02]  /*2aa90*/  SHF.R.U32.HI R9, RZ, 0x8, R9 ;  /* 0x00000008ff097819 */ /* 0x000fe40000011609 */
[----:B------:R-:W-:Y:S02]  /*2aaa0*/  SHF.R.U32.HI R4, RZ, 0x8, R23 ;  /* 0x00000008ff047819 */ /* 0x000fe40000011617 */
[----:B------:R-:W-:Y:S02]  /*2aab0*/  SHF.R.U32.HI R10, RZ, 0x8, R130 ;  /* 0x00000008ff0a7819 */ /* 0x000fe40000011682 */
[----:B------:R-:W-:Y:S02]  /*2aac0*/  PRMT R118, R6, 0x3340, R11 ;  /* 0x0000334006767816 */ /* 0x000fe4000000000b */
[----:B------:R-:W-:Y:S02]  /*2aad0*/  PRMT R116, R15, 0x3340, R12 ;  /* 0x000033400f747816 */ /* 0x000fe4000000000c */
[----:B------:R-:W-:-:S02]  /*2aae0*/  PRMT R101, R192, 0x3340, R27 ;  /* 0x00003340c0657816 */ /* 0x000fc4000000001b */
[----:B------:R-:W-:Y:S02]  /*2aaf0*/  SHF.R.U32.HI R11, RZ, 0x8, R27 ;  /* 0x00000008ff0b7819 */ /* 0x000fe4000001161b */
[----:B------:R-:W-:Y:S02]  /*2ab00*/  SHF.R.U32.HI R8, RZ, 0x8, R194 ;  /* 0x00000008ff087819 */ /* 0x000fe400000116c2 */
[--C-:B------:R-:W-:Y:S02]  /*2ab10*/  PRMT R27, R194, 0x3340, R13.reuse ;  /* 0x00003340c21b7816 */ /* 0x100fe4000000000d */
[----:B------:R-:W-:Y:S02]  /*2ab20*/  SHF.R.U32.HI R12, RZ, 0x8, R13 ;  /* 0x00000008ff0c7819 */ /* 0x000fe4000001160d */
[----:B------:R-:W-:Y:S02]  /*2ab30*/  LOP3.LUT R0, R0, 0xffff, RZ, 0xc0, !PT ;  /* 0x0000ffff00007812 */ /* 0x000fe400078ec0ff */
[----:B------:R-:W-:-:S02]  /*2ab40*/  LOP3.LUT R9, R9, 0xffff, RZ, 0xc0, !PT ;  /* 0x0000ffff09097812 */ /* 0x000fc400078ec0ff */
[----:B------:R-:W-:Y:S02]  /*2ab50*/  LOP3.LUT R13, R4, 0xffff, RZ, 0xc0, !PT ;  /* 0x0000ffff040d7812 */ /* 0x000fe400078ec0ff */
[----:B------:R-:W-:Y:S02]  /*2ab60*/  LOP3.LUT R10, R10, 0xffff, RZ, 0xc0, !PT ;  /* 0x0000ffff0a0a7812 */ /* 0x000fe400078ec0ff */
[----:B------:R-:W-:Y:S02]  /*2ab70*/  LOP3.LUT R15, R8, 0xffff, RZ, 0xc0, !PT ;  /* 0x0000ffff080f7812 */ /* 0x000fe400078ec0ff */
[----:B------:R-:W-:Y:S02]  /*2ab80*/  LOP3.LUT R12, R12, 0xffff, RZ, 0xc0, !PT ;  /* 0x0000ffff0c0c7812 */ /* 0x000fe400078ec0ff */
[----:B------:R-:W-:Y:S02]  /*2ab90*/  PRMT R120, R0, 0x3340, R9 ;  /* 0x0000334000787816 */ /* 0x000fe40000000009 */
[----:B------:R-:W-:-:S02]  /*2aba0*/  PRMT R114, R13, 0x3340, R10 ;  /* 0x000033400d727816 */ /* 0x000fc4000000000a */
[----:B------:R-:W-:Y:S02]  /*2abb0*/  LOP3.LUT R196, R196, 0xffff, RZ, 0xc0, !PT ;  /* 0x0000ffffc4c47812 */ /* 0x000fe400078ec0ff */
[----:B------:R-:W-:Y:S02]  /*2abc0*/  LOP3.LUT R89, R89, 0xffff, RZ, 0xc0, !PT ;  /* 0x0000ffff59597812 */ /* 0x000fe400078ec0ff */
[----:B------:R-:W-:Y:S02]  /*2abd0*/  LOP3.LUT R216, R216, 0xffff, RZ, 0xc0, !PT ;  /* 0x0000ffffd8d87812 */ /* 0x000fe400078ec0ff */
[----:B------:R-:W-:Y:S02]  /*2abe0*/  LOP3.LUT R198, R198, 0xffff, RZ, 0xc0, !PT ;  /* 0x0000ffffc6c67812 */ /* 0x000fe400078ec0ff */
[----:B------:R-:W-:Y:S02]  /*2abf0*/  LOP3.LUT R9, R132, 0xffff, RZ, 0xc0, !PT ;  /* 0x0000ffff84097812 */ /* 0x000fe400078ec0ff */
[----:B------:R-:W-:-:S02]  /*2ac00*/  LOP3.LUT R13, R91, 0xffff, RZ, 0xc0, !PT ;  /* 0x0000ffff5b0d7812 */ /* 0x000fc400078ec0ff */
[----:B------:R-:W-:Y:S02]  /*2ac10*/  PRMT R0, R15, 0x3340, R12 ;  /* 0x000033400f007816 */ /* 0x000fe4000000000c */
[----:B------:R-:W-:Y:S02]  /*2ac20*/  PRMT R37, R156, 0x3340, R117 ;  /* 0x000033409c257816 */ /* 0x000fe40000000075 */
[--C-:B------:R-:W-:Y:S02]  /*2ac30*/  PRMT R91, R196, 0x3340, R89.reuse ;  /* 0x00003340c45b7816 */ /* 0x100fe40000000059 */
[----:B------:R-:W-:Y:S02]  /*2ac40*/  SHF.R.U32.HI R12, RZ, 0x8, R89 ;  /* 0x00000008ff0c7819 */ /* 0x000fe40000011659 */
[--C-:B------:R-:W-:Y:S02]  /*2ac50*/  PRMT R117, R216, 0x3340, R9.reuse ;  /* 0x00003340d8757816 */ /* 0x100fe40000000009 */
[----:B------:R-:W-:-:S02]  /*2ac60*/  SHF.R.U32.HI R10, RZ, 0x8, R9 ;  /* 0x00000008ff0a7819 */ /* 0x000fc40000011609 */
[--C-:B------:R-:W-:Y:S02]  /*2ac70*/  PRMT R89, R198, 0x3340, R13.reuse ;  /* 0x00003340c6597816 */ /* 0x100fe4000000000d */
[----:B------:R-:W-:Y:S02]  /*2ac80*/  SHF.R.U32.HI R9, RZ, 0x8, R198 ;  /* 0x00000008ff097819 */ /* 0x000fe400000116c6 */
[----:B------:R-:W-:Y:S02]  /*2ac90*/  SHF.R.U32.HI R13, RZ, 0x8, R13 ;  /* 0x00000008ff0d7819 */ /* 0x000fe4000001160d */
[----:B------:R-:W-:Y:S02]  /*2aca0*/  SHF.R.U32.HI R4, RZ, 0x8, R216 ;  /* 0x00000008ff047819 */ /* 0x000fe400000116d8 */
[----:B------:R-:W-:Y:S02]  /*2acb0*/  PRMT R28, R162, 0x3340, R111 ;  /* 0x00003340a21c7816 */ /* 0x000fe4000000006f */
[----:B------:R-:W-:-:S02]  /*2acc0*/  PRMT R111, R21, 0x3340, R126 ;  /* 0x00003340156f7816 */ /* 0x000fc4000000007e */
[----:B------:R-:W-:Y:S02]  /*2acd0*/  SHF.R.U32.HI R6, RZ, 0x8, R192 ;  /* 0x00000008ff067819 */ /* 0x000fe400000116c0 */
[----:B------:R-:W-:Y:S02]  /*2ace0*/  SHF.R.U32.HI R8, RZ, 0x8, R196 ;  /* 0x00000008ff087819 */ /* 0x000fe400000116c4 */
        /* <DEDUP_REMOVED lines=8> */
[----:B------:R-:W-:Y:S02]  /*2ad70*/  LOP3.LUT R12, R12, 0xffff, RZ, 0xc0, !PT ;  /* 0x0000ffff0c0c7812 */ /* 0x000fe400078ec0ff */
[----:B------:R-:W-:-:S02]  /*2ad80*/  PRMT R126, R126, 0x3340, R13 ;  /* 0x000033407e7e7816 */ /* 0x000fc4000000000d */
[----:B------:R-:W-:Y:S02]  /*2ad90*/  PRMT R109, R188, 0x3340, R103 ;  /* 0x00003340bc6d7816 */ /* 0x000fe40000000067 */
[----:B------:R-:W-:Y:S02]  /*2ada0*/  LOP3.LUT R217, R217, 0xffff, RZ, 0xc0, !PT ;  /* 0x0000ffffd9d97812 */ /* 0x000fe400078ec0ff */
[----:B------:R-:W-:Y:S02]  /*2adb0*/  LOP3.LUT R134, R134, 0xffff, RZ, 0xc0, !PT ;  /* 0x0000ffff86867812 */ /* 0x000fe400078ec0ff */
[----:B------:R-:W-:Y:S02]  /*2adc0*/  PRMT R132, R15, 0x3340, R10 ;  /* 0x000033400f847816 */ /* 0x000fe4000000000a */
[----:B------:R-:W-:Y:S02]  /*2add0*/  LOP3.LUT R218, R218, 0xffff, RZ, 0xc0, !PT ;  /* 0x0000ffffdada7812 */ /* 0x000fe400078ec0ff */
[----:B------:R-:W-:-:S02]  /*2ade0*/  LOP3.LUT R200, R200, 0xffff, RZ, 0xc0, !PT ;  /* 0x0000ffffc8c87812 */ /* 0x000fc400078ec0ff */
[----:B------:R-:W-:Y:S02]  /*2adf0*/  LOP3.LUT R9, R136, 0xffff, RZ, 0xc0, !PT ;  /* 0x0000ffff88097812 */ /* 0x000fe400078ec0ff */
[----:B------:R-:W-:Y:S02]  /*2ae00*/  LOP3.LUT R13, R72, 0xffff, RZ, 0xc0, !PT ;  /* 0x0000ffff480d7812 */ /* 0x000fe400078ec0ff */
[----:B------:R-:W-:Y:S02]  /*2ae10*/  PRMT R103, R190, 0x3340, R105 ;  /* 0x00003340be677816 */ /* 0x000fe40000000069 */
        /* <DEDUP_REMOVED lines=8> */
[----:B------:R-:W-:-:S02]  /*2aea0*/  PRMT R121, R218, 0x3340, R9 ;  /* 0x00003340da797816 */ /* 0x000fc40000000009 */
[----:B------:R-:W-:Y:S02]  /*2aeb0*/  SHF.R.U32.HI R10, RZ, 0x8, R9 ;  /* 0x00000008ff0a7819 */ /* 0x000fe40000011609 */
[--C-:B------:R-:W-:Y:S02]  /*2aec0*/  PRMT R75, R200, 0x3340, R13.reuse ;  /* 0x00003340c84b7816 */ /* 0x100fe4000000000d */
[----:B------:R-:W-:Y:S02]  /*2aed0*/  SHF.R.U32.HI R12, RZ, 0x8, R13 ;  /* 0x00000008ff0c7819 */ /* 0x000fe4000001160d */
[----:B------:R-:W-:Y:S02]  /*2aee0*/  SHF.R.U32.HI R9, RZ, 0x8, R202 ;  /* 0x00000008ff097819 */ /* 0x000fe400000116ca */
[--C-:B------:R-:W-:Y:S02]  /*2aef0*/  SHF.R.U32.HI R13, RZ, 0x8, R15.reuse ;  /* 0x00000008ff0d7819 */ /* 0x100fe4000001160f */
[----:B------:R-:W-:-:S02]  /*2af00*/  PRMT R72, R202, 0x3340, R15 ;  /* 0x00003340ca487816 */ /* 0x000fc4000000000f */
[----:B------:R-:W-:Y:S02]  /*2af10*/  LOP3.LUT R6, R6, 0xffff, RZ, 0xc0, !PT ;  /* 0x0000ffff06067812 */ /* 0x000fe400078ec0ff */
[----:B------:R-:W-:Y:S02]  /*2af20*/  LOP3.LUT R11, R11, 0xffff, RZ, 0xc0, !PT ;  /* 0x0000ffff0b0b7812 */ /* 0x000fe400078ec0ff */
[----:B------:R-:W-:Y:S02]  /*2af30*/  LOP3.LUT R15, R4, 0xffff, RZ, 0xc0, !PT ;  /* 0x0000ffff040f7812 */ /* 0x000fe400078ec0ff */
[----:B------:R-:W-:Y:S02]  /*2af40*/  LOP3.LUT R219, R219, 0xffff, RZ, 0xc0, !PT ;  /* 0x0000ffffdbdb7812 */ /* 0x000fe400078ec0ff */
[----:B------:R-:W-:Y:S02]  /*2af50*/  LOP3.LUT R138, R138, 0xffff, RZ, 0xc0, !PT ;  /* 0x0000ffff8a8a7812 */ /* 0x000fe400078ec0ff */
[----:B------:R-:W-:-:S02]  /*2af60*/  SHF.R.U32.HI R8, RZ, 0x8, R200 ;  /* 0x00000008ff087819 */ /* 0x000fc400000116c8 */
[----:B------:R-:W-:Y:S02]  /*2af70*/  LOP3.LUT R4, R9, 0xffff, RZ, 0xc0, !PT ;  /* 0x0000ffff09047812 */ /* 0x000fe400078ec0ff */
[----:B------:R-:W-:Y:S02]  /*2af80*/  LOP3.LUT R13, R13, 0xffff, RZ, 0xc0, !PT ;  /* 0x0000ffff0d0d7812 */ /* 0x000fe400078ec0ff */
[----:B------:R-:W-:Y:S02]  /*2af90*/  LOP3.LUT R10, R10, 0xffff, RZ, 0xc0, !PT ;  /* 0x0000ffff0a0a7812 */ /* 0x000fe400078ec0ff */
[----:B------:R-:W-:Y:S02]  /*2afa0*/  PRMT R34, R33, 0x3340, R34 ;  /* 0x0000334021227816 */ /* 0x000fe40000000022 */
[----:B------:R-:W-:Y:S02]  /*2afb0*/  PRMT R33, R158, 0x3340, R119 ;  /* 0x000033409e217816 */ /* 0x000fe40000000077 */
[----:B------:R-:W-:-:S02]  /*2afc0*/  PRMT R128, R6, 0x3340, R11 ;  /* 0x0000334006807816 */ /* 0x000fc4000000000b */
[--C-:B------:R-:W-:Y:S02]  /*2afd0*/  PRMT R119, R219, 0x3340, R138.reuse ;  /* 0x00003340db777816 */ /* 0x100fe4000000008a */
[----:B------:R-:W-:Y:S02]  /*2afe0*/  SHF.R.U32.HI R11, RZ, 0x8, R138 ;  /* 0x00000008ff0b7819 */ /* 0x000fe4000001168a */
        /* <DEDUP_REMOVED lines=10> */
[----:B------:R-:W-:Y:S02]  /*2b090*/  SHF.R.U32.HI R6, RZ, 0x8, R219 ;  /* 0x00000008ff067819 */ /* 0x000fe400000116db */
[----:B------:R-:W-:Y:S02]  /*2b0a0*/  PRMT R136, R17, 0x3340, R12 ;  /* 0x0000334011887816 */ /* 0x000fe4000000000c */
[----:B------:R-:W-:Y:S02]  /*2b0b0*/  SHF.R.U32.HI R4, RZ, 0x8, R220 ;  /* 0x00000008ff047819 */ /* 0x000fe400000116dc */
[--C-:B------:R-:W-:Y:S02]  /*2b0c0*/  PRMT R127, R220, 0x3340, R9.reuse ;  /* 0x00003340dc7f7816 */ /* 0x100fe40000000009 */
[----:B------:R-:W-:Y:S02]  /*2b0d0*/  SHF.R.U32.HI R10, RZ, 0x8, R9 ;  /* 0x00000008ff0a7819 */ /* 0x000fe40000011609 */
[----:B------:R-:W-:-:S02]  /*2b0e0*/  PRMT R125, R204, 0x3340, R13 ;  /* 0x00003340cc7d7816 */ /* 0x000fc4000000000d */
[----:B------:R-:W-:Y:S02]  /*2b0f0*/  SHF.R.U32.HI R12, RZ, 0x8, R13 ;  /* 0x00000008ff0c7819 */ /* 0x000fe4000001160d */
        /* <DEDUP_REMOVED lines=9> */
[----:B------:R-:W-:Y:S02]  /*2b190*/  SHF.R.U32.HI R8, RZ, 0x8, R204 ;  /* 0x00000008ff087819 */ /* 0x000fe400000116cc */
[----:B------:R-:W-:-:S02]  /*2b1a0*/  LOP3.LUT R4, R9, 0xffff, RZ, 0xc0, !PT ;  /* 0x0000ffff09047812 */ /* 0x000fc400078ec0ff */
[----:B------:R-:W-:Y:S02]  /*2b1b0*/  LOP3.LUT R13, R13, 0xffff, RZ, 0xc0, !PT ;  /* 0x0000ffff0d0d7812 */ /* 0x000fe400078ec0ff */
[----:B------:R-:W-:Y:S02]  /*2b1c0*/  PRMT R115, R217, 0x3340, R134 ;  /* 0x00003340d9737816 */ /* 0x000fe40000000086 */
[----:B------:R-:W-:Y:S02]  /*2b1d0*/  LOP3.LUT R10, R10, 0xffff, RZ, 0xc0, !PT ;  /* 0x0000ffff0a0a7812 */ /* 0x000fe400078ec0ff */
[----:B------:R-:W-:Y:S02]  /*2b1e0*/  PRMT R134, R6, 0x3340, R11 ;  /* 0x0000334006867816 */ /* 0x000fe4000000000b */
[----:B------:R-:W-:Y:S02]  /*2b1f0*/  SHF.R.U32.HI R6, RZ, 0x8, R221 ;  /* 0x00000008ff067819 */ /* 0x000fe400000116dd */
[----:B------:R-:W-:-:S02]  /*2b200*/  SHF.R.U32.HI R11, RZ, 0x8, R142 ;  /* 0x00000008ff0b7819 */ /* 0x000fc4000001168e */
[----:B------:R-:W-:Y:S02]  /*2b210*/  PRMT R76, R221, 0x3340, R142 ;  /* 0x00003340dd4c7816 */ /* 0x000fe4000000008e */
        /* <DEDUP_REMOVED lines=8> */
[----:B------:R-:W-:Y:S02]  /*2b2a0*/  LOP3.LUT R210, R210, 0xffff, RZ, 0xc0, !PT ;  /* 0x0000ffffd2d27812 */ /* 0x000fe400078ec0ff */
[----:B------:R-:W-:Y:S02]  /*2b2b0*/  LOP3.LUT R15, R82, 0xffff, RZ, 0xc0, !PT ;  /* 0x0000ffff520f7812 */ /* 0x000fe400078ec0ff */
[----:B------:R-:W-:-:S02]  /*2b2c0*/  LOP3.LUT R6, R6, 0xffff, RZ, 0xc0, !PT ;  /* 0x0000ffff06067812 */ /* 0x000fc400078ec0ff */
[----:B------:R-:W-:Y:S02]  /*2b2d0*/  LOP3.LUT R11, R11, 0xffff, RZ, 0xc0, !PT ;  /* 0x0000ffff0b0b7812 */ /* 0x000fe400078ec0ff */
[----:B------:R-:W-:Y:S02]  /*2b2e0*/  PRMT R140, R17, 0x3340, R12 ;  /* 0x00003340118c7816 */ /* 0x000fe4000000000c */
[----:B------:R-:W-:Y:S02]  /*2b2f0*/  LOP3.LUT R223, R223, 0xffff, RZ, 0xc0, !PT ;  /* 0x0000ffffdfdf7812 */ /* 0x000fe400078ec0ff */
[----:B------:R-:W-:Y:S02]  /*2b300*/  LOP3.LUT R146, R146, 0xffff, RZ, 0xc0, !PT ;  /* 0x0000ffff92927812 */ /* 0x000fe400078ec0ff */
[----:B------:R-:W-:Y:S02]  /*2b310*/  SHF.R.U32.HI R4, RZ, 0x8, R222 ;  /* 0x00000008ff047819 */ /* 0x000fe400000116de */
[----:B------:R-:W-:-:S02]  /*2b320*/  PRMT R135, R222, 0x3340, R9 ;  /* 0x00003340de877816 */ /* 0x000fc40000000009 */
[----:B------:R-:W-:Y:S02]  /*2b330*/  SHF.R.U32.HI R10, RZ, 0x8, R9 ;  /* 0x00000008ff0a7819 */ /* 0x000fe40000011609 */
[--C-:B------:R-:W-:Y:S02]  /*2b340*/  PRMT R133, R208, 0x3340, R13.reuse ;  /* 0x00003340d0857816 */ /* 0x100fe4000000000d */
[----:B------:R-:W-:Y:S02]  /*2b350*/  SHF.R.U32.HI R12, RZ, 0x8, R13 ;  /* 0x00000008ff0c7819 */ /* 0x000fe4000001160d */
[----:B------:R-:W-:Y:S02]  /*2b360*/  SHF.R.U32.HI R9, RZ, 0x8, R210 ;  /* 0x00000008ff097819 */ /* 0x000fe400000116d2 */
[----:B------:R-:W-:Y:S02]  /*2b370*/  SHF.R.U32.HI R13, RZ, 0x8, R15 ;  /* 0x00000008ff0d7819 */ /* 0x000fe4000001160f */
[----:B------:R-:W-:-:S02]  /*2b380*/  PRMT R129, R6, 0x3340, R11 ;  /* 0x0000334006817816 */ /* 0x000fc4000000000b */
[----:B------:R-:W-:Y:S02]  /*2b390*/  SHF.R.U32.HI R6, RZ, 0x8, R223 ;  /* 0x00000008ff067819 */ /* 0x000fe400000116df */
[----:B------:R-:W-:Y:S02]  /*2b3a0*/  SHF.R.U32.HI R11, RZ, 0x8, R146 ;  /* 0x00000008ff0b7819 */ /* 0x000fe40000011692 */
[----:B------:R-:W-:Y:S02]  /*2b3b0*/  PRMT R82, R210, 0x3340, R15 ;  /* 0x00003340d2527816 */ /* 0x000fe4000000000f */
[----:B------:R-:W-:Y:S02]  /*2b3c0*/  LOP3.LUT R15, R4, 0xffff, RZ, 0xc0, !PT ;  /* 0x0000ffff040f7812 */ /* 0x000fe400078ec0ff */
[----:B------:R-:W-:Y:S02]  /*2b3d0*/  SHF.R.U32.HI R8, RZ, 0x8, R208 ;  /* 0x00000008ff087819 */ /* 0x000fe400000116d0 */
[----:B------:R-:W-:-:S02]  /*2b3e0*/  LOP3.LUT R4, R9, 0xffff, RZ, 0xc0, !PT ;  /* 0x0000ffff09047812 */ /* 0x000fc400078ec0ff */
[----:B------:R-:W-:Y:S02]  /*2b3f0*/  LOP3.LUT R13, R13, 0xffff, RZ, 0xc0, !PT ;  /* 0x0000ffff0d0d7812 */ /* 0x000fe400078ec0ff */
[----:B------:R-:W-:Y:S02]  /*2b400*/  LOP3.LUT R10, R10, 0xffff, RZ, 0xc0, !PT ;  /* 0x0000ffff0a0a7812 */ /* 0x000fe400078ec0ff */
[----:B------:R-:W-:Y:S02]  /*2b410*/  F2FP.SATFINITE.E4M3.F32.PACK_AB_MERGE_C R214, R215, R214, RZ ;  /* 0x000000d6d7d6723e */ /* 0x000fe400048070ff */
[----:B------:R-:W-:Y:S02]  /*2b420*/  LOP3.LUT R6, R6, 0xffff, RZ, 0xc0, !PT ;  /* 0x0000ffff06067812 */ /* 0x000fe400078ec0ff */
[----:B------:R-:W-:Y:S02]  /*2b430*/  LOP3.LUT R11, R11, 0xffff, RZ, 0xc0, !PT ;  /* 0x0000ffff0b0b7812 */ /* 0x000fe400078ec0ff */
        /* <DEDUP_REMOVED lines=8> */
[----:B------:R-:W-:Y:S02]  /*2b4c0*/  PRMT R146, R15, 0x3340, R10 ;  /* 0x000033400f927816 */ /* 0x000fe4000000000a */
[----:B------:R-:W-:Y:S02]  /*2b4d0*/  LOP3.LUT R212, R212, 0xffff, RZ, 0xc0, !PT ;  /* 0x0000ffffd4d47812 */ /* 0x000fe400078ec0ff */
[----:B------:R-:W-:Y:S02]  /*2b4e0*/  LOP3.LUT R13, R84, 0xffff, RZ, 0xc0, !PT ;  /* 0x0000ffff540d7812 */ /* 0x000fe400078ec0ff */
[----:B------:R-:W-:Y:S02]  /*2b4f0*/  PRMT R143, R6, 0x3340, R11 ;  /* 0x00003340068f7816 */ /* 0x000fe4000000000b */
[----:B------:R-:W-:-:S02]  /*2b500*/  LOP3.LUT R214, R214, 0xffff, RZ, 0xc0, !PT ;  /* 0x0000ffffd6d67812 */ /* 0x000fc400078ec0ff */
[----:B------:R-:W-:Y:S02]  /*2b510*/  LOP3.LUT R15, R86, 0xffff, RZ, 0xc0, !PT ;  /* 0x0000ffff560f7812 */ /* 0x000fe400078ec0ff */
[----:B------:R-:W-:Y:S02]  /*2b520*/  SHF.R.U32.HI R4, RZ, 0x8, R224 ;  /* 0x00000008ff047819 */ /* 0x000fe400000116e0 */
[----:B------:R-:W-:Y:S02]  /*2b530*/  SHF.R.U32.HI R10, RZ, 0x8, R9 ;  /* 0x00000008ff0a7819 */ /* 0x000fe40000011609 */
[----:B------:R-:W-:Y:S02]  /*2b540*/  SHF.R.U32.HI R6, RZ, 0x8, R225 ;  /* 0x00000008ff067819 */ /* 0x000fe400000116e1 */
[----:B------:R-:W-:Y:S02]  /*2b550*/  SHF.R.U32.HI R11, RZ, 0x8, R150 ;  /* 0x00000008ff0b7819 */ /* 0x000fe40000011696 */
[----:B------:R-:W-:-:S02]  /*2b560*/  PRMT R144, R17, 0x3340, R12 ;  /* 0x0000334011907816 */ /* 0x000fc4000000000c */
[--C-:B------:R-:W-:Y:S02]  /*2b570*/  PRMT R84, R212, 0x3340, R13.reuse ;  /* 0x00003340d4547816 */ /* 0x100fe4000000000d */
[----:B------:R-:W-:Y:S02]  /*2b580*/  SHF.R.U32.HI R12, RZ, 0x8, R13 ;  /* 0x00000008ff0c7819 */ /* 0x000fe4000001160d */
[----:B------:R-:W-:Y:S02]  /*2b590*/  PRMT R137, R224, 0x3340, R9 ;  /* 0x00003340e0897816 */ /* 0x000fe40000000009 */
[--C-:B------:R-:W-:Y:S02]  /*2b5a0*/  PRMT R86, R214, 0x3340, R15.reuse ;  /* 0x00003340d6567816 */ /* 0x100fe4000000000f */
[----:B------:R-:W-:Y:S02]  /*2b5b0*/  SHF.R.U32.HI R13, RZ, 0x8, R15 ;  /* 0x00000008ff0d7819 */ /* 0x000fe4000001160f */
[----:B------:R-:W-:-:S02]  /*2b5c0*/  SHF.R.U32.HI R8, RZ, 0x8, R212 ;  /* 0x00000008ff087819 */ /* 0x000fc400000116d4 */
[----:B------:R-:W-:Y:S02]  /*2b5d0*/  SHF.R.U32.HI R9, RZ, 0x8, R214 ;  /* 0x00000008ff097819 */ /* 0x000fe400000116d6 */
[----:B------:R-:W-:Y:S02]  /*2b5e0*/  LOP3.LUT R15, R4, 0xffff, RZ, 0xc0, !PT ;  /* 0x0000ffff040f7812 */ /* 0x000fe400078ec0ff */
[----:B------:R-:W-:Y:S02]  /*2b5f0*/  LOP3.LUT R10, R10, 0xffff, RZ, 0xc0, !PT ;  /* 0x0000ffff0a0a7812 */ /* 0x000fe400078ec0ff */
[----:B------:R-:W-:Y:S02]  /*2b600*/  LOP3.LUT R6, R6, 0xffff, RZ, 0xc0, !PT ;  /* 0x0000ffff06067812 */ /* 0x000fe400078ec0ff */
[----:B------:R-:W-:Y:S02]  /*2b610*/  LOP3.LUT R11, R11, 0xffff, RZ, 0xc0, !PT ;  /* 0x0000ffff0b0b7812 */ /* 0x000fe400078ec0ff */
[----:B------:R-:W-:-:S02]  /*2b620*/  PRMT R141, R225, 0x3340, R150 ;  /* 0x00003340e18d7816 */ /* 0x000fc40000000096 */
[----:B------:R-:W-:Y:S02]  /*2b630*/  LOP3.LUT R145, R8, 0xffff, RZ, 0xc0, !PT ;  /* 0x0000ffff08917812 */ /* 0x000fe400078ec0ff */
[----:B------:R-:W-:Y:S02]  /*2b640*/  LOP3.LUT R4, R9, 0xffff, RZ, 0xc0, !PT ;  /* 0x0000ffff09047812 */ /* 0x000fe400078ec0ff */
[----:B------:R-:W-:Y:S02]  /*2b650*/  PRMT R150, R15, 0x3340, R10 ;  /* 0x000033400f967816 */ /* 0x000fe4000000000a */
[----:B------:R-:W-:Y:S02]  /*2b660*/  PRMT R148, R6, 0x3340, R11 ;  /* 0x0000334006947816 */ /* 0x000fe4000000000b */
[----:B------:R-:W-:Y:S02]  /*2b670*/  PRMT R8, R30, 0x5410, R7 ;  /* 0x000054101e087816 */ /* 0x000fe40000000007 */
[----:B------:R-:W-:-:S02]  /*2b680*/  PRMT R9, R35, 0x5410, R42 ;  /* 0x0000541023097816 */ /* 0x000fc4000000002a */
[----:B------:R-:W-:Y:S02]  /*2b690*/  PRMT R10, R29, 0x5410, R36 ;  /* 0x000054101d0a7816 */ /* 0x000fe40000000024 */
[----:B------:R-:W-:Y:S01]  /*2b6a0*/  PRMT R11, R5, 0x5410, R34 ;  /* 0x00005410050b7816 */ /* 0x000fe20000000022 */
[----:B------:R-:W-:Y:S01]  /*2b6b0*/  BAR.SYNC.DEFER_BLOCKING 0x0 ;  /* 0x0000000000007b1d */ /* 0x000fe20000010000 */
[----:B------:R-:W-:Y:S02]  /*2b6c0*/  LOP3.LUT R25, R25, 0x7f, RZ, 0xc0, !PT ;  /* 0x0000007f19197812 */ /* 0x000fe400078ec0ff */
[----:B------:R-:W-:-:S03]  /*2b6d0*/  LOP3.LUT R13, R13, 0xffff, RZ, 0xc0, !PT ;  /* 0x0000ffff0d0d7812 */ /* 0x000fc600078ec0ff */
[----:B------:R-:W-:Y:S01]  /*2b6e0*/  STSM.16.M88.4 [R24], R8 ;  /* 0x0000000818007844 */ /* 0x000fe20000000200 */
[----:B------:R-:W-:Y:S01]  /*2b6f0*/  LEA R25, R25, UR58, 0x4 ;  /* 0x0000003a19197c11 */ /* 0x000fe2000f8e20ff */
[----:B------:R-:W-:Y:S01]  /*2b700*/  BAR.SYNC.DEFER_BLOCKING 0x0 ;  /* 0x0000000000007b1d */ /* 0x000fe20000010000 */
[----:B------:R-:W-:Y:S02]  /*2b710*/  PRMT R147, R4, 0x3340, R13 ;  /* 0x0000334004937816 */ /* 0x000fe4000000000d */
[----:B------:R-:W-:-:S03]  /*2b720*/  LOP3.LUT R12, R12, 0xffff, RZ, 0xc0, !PT ;  /* 0x0000ffff0c0c7812 */ /* 0x000fc600078ec0ff */
[----:B------:R-:W0:Y:S01]  /*2b730*/  LDS.128 R4, [R25] ;  /* 0x0000000019047984 */ /* 0x000e220000000c00 */
[----:B------:R-:W-:Y:S02]  /*2b740*/  PRMT R145, R145, 0x3340, R12 ;  /* 0x0000334091917816 */ /* 0x000fe4000000000c */
[----:B------:R-:W-:Y:S02]  /*2b750*/  PRMT R12, R45, 0x5410, R52 ;  /* 0x000054102d0c7816 */ /* 0x000fe40000000034 */
[----:B------:R-:W-:Y:S02]  /*2b760*/  PRMT R13, R41, 0x5410, R50 ;  /* 0x00005410290d7816 */ /* 0x000fe40000000032 */
[----:B------:R-:W-:Y:S02]  /*2b770*/  PRMT R14, R37, 0x5410, R44 ;  /* 0x00005410250e7816 */ /* 0x000fe4000000002c */
[----:B------:R-:W-:Y:S01]  /*2b780*/  PRMT R15, R33, 0x5410, R38 ;  /* 0x00005410210f7816 */ /* 0x000fe20000000026 */
[----:B------:R-:W-:Y:S06]  /*2b790*/  BAR.SYNC.DEFER_BLOCKING 0x0 ;  /* 0x0000000000007b1d */ /* 0x000fec0000010000 */
[----:B------:R-:W-:Y:S02]  /*2b7a0*/  STSM.16.M88.4 [R24], R12 ;  /* 0x0000000c18007844 */ /* 0x000fe40000000200 */
[----:B------:R-:W-:Y:S01]  /*2b7b0*/  BAR.SYNC.DEFER_BLOCKING 0x0 ;  /* 0x0000000000007b1d */ /* 0x000fe20000010000 */
[----:B------:R-:W-:-:S02]  /*2b7c0*/  PRMT R16, R49, 0x5410, R54 ;  /* 0x0000541031107816 */ /* 0x000fc40000000036 */
[----:B------:R-:W-:-:S03]  /*2b7d0*/  PRMT R17, R46, 0x5410, R51 ;  /* 0x000054102e117816 */ /* 0x000fc60000000033 */
[----:B------:R-:W1:Y:S01]  /*2b7e0*/  LDS.128 R8, [R25] ;  /* 0x0000000019087984 */ /* 0x000e620000000c00 */
[----:B------:R-:W-:Y:S02]  /*2b7f0*/  PRMT R18, R43, 0x5410, R48 ;  /* 0x000054102b127816 */ /* 0x000fe40000000030 */
[----:B------:R-:W-:Y:S01]  /*2b800*/  PRMT R19, R28, 0x5410, R3 ;  /* 0x000054101c137816 */ /* 0x000fe20000000003 */
[----:B------:R-:W-:Y:S06]  /*2b810*/  BAR.SYNC.DEFER_BLOCKING 0x0 ;  /* 0x0000000000007b1d */ /* 0x000fec0000010000 */
[----:B------:R-:W-:Y:S02]  /*2b820*/  STSM.16.M88.4 [R24], R16 ;  /* 0x0000001018007844 */ /* 0x000fe40000000200 */
[----:B------:R-:W-:Y:S01]  /*2b830*/  BAR.SYNC.DEFER_BLOCKING 0x0 ;  /* 0x0000000000007b1d */ /* 0x000fe20000010000 */
[----:B------:R-:W-:-:S02]  /*2b840*/  PRMT R20, R63, 0x5410, R74 ;  /* 0x000054103f147816 */ /* 0x000fc4000000004a */
[----:B------:R-:W-:-:S03]  /*2b850*/  PRMT R21, R62, 0x5410, R67 ;  /* 0x000054103e157816 */ /* 0x000fc60000000043 */
[----:B------:R-:W2:Y:S01]  /*2b860*/  LDS.128 R12, [R25] ;  /* 0x00000000190c7984 */ /* 0x000ea20000000c00 */
[----:B------:R-:W-:Y:S02]  /*2b870*/  PRMT R22, R59, 0x5410, R64 ;  /* 0x000054103b167816 */ /* 0x000fe40000000040 */
[----:B------:R-:W-:Y:S01]  /*2b880*/  PRMT R23, R55, 0x5410, R60 ;  /* 0x0000541037177816 */ /* 0x000fe2000000003c */
[----:B------:R-:W-:Y:S06]  /*2b890*/  BAR.SYNC.DEFER_BLOCKING 0x0 ;  /* 0x0000000000007b1d */ /* 0x000fec0000010000 */
[----:B------:R-:W-:Y:S02]  /*2b8a0*/  STSM.16.M88.4 [R24], R20 ;  /* 0x0000001418007844 */ /* 0x000fe40000000200 */
[----:B------:R-:W-:Y:S01]  /*2b8b0*/  BAR.SYNC.DEFER_BLOCKING 0x0 ;  /* 0x0000000000007b1d */ /* 0x000fe20000010000 */
[----:B------:R-:W-:-:S02]  /*2b8c0*/  PRMT R28, R57, 0x5410, R66 ;  /* 0x00005410391c7816 */ /* 0x000fc40000000042 */
[----:B------:R-:W-:-:S03]  /*2b8d0*/  PRMT R29, R56, 0x5410, R61 ;  /* 0x00005410381d7816 */ /* 0x000fc6000000003d */
[----:B------:R-:W3:Y:S01]  /*2b8e0*/  LDS.128 R16, [R25] ;  /* 0x0000000019107984 */ /* 0x000ee20000000c00 */
[----:B------:R-:W-:Y:S01]  /*2b8f0*/  PRMT R30, R53, 0x5410, R58 ;  /* 0x00005410351e7816 */ /* 0x000fe2000000003a */
[----:B------:R-:W-:Y:S01]  /*2b900*/  BAR.SYNC.DEFER_BLOCKING 0x0 ;  /* 0x0000000000007b1d */ /* 0x000fe20000010000 */
[----:B------:R-:W-:-:S05]  /*2b910*/  PRMT R31, R32, 0x5410, R31 ;  /* 0x00005410201f7816 */ /* 0x000fca000000001f */
[----:B------:R-:W-:Y:S02]  /*2b920*/  STSM.16.M88.4 [R24], R28 ;  /* 0x0000001c18007844 */ /* 0x000fe40000000200 */
[----:B------:R-:W-:Y:S01]  /*2b930*/  BAR.SYNC.DEFER_BLOCKING 0x0 ;  /* 0x0000000000007b1d */ /* 0x000fe20000010000 */
[----:B------:R-:W-:Y:S02]  /*2b940*/  PRMT R32, R81, 0x5410, R98 ;  /* 0x0000541051207816 */ /* 0x000fe40000000062 */
[----:B------:R-:W-:-:S03]  /*2b950*/  PRMT R33, R79, 0x5410, R94 ;  /* 0x000054104f217816 */ /* 0x000fc6000000005e */
[----:B------:R-:W4:Y:S01]  /*2b960*/  LDS.128 R20, [R25] ;  /* 0x0000000019147984 */ /* 0x000f220000000c00 */
[----:B------:R-:W-:Y:S02]  /*2b970*/  PRMT R34, R73, 0x5410, R90 ;  /* 0x0000541049227816 */ /* 0x000fe4000000005a */
[----:B------:R-:W-:Y:S01]  /*2b980*/  PRMT R35, R68, 0x5410, R77 ;  /* 0x0000541044237816 */ /* 0x000fe2000000004d */
[----:B------:R-:W-:Y:S06]  /*2b990*/  BAR.SYNC.DEFER_BLOCKING 0x0 ;  /* 0x0000000000007b1d */ /* 0x000fec0000010000 */
[----:B------:R-:W-:Y:S02]  /*2b9a0*/  STSM.16.M88.4 [R24], R32 ;  /* 0x0000002018007844 */ /* 0x000fe40000000200 */
[----:B------:R-:W-:Y:S01]  /*2b9b0*/  BAR.SYNC.DEFER_BLOCKING 0x0 ;  /* 0x0000000000007b1d */ /* 0x000fe20000010000 */
[----:B------:R-:W-:-:S02]  /*2b9c0*/  PRMT R36, R71, 0x5410, R92 ;  /* 0x0000541047247816 */ /* 0x000fc4000000005c */
        /* <DEDUP_REMOVED lines=36> */
[----:B------:R-:W-:Y:S01]  /*2bc10*/  BAR.SYNC.DEFER_BLOCKING 0x0 ;  /* 0x0000000000007b1d */ /* 0x000fe20000010000 */
[----:B------:R-:W-:Y:S02]  /*2bc20*/  PRMT R52, R117, 0x5410, R132 ;  /* 0x0000541075347816 */ /* 0x000fe40000000084 */
[----:B------:R-:W-:Y:S02]  /*2bc30*/  PRMT R53, R115, 0x5410, R128 ;  /* 0x0000541073357816 */ /* 0x000fe40000000080 */
[----:B------:R-:W-:-:S03]  /*2bc40*/  PRMT R54, R91, 0x5410, R130 ;  /* 0x000054105b367816 */ /* 0x000fc60000000082 */
[----:B------:R-:W0:Y:S01]  /*2bc50*/  LDC R27, c[0x0][0x244] ;  /* 0x00009100ff1b7b82 */ /* 0x000e220000000800 */
[----:B------:R-:W-:Y:S07]  /*2bc60*/  STSM.16.M88.4 [R24], R104 ;  /* 0x0000006818007844 */ /* 0x000fee0000000200 */
[----:B------:R-:W-:Y:S01]  /*2bc70*/  BAR.SYNC.DEFER_BLOCKING 0x0 ;  /* 0x0000000000007b1d */ /* 0x000fe20000010000 */
[----:B------:R-:W-:-:S05]  /*2bc80*/  PRMT R55, R89, 0x5410, R126 ;  /* 0x0000541059377816 */ /* 0x000fca000000007e */
[----:B------:R-:W4:Y:S02]  /*2bc90*/  LDS.128 R48, [R25] ;  /* 0x0000000019307984 */ /* 0x000f240000000c00 */
        /* <DEDUP_REMOVED lines=33> */
[----:B------:R-:W-:-:S05]  /*2beb0*/  IMAD R0, R151, UR4, RZ ;  /* 0x0000000497007c24 */ /* 0x000fca000f8e02ff */
[----:B------:R-:W-:Y:S02]  /*2bec0*/  ULDC.64 UR4, c[0x0][0x220] ;  /* 0x0000880000047ab9 */ /* 0x000fe40000000a00 */
[C---:B------:R-:W-:Y:S01]  /*2bed0*/  IADD3 R3, P1, R0.reuse, UR4, RZ ;  /* 0x0000000400037c10 */ /* 0x040fe2000ff3e0ff */
[----:B0-----:R-:W-:Y:S01]  /*2bee0*/  IMAD R27, R27, 0x80, R0 ;  /* 0x000000801b1b7824 */ /* 0x001fe200078e0200 */
[----:B------:R-:W-:Y:S02]  /*2bef0*/  ULDC UR4, c[0x0][0x248] ;  /* 0x0000920000047ab9 */ /* 0x000fe40000000800 */
[----:B------:R-:W-:Y:S01]  /*2bf00*/  LEA.HI.X.SX32 R0, R0, UR5, 0x1, P1 ;  /* 0x0000000500007c11 */ /* 0x000fe200088f0eff */
[C---:B------:R-:W-:Y:S01]  /*2bf10*/  IMAD R70, R2.reuse, UR4, RZ ;  /* 0x0000000402467c24 */ /* 0x040fe2000f8e02ff */
[----:B------:R-:W-:Y:S01]  /*2bf20*/  ISETP.GE.AND P1, PT, R151, UR6, PT ;  /* 0x0000000697007c0c */ /* 0x000fe2000bf26270 */
[----:B------:R-:W-:Y:S01]  /*2bf30*/  ULDC.64 UR4, c[0x0][0x220] ;  /* 0x0000880000047ab9 */ /* 0x000fe20000000a00 */
[----:B------:R0:W-:Y:S02]  /*2bf40*/  STSM.16.M88.4 [R24], R140 ;  /* 0x0000008c18007844 */ /* 0x0001e40000000200 */
[----:B------:R-:W-:-:S02]  /*2bf50*/  ISETP.LT.AND P1, PT, R2, UR27, !P1 ;  /* 0x0000001b02007c0c */ /* 0x000fc4000cf21270 */
[----:B------:R-:W-:Y:S01]  /*2bf60*/  SHF.R.S32.HI R71, RZ, 0x1f, R70 ;  /* 0x0000001fff477819 */ /* 0x000fe20000011446 */
[----:B------:R-:W-:Y:S01]  /*2bf70*/  BAR.SYNC.DEFER_BLOCKING 0x0 ;  /* 0x0000000000007b1d */ /* 0x000fe20000010000 */
[----:B------:R-:W-:Y:S02]  /*2bf80*/  IADD3 R68, P4, R70, R3, RZ ;  /* 0x0000000346447210 */ /* 0x000fe40007f9e0ff */
[----:B------:R-:W-:-:S03]  /*2bf90*/  PRMT R73, R4, 0x7770, RZ ;  /* 0x0000777004497816 */ /* 0x000fc600000000ff */
[----:B------:R-:W-:Y:S01]  /*2bfa0*/  IMAD.X R69, R71, 0x1, R0, P4 ;  /* 0x0000000147457824 */ /* 0x000fe200020e0600 */
[----:B------:R-:W-:Y:S01]  /*2bfb0*/  ISETP.GE.AND P4, PT, R2, UR7, PT ;  /* 0x0000000702007c0c */ /* 0x000fe2000bf86270 */
[----:B------:R-:W-:Y:S01]  /*2bfc0*/  ULDC.64 UR6, c[0x0][0x228] ;  /* 0x00008a0000067ab9 */ /* 0x000fe20000000a00 */
[----:B------:R-:W-:Y:S02]  /*2bfd0*/  IADD3 R26, P5, R27, UR4, RZ ;  /* 0x000000041b1a7c10 */ /* 0x000fe4000ffbe0ff */
[----:B------:R-:W-:Y:S01]  /*2bfe0*/  ISETP.LT.AND P4, PT, R149, UR6, !P4 ;  /* 0x0000000695007c0c */ /* 0x000fe2000e781270 */
[----:B------:R-:W-:Y:S01]  /*2bff0*/  VIADD R72, R70, UR8 ;  /* 0x0000000846487c36 */ /* 0x000fe20008000000 */
[----:B------:R-:W-:Y:S01]  /*2c000*/  LEA.HI.X.SX32 R27, R27, UR5, 0x1, P5 ;  /* 0x000000051b1b7c11 */ /* 0x000fe2000a8f0eff */
[----:B------:R-:W-:Y:S01]  /*2c010*/  ULDC.64 UR4, c[0x0][0x228] ;  /* 0x00008a0000047ab9 */ /* 0x000fe20000000a00 */
[----:B0-----:R-:W-:Y:S01]  /*2c020*/  VIADD R24, R2, 0x3 ;  /* 0x0000000302187836 */ /* 0x001fe20000000000 */
[----:B------:R-:W-:Y:S01]  /*2c030*/  ISETP.LT.AND P5, PT, R151, UR4, !P2 ;  /* 0x0000000497007c0c */ /* 0x000fe2000d7a1270 */
[----:B------:R-:W-:Y:S01]  /*2c040*/  ULDC UR4, c[0x0][0x22c] ;  /* 0x00008b0000047ab9 */ /* 0x000fe20000000800 */
[C---:B------:R-:W-:Y:S01]  /*2c050*/  PRMT R77, R4.reuse, 0x7771, RZ ;  /* 0x00007771044d7816 */ /* 0x040fe200000000ff */
[----:B------:R-:W-:Y:S01]  /*2c060*/  ULDC.64 UR8, c[0x0][0x228] ;  /* 0x00008a0000087ab9 */ /* 0x000fe20000000a00 */
[----:B------:R-:W-:Y:S01]  /*2c070*/  PRMT R75, R4, 0x7772, RZ ;  /* 0x00007772044b7816 */ /* 0x000fe200000000ff */
[----:B------:R-:W-:Y:S01]  /*2c080*/  ULDC UR6, c[0x0][0x22c] ;  /* 0x00008b0000067ab9 */ /* 0x000fe20000000800 */
[----:B------:R0:W-:Y:S01]  /*2c090*/  @P1 STG.E.U8 desc[UR56][R68.64], R73 ;  /* 0x0000004944001986 */ /* 0x0001e2000c101138 */
[----:B------:R-:W-:-:S05]  /*2c0a0*/  IADD3 R70, P1, R70, R26, RZ ;  /* 0x0000001a46467210 */ /* 0x000fca0007f3e0ff */
[----:B------:R-:W-:Y:S01]  /*2c0b0*/  IMAD.X R71, R71, 0x1, R27, P1 ;  /* 0x0000000147477824 */ /* 0x000fe200008e061b */
[----:B------:R-:W-:Y:S01]  /*2c0c0*/  ISETP.GE.AND P1, PT, R24, UR4, PT ;  /* 0x0000000418007c0c */ /* 0x000fe2000bf26270 */
[----:B------:R-:W-:Y:S01]  /*2c0d0*/  ULDC UR4, c[0x0][0x248] ;  /* 0x0000920000047ab9 */ /* 0x000fe20000000800 */
[----:B0-----:R-:W-:Y:S02]  /*2c0e0*/  SHF.R.S32.HI R73, RZ, 0x1f, R72 ;  /* 0x0000001fff497819 */ /* 0x001fe40000011448 */
[C---:B------:R-:W-:Y:S01]  /*2c0f0*/  IADD3 R68, P6, R72.reuse, R3, RZ ;  /* 0x0000000348447210 */ /* 0x040fe20007fde0ff */
[----:B------:R0:W-:Y:S01]  /*2c100*/  @P4 STG.E.U8 desc[UR56][R70.64], R77 ;  /* 0x0000004d46004986 */ /* 0x0001e2000c101138 */
[----:B------:R-:W-:Y:S01]  /*2c110*/  ISETP.LT.AND P4, PT, R149, UR10, !P2 ;  /* 0x0000000a95007c0c */ /* 0x000fe2000d781270 */
[C---:B------:R-:W-:Y:S02]  /*2c120*/  VIADD R24, R72.reuse, UR4 ;  /* 0x0000000448187c36 */ /* 0x040fe40008000000 */
[----:B------:R-:W-:Y:S01]  /*2c130*/  IMAD.X R69, R73, 0x1, R0, P6 ;  /* 0x0000000149457824 */ /* 0x000fe200030e0600 */
[----:B------:R-:W-:Y:S01]  /*2c140*/  IADD3 R72, P2, R72, R26, RZ ;  /* 0x0000001a48487210 */ /* 0x000fe20007f5e0ff */
[----:B------:R-:W-:Y:S01]  /*2c150*/  ULDC UR4, c[0x0][0x22c] ;  /* 0x00008b0000047ab9 */ /* 0x000fe20000000800 */
[----:B------:R-:W-:-:S02]  /*2c160*/  ULDC UR10, c[0x0][0x228] ;  /* 0x00008a00000a7ab9 */ /* 0x000fc40000000800 */
[----:B------:R1:W-:Y:S01]  /*2c170*/  @P5 STG.E.U8 desc[UR56][R68.64], R75 ;  /* 0x0000004b44005986 */ /* 0x0003e2000c101138 */
[----:B------:R-:W-:Y:S01]  /*2c180*/  ISETP.LT.AND P5, PT, R151, UR8, !P3 ;  /* 0x0000000897007c0c */ /* 0x000fe2000dfa1270 */
[----:B------:R-:W-:Y:S01]  /*2c190*/  IMAD.X R73, R73, 0x1, R27, P2 ;  /* 0x0000000149497824 */ /* 0x000fe200010e061b */
[----:B------:R-:W-:Y:S01]  /*2c1a0*/  SHF.R.S32.HI R74, RZ, 0x1f, R24 ;  /* 0x0000001fff4a7819 */ /* 0x000fe20000011418 */
[----:B------:R-:W-:Y:S01]  /*2c1b0*/  ULDC UR8, c[0x0][0x228] ;  /* 0x00008a0000087ab9 */ /* 0x000fe20000000800 */
[----:B0-----:R-:W-:Y:S02]  /*2c1c0*/  IADD3 R70, P6, R24, R3, RZ ;  /* 0x0000000318467210 */ /* 0x001fe40007fde0ff */
[----:B------:R-:W-:Y:S01]  /*2c1d0*/  PRMT R77, R4, 0x7773, RZ ;  /* 0x00007773044d7816 */ /* 0x000fe200000000ff */
[----:B-1----:R-:W-:Y:S01]  /*2c1e0*/  VIADD R68, R2, 0x4 ;  /* 0x0000000402447836 */ /* 0x002fe20000000000 */
[----:B------:R-:W-:Y:S01]  /*2c1f0*/  PRMT R75, R5, 0x7770, RZ ;  /* 0x00007770054b7816 */ /* 0x000fe200000000ff */
[----:B------:R-:W-:-:S02]  /*2c200*/  IMAD.X R71, R74, 0x1, R0, P6 ;  /* 0x000000014a477824 */ /* 0x000fc400030e0600 */
[----:B------:R0:W-:Y:S01]  /*2c210*/  @P4 STG.E.U8 desc[UR56][R72.64], R77 ;  /* 0x0000004d48004986 */ /* 0x0001e2000c101138 */
[----:B------:R-:W-:Y:S02]  /*2c220*/  ISETP.LT.AND P4, PT, R149, UR14, !P3 ;  /* 0x0000000e95007c0c */ /* 0x000fe4000df81270 */
[----:B------:R-:W-:Y:S01]  /*2c230*/  ISETP.GE.AND P2, PT, R68, UR4, PT ;  /* 0x0000000444007c0c */ /* 0x000fe2000bf46270 */
[----:B------:R-:W-:Y:S01]  /*2c240*/  ULDC UR4, c[0x0][0x248] ;  /* 0x0000920000047ab9 */ /* 0x000fe20000000800 */
[C---:B------:R-:W-:Y:S01]  /*2c250*/  IADD3 R68, P3, R24.reuse, R26, RZ ;  /* 0x0000001a18447210 */ /* 0x040fe20007f7e0ff */
[----:B------:R-:W-:Y:S01]  /*2c260*/  VIADD R4, R24, UR4 ;  /* 0x0000000418047c36 */ /* 0x000fe20008000000 */
[----:B------:R1:W-:Y:S01]  /*2c270*/  @P5 STG.E.U8 desc[UR56][R70.64], R75 ;  /* 0x0000004b46005986 */ /* 0x0003e2000c101138 */
[----:B------:R-:W-:Y:S01]  /*2c280*/  ISETP.LT.AND P5, PT, R151, UR12, !P1 ;  /* 0x0000000c97007c0c */ /* 0x000fe2000cfa1270 */
[----:B------:R-:W-:Y:S01]  /*2c290*/  VIADD R24, R2, 0x5 ;  /* 0x0000000502187836 */ /* 0x000fe20000000000 */
[----:B------:R-:W-:Y:S01]  /*2c2a0*/  ULDC UR4, c[0x0][0x22c] ;  /* 0x00008b0000047ab9 */ /* 0x000fe20000000800 */
[----:B------:R-:W-:Y:S01]  /*2c2b0*/  SHF.R.S32.HI R76, RZ, 0x1f, R4 ;  /* 0x0000001fff4c7819 */ /* 0x000fe20000011404 */
[----:B------:R-:W-:Y:S01]  /*2c2c0*/  IMAD.X R69, R74, 0x1, R27, P3 ;  /* 0x000000014a457824 */ /* 0x000fe200018e061b */
[----:B0-----:R-:W-:-:S02]  /*2c2d0*/  IADD3 R72, P6, R4, R3, RZ ;  /* 0x0000000304487210 */ /* 0x001fc40007fde0ff */
[C---:B------:R-:W-:Y:S02]  /*2c2e0*/  PRMT R77, R5.reuse, 0x7771, RZ ;  /* 0x00007771054d7816 */ /* 0x040fe400000000ff */
[----:B------:R-:W-:Y:S01]  /*2c2f0*/  ISETP.GE.AND P3, PT, R24, UR4, PT ;  /* 0x0000000418007c0c */ /* 0x000fe2000bf66270 */
[----:B------:R-:W-:Y:S01]  /*2c300*/  IMAD.X R73, R76, 0x1, R0, P6 ;  /* 0x000000014c497824 */ /* 0x000fe200030e0600 */
[----:B-1----:R-:W-:Y:S01]  /*2c310*/  PRMT R75, R5, 0x7772, RZ ;  /* 0x00007772054b7816 */ /* 0x002fe200000000ff */
[----:B------:R0:W-:Y:S01]  /*2c320*/  @P4 STG.E.U8 desc[UR56][R68.64], R77 ;  /* 0x0000004d44004986 */ /* 0x0001e2000c101138 */
[----:B------:R-:W-:Y:S01]  /*2c330*/  ISETP.LT.AND P4, PT, R149, UR18, !P1 ;  /* 0x0000001295007c0c */ /* 0x000fe2000cf81270 */
[----:B------:R-:W-:Y:S01]  /*2c340*/  ULDC UR4, c[0x0][0x248] ;  /* 0x0000920000047ab9 */ /* 0x000fe20000000800 */
[C---:B------:R-:W-:Y:S01]  /*2c350*/  IADD3 R70, P1, R4.reuse, R26, RZ ;  /* 0x0000001a04467210 */ /* 0x040fe20007f3e0ff */
[----:B------:R-:W-:Y:S01]  /*2c360*/  VIADD R24, R4, UR4 ;  /* 0x0000000404187c36 */ /* 0x000fe20008000000 */
[----:B------:R1:W-:Y:S01]  /*2c370*/  @P5 STG.E.U8 desc[UR56][R72.64], R75 ;  /* 0x0000004b48005986 */ /* 0x0003e2000c101138 */
[----:B------:R-:W-:Y:S01]  /*2c380*/  ISETP.LT.AND P5, PT, R151, UR16, !P2 ;  /* 0x0000001097007c0c */ /* 0x000fe2000d7a1270 */
[----:B------:R-:W-:Y:S01]  /*2c390*/  ULDC UR4, c[0x0][0x22c] ;  /* 0x00008b0000047ab9 */ /* 0x000fe20000000800 */
[----:B------:R-:W-:Y:S01]  /*2c3a0*/  IMAD.X R71, R76, 0x1, R27, P1 ;  /* 0x000000014c477824 */ /* 0x000fe200008e061b */
[----:B------:R-:W-:-:S02]  /*2c3b0*/  SHF.R.S32.HI R74, RZ, 0x1f, R24 ;  /* 0x0000001fff4a7819 */ /* 0x000fc40000011418 */
[----:B------:R-:W-:Y:S01]  /*2c3c0*/  IADD3 R4, P6, R24, R3, RZ ;  /* 0x0000000318047210 */ /* 0x000fe20007fde0ff */
[----:B0-----:R-:W-:Y:S01]  /*2c3d0*/  VIADD R68, R2, 0x6 ;  /* 0x0000000602447836 */ /* 0x001fe20000000000 */
[----:B-1----:R-:W-:-:S03]  /*2c3e0*/  PRMT R75, R5, 0x7773, RZ ;  /* 0x00007773054b7816 */ /* 0x002fc600000000ff */
[----:B------:R-:W-:Y:S01]  /*2c3f0*/  IMAD.X R5, R74, 0x1, R0, P6 ;  /* 0x000000014a057824 */ /* 0x000fe200030e0600 */
[----:B------:R-:W-:Y:S02]  /*2c400*/  PRMT R73, R6, 0x7770, RZ ;  /* 0x0000777006497816 */ /* 0x000fe400000000ff */
[----:B------:R-:W-:Y:S01]  /*2c410*/  ISETP.GE.AND P1, PT, R68, UR4, PT ;  /* 0x0000000444007c0c */ /* 0x000fe2000bf26270 */
[----:B------:R-:W-:Y:S01]  /*2c420*/  @P4 STG.E.U8 desc[UR56][R70.64], R75 ;  /* 0x0000004b46004986 */ /* 0x000fe2000c101138 */
        /* <DEDUP_REMOVED lines=9> */
[----:B------:R-:W-:Y:S02]  /*2c4c0*/  PRMT R77, R6, 0x7771, RZ ;  /* 0x00007771064d7816 */ /* 0x000fe400000000ff */
[----:B0-----:R-:W-:-:S03]  /*2c4d0*/  IADD3 R4, P6, R72, R3, RZ ;  /* 0x0000000348047210 */ /* 0x001fc60007fde0ff */
[----:B------:R-:W-:Y:S01]  /*2c4e0*/  @P4 STG.E.U8 desc[UR56][R68.64], R77 ;  /* 0x0000004d44004986 */ /* 0x000fe2000c101138 */
[----:B------:R-:W-:Y:S02]  /*2c4f0*/  PRMT R75, R6, 0x7772, RZ ;  /* 0x00007772064b7816 */ /* 0x000fe400000000ff */
[----:B------:R-:W-:Y:S01]  /*2c500*/  ISETP.LT.AND P4, PT, R149, UR24, !P3 ;  /* 0x0000001895007c0c */ /* 0x000fe2000df81270 */
[----:B------:R-:W-:Y:S01]  /*2c510*/  IMAD.X R5, R24, 0x1, R0, P6 ;  /* 0x0000000118057824 */ /* 0x000fe200030e0600 */
[CC--:B------:R-:W-:Y:S01]  /*2c520*/  IADD3 R70, P3, R72.reuse, R26.reuse, RZ ;  /* 0x0000001a48467210 */ /* 0x0c0fe20007f7e0ff */
[----:B------:R-:W-:Y:S02]  /*2c530*/  VIADD R72, R72, UR4 ;  /* 0x0000000448487c36 */ /* 0x000fe40008000000 */
[----:B------:R-:W-:Y:S01]  /*2c540*/  VIADD R76, R2, 0x7 ;  /* 0x00000007024c7836 */ /* 0x000fe20000000000 */
[----:B------:R0:W-:Y:S01]  /*2c550*/  @P5 STG.E.U8 desc[UR56][R4.64], R75 ;  /* 0x0000004b04005986 */ /* 0x0001e2000c101138 */
[----:B------:R-:W-:Y:S01]  /*2c560*/  ISETP.LT.AND P5, PT, R151, UR26, !P1 ;  /* 0x0000001a97007c0c */ /* 0x000fe2000cfa1270 */
[--C-:B------:R-:W-:Y:S01]  /*2c570*/  IMAD.X R71, R24, 0x1, R27.reuse, P3 ;  /* 0x0000000118477824 */ /* 0x100fe200018e061b */
[----:B------:R-:W-:Y:S01]  /*2c580*/  PRMT R73, R6, 0x7773, RZ ;  /* 0x0000777306497816 */ /* 0x000fe200000000ff */
[C---:B------:R-:W-:Y:S01]  /*2c590*/  VIADD R74, R2.reuse, 0x8 ;  /* 0x00000008024a7836 */ /* 0x040fe20000000000 */
[----:B------:R-:W-:Y:S01]  /*2c5a0*/  SHF.R.S32.HI R24, RZ, 0x1f, R72 ;  /* 0x0000001fff187819 */ /* 0x000fe20000011448 */
[----:B------:R-:W-:Y:S01]  /*2c5b0*/  VIADD R6, R2, 0x9 ;  /* 0x0000000902067836 */ /* 0x000fe20000000000 */
[----:B------:R-:W-:Y:S01]  /*2c5c0*/  ISETP.GE.AND P2, PT, R76, UR6, PT ;  /* 0x000000064c007c0c */ /* 0x000fe2000bf46270 */
[----:B------:R-:W-:Y:S01]  /*2c5d0*/  ULDC UR6, c[0x0][0x22c] ;  /* 0x00008b0000067ab9 */ /* 0x000fe20000000800 */
[----:B------:R-:W-:Y:S01]  /*2c5e0*/  ULDC UR4, c[0x0][0x22c] ;  /* 0x00008b0000047ab9 */ /* 0x000fe20000000800 */
[----:B0-----:R-:W-:Y:S01]  /*2c5f0*/  IADD3 R4, P6, R72, R3, RZ ;  /* 0x0000000348047210 */ /* 0x001fe20007fde0ff */
[----:B------:R0:W-:Y:S01]  /*2c600*/  @P4 STG.E.U8 desc[UR56][R70.64], R73 ;  /* 0x0000004946004986 */ /* 0x0001e2000c101138 */
[----:B------:R-:W-:Y:S01]  /*2c610*/  ISETP.GE.AND P3, PT, R74, UR6, PT ;  /* 0x000000064a007c0c */ /* 0x000fe2000bf66270 */
[----:B------:R-:W-:Y:S01]  /*2c620*/  ULDC UR6, c[0x0][0x228] ;  /* 0x00008a0000067ab9 */ /* 0x000fe20000000800 */
[----:B------:R-:W-:Y:S01]  /*2c630*/  PRMT R77, R7, 0x7770, RZ ;  /* 0x00007770074d7816 */ /* 0x000fe200000000ff */
[----:B------:R-:W-:Y:S01]  /*2c640*/  IMAD.X R5, R24, 0x1, R0, P6 ;  /* 0x0000000118057824 */ /* 0x000fe200030e0600 */
[----:B------:R-:W-:Y:S01]  /*2c650*/  ISETP.GE.AND P4, PT, R6, UR4, PT ;  /* 0x0000000406007c0c */ /* 0x000fe2000bf86270 */
[----:B------:R-:W-:Y:S01]  /*2c660*/  ULDC UR4, c[0x0][0x248] ;  /* 0x0000920000047ab9 */ /* 0x000fe20000000800 */
[----:B------:R-:W-:Y:S01]  /*2c670*/  ISETP.LT.AND P1, PT, R149, UR6, !P1 ;  /* 0x0000000695007c0c */ /* 0x000fe2000cf21270 */
[----:B------:R-:W-:Y:S01]  /*2c680*/  ULDC UR6, c[0x0][0x228] ;  /* 0x00008a0000067ab9 */ /* 0x000fe20000000800 */
[C---:B------:R-:W-:Y:S01]  /*2c690*/  IADD3 R68, P6, R72.reuse, R26, RZ ;  /* 0x0000001a48447210 */ /* 0x040fe20007fde0ff */
[----:B------:R-:W-:Y:S01]  /*2c6a0*/  VIADD R6, R72, UR4 ;  /* 0x0000000448067c36 */ /* 0x000fe20008000000 */
[----:B------:R1:W-:Y:S01]  /*2c6b0*/  @P5 STG.E.U8 desc[UR56][R4.64], R77 ;  /* 0x0000004d04005986 */ /* 0x0003e2000c101138 */
[----:B------:R-:W-:Y:S01]  /*2c6c0*/  ISETP.LT.AND P5, PT, R151, UR6, !P2 ;  /* 0x0000000697007c0c */ /* 0x000fe2000d7a1270 */
[----:B------:R-:W-:Y:S01]  /*2c6d0*/  ULDC UR4, c[0x0][0x248] ;  /* 0x0000920000047ab9 */ /* 0x000fe20000000800 */
[C---:B0-----:R-:W-:Y:S01]  /*2c6e0*/  PRMT R71, R7.reuse, 0x7773, RZ ;  /* 0x0000777307477816 */ /* 0x041fe200000000ff */
[----:B------:R-:W-:Y:S01]  /*2c6f0*/  IMAD.X R69, R24, 0x1, R27, P6 ;  /* 0x0000000118457824 */ /* 0x000fe200030e061b */
[C---:B------:R-:W-:Y:S01]  /*2c700*/  PRMT R75, R7.reuse, 0x7771, RZ ;  /* 0x00007771074b7816 */ /* 0x040fe200000000ff */
[----:B------:R-:W-:Y:S01]  /*2c710*/  ULDC UR6, c[0x0][0x228] ;  /* 0x00008a0000067ab9 */ /* 0x000fe20000000800 */
[----:B------:R-:W-:-:S02]  /*2c720*/  PRMT R73, R7, 0x7772, RZ ;  /* 0x0000777207497816 */ /* 0x000fc400000000ff */
[----:B------:R-:W-:Y:S02]  /*2c730*/  SHF.R.S32.HI R7, RZ, 0x1f, R6 ;  /* 0x0000001fff077819 */ /* 0x000fe40000011406 */
[CC--:B-1----:R-:W-:Y:S01]  /*2c740*/  IADD3 R4, P6, R6.reuse, R3.reuse, RZ ;  /* 0x0000000306047210 */ /* 0x0c2fe20007fde0ff */
[----:B------:R-:W-:Y:S01]  /*2c750*/  VIADD R24, R6, UR4 ;  /* 0x0000000406187c36 */ /* 0x000fe20008000000 */
[----:B------:R-:W-:Y:S01]  /*2c760*/  ISETP.LT.AND P2, PT, R149, UR6, !P2 ;  /* 0x0000000695007c0c */ /* 0x000fe2000d741270 */
[----:B------:R0:W-:Y:S02]  /*2c770*/  @P1 STG.E.U8 desc[UR56][R68.64], R75 ;  /* 0x0000004b44001986 */ /* 0x0001e4000c101138 */
[----:B------:R-:W-:Y:S01]  /*2c780*/  IMAD.X R5, R7, 0x1, R0, P6 ;  /* 0x0000000107057824 */ /* 0x000fe200030e0600 */
[----:B------:R-:W-:Y:S01]  /*2c790*/  ISETP.LT.AND P6, PT, R151, UR8, !P3 ;  /* 0x0000000897007c0c */ /* 0x000fe2000dfc1270 */
[----:B------:R-:W-:Y:S01]  /*2c7a0*/  VIADD R70, R2, 0xa ;  /* 0x0000000a02467836 */ /* 0x000fe20000000000 */
[----:B------:R-:W-:Y:S01]  /*2c7b0*/  IADD3 R6, P1, R6, R26, RZ ;  /* 0x0000001a06067210 */ /* 0x000fe20007f3e0ff */
[----:B------:R-:W-:Y:S01]  /*2c7c0*/  ULDC UR4, c[0x0][0x22c] ;  /* 0x00008b0000047ab9 */ /* 0x000fe20000000800 */
[----:B------:R1:W-:Y:S01]  /*2c7d0*/  @P5 STG.E.U8 desc[UR56][R4.64], R73 ;  /* 0x0000004904005986 */ /* 0x0003e2000c101138 */
[----:B------:R-:W-:Y:S01]  /*2c7e0*/  SHF.R.S32.HI R72, RZ, 0x1f, R24 ;  /* 0x0000001fff487819 */ /* 0x000fe20000011418 */
[----:B------:R-:W-:Y:S01]  /*2c7f0*/  ULDC UR6, c[0x0][0x228] ;  /* 0x00008a0000067ab9 */ /* 0x000fe20000000800 */
[----:B------:R-:W-:Y:S01]  /*2c800*/  IMAD.X R7, R7, 0x1, R27, P1 ;  /* 0x0000000107077824 */ /* 0x000fe200008e061b */
[----:B------:R-:W-:Y:S01]  /*2c810*/  ULDC UR8, c[0x0][0x228] ;  /* 0x00008a0000087ab9 */ /* 0x000fe20000000800 */
[----:B0-----:R-:W-:-:S02]  /*2c820*/  IADD3 R68, P5, R24, R3, RZ ;  /* 0x0000000318447210 */ /* 0x001fc40007fbe0ff */
[----:B------:R-:W-:Y:S01]  /*2c830*/  ISETP.GE.AND P1, PT, R70, UR4, PT ;  /* 0x0000000446007c0c */ /* 0x000fe2000bf26270 */
[----:B------:R-:W-:Y:S01]  /*2c840*/  ULDC UR4, c[0x0][0x248] ;  /* 0x0000920000047ab9 */ /* 0x000fe20000000800 */
[----:B------:R-:W-:Y:S01]  /*2c850*/  PRMT R75, R8, 0x7770, RZ ;  /* 0x00007770084b7816 */ /* 0x000fe200000000ff */
[----:B------:R-:W-:Y:S01]  /*2c860*/  IMAD.X R69, R72, 0x1, R0, P5 ;  /* 0x0000000148457824 */ /* 0x000fe200028e0600 */
[----:B------:R-:W-:Y:S01]  /*2c870*/  ISETP.LT.AND P3, PT, R149, UR6, !P3 ;  /* 0x0000000695007c0c */ /* 0x000fe2000df61270 */
[C---:B------:R-:W-:Y:S01]  /*2c880*/  VIADD R70, R24.reuse, UR4 ;  /* 0x0000000418467c36 */ /* 0x040fe20008000000 */
[----:B------:R0:W-:Y:S01]  /*2c890*/  @P2 STG.E.U8 desc[UR56][R6.64], R71 ;  /* 0x0000004706002986 */ /* 0x0001e2000c101138 */
[----:B------:R-:W-:Y:S01]  /*2c8a0*/  ISETP.LT.AND P5, PT, R151, UR8, !P4 ;  /* 0x0000000897007c0c */ /* 0x000fe2000e7a1270 */
[----:B------:R-:W-:Y:S01]  /*2c8b0*/  ULDC UR4, c[0x0][0x22c] ;  /* 0x00008b0000047ab9 */ /* 0x000fe20000000800 */
[----:B-1----:R-:W-:Y:S01]  /*2c8c0*/  IADD3 R4, P2, R24, R26, RZ ;  /* 0x0000001a18047210 */ /* 0x002fe20007f5e0ff */
[----:B------:R1:W-:Y:S01]  /*2c8d0*/  @P6 STG.E.U8 desc[UR56][R68.64], R75 ;  /* 0x0000004b44006986 */ /* 0x0003e2000c101138 */
[----:B------:R-:W-:Y:S01]  /*2c8e0*/  SHF.R.S32.HI R74, RZ, 0x1f, R70 ;  /* 0x0000001fff4a7819 */ /* 0x000fe20000011446 */
[----:B------:R-:W-:Y:S01]  /*2c8f0*/  VIADD R24, R2, 0xb ;  /* 0x0000000b02187836 */ /* 0x000fe20000000000 */
[----:B------:R-:W-:Y:S01]  /*2c900*/  PRMT R73, R8, 0x7771, RZ ;  /* 0x0000777108497816 */ /* 0x000fe200000000ff */
[----:B------:R-:W-:Y:S01]  /*2c910*/  IMAD.X R5, R72, 0x1, R27, P2 ;  /* 0x0000000148057824 */ /* 0x000fe200010e061b */
[----:B------:R-:W-:Y:S01]  /*2c920*/  ULDC UR6, c[0x0][0x228] ;  /* 0x00008a0000067ab9 */ /* 0x000fe20000000800 */
[----:B------:R-:W-:Y:S01]  /*2c930*/  ULDC UR8, c[0x0][0x228] ;  /* 0x00008a0000087ab9 */ /* 0x000fe20000000800 */
[----:B0-----:R-:W-:-:S02]  /*2c940*/  IADD3 R6, P6, R70, R3, RZ ;  /* 0x0000000346067210 */ /* 0x001fc40007fde0ff */
[----:B------:R-:W-:Y:S02]  /*2c950*/  PRMT R71, R8, 0x7772, RZ ;  /* 0x0000777208477816 */ /* 0x000fe400000000ff */
[----:B------:R-:W-:Y:S01]  /*2c960*/  ISETP.GE.AND P2, PT, R24, UR4, PT ;  /* 0x0000000418007c0c */ /* 0x000fe2000bf46270 */
[----:B------:R-:W-:Y:S01]  /*2c970*/  IMAD.X R7, R74, 0x1, R0, P6 ;  /* 0x000000014a077824 */ /* 0x000fe200030e0600 */
[----:B------:R-:W-:Y:S01]  /*2c980*/  ISETP.LT.AND P4, PT, R149, UR6, !P4 ;  /* 0x0000000695007c0c */ /* 0x000fe2000e781270 */
[----:B------:R-:W-:Y:S01]  /*2c990*/  ULDC UR4, c[0x0][0x248] ;  /* 0x0000920000047ab9 */ /* 0x000fe20000000800 */
[----:B------:R0:W-:Y:S01]  /*2c9a0*/  @P3 STG.E.U8 desc[UR56][R4.64], R73 ;  /* 0x0000004904003986 */ /* 0x0001e2000c101138 */
[C---:B------:R-:W-:Y:S01]  /*2c9b0*/  VIADD R24, R70.reuse, UR4 ;  /* 0x0000000446187c36 */ /* 0x040fe20008000000 */
[----:B-1----:R-:W-:Y:S01]  /*2c9c0*/  IADD3 R68, P3, R70, R26, RZ ;  /* 0x0000001a46447210 */ /* 0x002fe20007f7e0ff */
[----:B------:R-:W-:Y:S01]  /*2c9d0*/  ULDC UR4, c[0x0][0x22c] ;  /* 0x00008b0000047ab9 */ /* 0x000fe20000000800 */
[----:B------:R1:W-:Y:S01]  /*2c9e0*/  @P5 STG.E.U8 desc[UR56][R6.64], R71 ;  /* 0x0000004706005986 */ /* 0x0003e2000c101138 */
[----:B------:R-:W-:Y:S01]  /*2c9f0*/  ISETP.LT.AND P5, PT, R151, UR8, !P1 ;  /* 0x0000000897007c0c */ /* 0x000fe2000cfa1270 */
[----:B------:R-:W-:Y:S01]  /*2ca00*/  ULDC UR6, c[0x0][0x228] ;  /* 0x00008a0000067ab9 */ /* 0x000fe20000000800 */
[----:B------:R-:W-:Y:S01]  /*2ca10*/  SHF.R.S32.HI R70, RZ, 0x1f, R24 ;  /* 0x0000001fff467819 */ /* 0x000fe20000011418 */
[----:B------:R-:W-:Y:S01]  /*2ca20*/  IMAD.X R69, R74, 0x1, R27, P3 ;  /* 0x000000014a457824 */ /* 0x000fe200018e061b */
[----:B------:R-:W-:Y:S01]  /*2ca30*/  ULDC UR8, c[0x0][0x228] ;  /* 0x00008a0000087ab9 */ /* 0x000fe20000000800 */
[----:B0-----:R-:W-:-:S02]  /*2ca40*/  IADD3 R4, P6, R24, R3, RZ ;  /* 0x0000000318047210 */ /* 0x001fc40007fde0ff */
[----:B------:R-:W-:Y:S01]  /*2ca50*/  PRMT R73, R8, 0x7773, RZ ;  /* 0x0000777308497816 */ /* 0x000fe200000000ff */
[----:B-1----:R-:W-:Y:S01]  /*2ca60*/  VIADD R6, R2, 0xc ;  /* 0x0000000c02067836 */ /* 0x002fe20000000000 */
[----:B------:R-:W-:Y:S01]  /*2ca70*/  PRMT R71, R9, 0x7770, RZ ;  /* 0x0000777009477816 */ /* 0x000fe200000000ff */
[----:B------:R-:W-:Y:S02]  /*2ca80*/  IMAD.X R5, R70, 0x1, R0, P6 ;  /* 0x0000000146057824 */ /* 0x000fe400030e0600 */
[----:B------:R0:W-:Y:S01]  /*2ca90*/  @P4 STG.E.U8 desc[UR56][R68.64], R73 ;  /* 0x0000004944004986 */ /* 0x0001e2000c101138 */
[----:B------:R-:W-:Y:S01]  /*2caa0*/  ISETP.LT.AND P4, PT, R149, UR6, !P1 ;  /* 0x0000000695007c0c */ /* 0x000fe2000cf81270 */
[----:B------:R-:W-:Y:S01]  /*2cab0*/  ULDC UR6, c[0x0][0x228] ;  /* 0x00008a0000067ab9 */ /* 0x000fe20000000800 */
[----:B------:R-:W-:Y:S01]  /*2cac0*/  ISETP.GE.AND P3, PT, R6, UR4, PT ;  /* 0x0000000406007c0c */ /* 0x000fe2000bf66270 */
[----:B------:R-:W-:Y:S01]  /*2cad0*/  ULDC UR4, c[0x0][0x248] ;  /* 0x0000920000047ab9 */ /* 0x000fe20000000800 */
[C---:B------:R-:W-:Y:S01]  /*2cae0*/  IADD3 R6, P1, R24.reuse, R26, RZ ;  /* 0x0000001a18067210 */ /* 0x040fe20007f3e0ff */
[----:B------:R-:W-:Y:S01]  /*2caf0*/  VIADD R8, R24, UR4 ;  /* 0x0000000418087c36 */ /* 0x000fe20008000000 */
[----:B------:R1:W-:Y:S01]  /*2cb00*/  @P5 STG.E.U8 desc[UR56][R4.64], R71 ;  /* 0x0000004704005986 */ /* 0x0003e2000c101138 */
[----:B------:R-:W-:Y:S01]  /*2cb10*/  ISETP.LT.AND P5, PT, R151, UR8, !P2 ;  /* 0x0000000897007c0c */ /* 0x000fe2000d7a1270 */
[----:B------:R-:W-:Y:S01]  /*2cb20*/  ULDC UR4, c[0x0][0x22c] ;  /* 0x00008b0000047ab9 */ /* 0x000fe20000000800 */
[----:B------:R-:W-:Y:S01]  /*2cb30*/  IMAD.X R7, R70, 0x1, R27, P1 ;  /* 0x0000000146077824 */ /* 0x000fe200008e061b */
[----:B------:R-:W-:Y:S01]  /*2cb40*/  SHF.R.S32.HI R72, RZ, 0x1f, R8 ;  /* 0x0000001fff487819 */ /* 0x000fe20000011408 */
[----:B------:R-:W-:Y:S01]  /*2cb50*/  ULDC UR8, c[0x0][0x228] ;  /* 0x00008a0000087ab9 */ /* 0x000fe20000000800 */
[----:B0-----:R-:W-:-:S02]  /*2cb60*/  IADD3 R68, P6, R8, R3, RZ ;  /* 0x0000000308447210 */ /* 0x001fc40007fde0ff */
[C---:B------:R-:W-:Y:S01]  /*2cb70*/  PRMT R73, R9.reuse, 0x7771, RZ ;  /* 0x0000777109497816 */ /* 0x040fe200000000ff */
        /* <DEDUP_REMOVED lines=16> */
[----:B0-----:R-:W-:Y:S01]  /*2cc80*/  IADD3 R6, P6, R24, R3, RZ ;  /* 0x0000000318067210 */ /* 0x001fe20007fde0ff */
[----:B------:R-:W-:Y:S01]  /*2cc90*/  ULDC UR8, c[0x0][0x228] ;  /* 0x00008a0000087ab9 */ /* 0x000fe20000000800 */
[----:B-1----:R-:W-:-:S03]  /*2cca0*/  PRMT R71, R9, 0x7773, RZ ;  /* 0x0000777309477816 */ /* 0x002fc600000000ff */
[----:B------:R-:W-:Y:S01]  /*2ccb0*/  IMAD.X R7, R70, 0x1, R0, P6 ;  /* 0x0000000146077824 */ /* 0x000fe200030e0600 */
[----:B------:R-:W-:Y:S02]  /*2ccc0*/  PRMT R69, R10, 0x7770, RZ ;  /* 0x000077700a457816 */ /* 0x000fe400000000ff */
[----:B------:R-:W-:Y:S01]  /*2ccd0*/  ISETP.GE.AND P2, PT, R8, UR4, PT ;  /* 0x0000000408007c0c */ /* 0x000fe2000bf46270 */
        /* <DEDUP_REMOVED lines=10> */
[----:B------:R-:W-:Y:S01]  /*2cd80*/  VIADD R72, R2, 0xf ;  /* 0x0000000f02487836 */ /* 0x000fe20000000000 */
[----:B------:R-:W-:Y:S01]  /*2cd90*/  ULDC UR8, c[0x0][0x228] ;  /* 0x00008a0000087ab9 */ /* 0x000fe20000000800 */
[----:B0-----:R-:W-:Y:S01]  /*2cda0*/  IADD3 R4, P6, R68, R3, RZ ;  /* 0x0000000344047210 */ /* 0x001fe20007fde0ff */
[----:B------:R-:W-:Y:S01]  /*2cdb0*/  ULDC UR6, c[0x0][0x22c] ;  /* 0x00008b0000067ab9 */ /* 0x000fe20000000800 */
[----:B-1----:R-:W-:-:S03]  /*2cdc0*/  PRMT R69, R10, 0x7771, RZ ;  /* 0x000077710a457816 */ /* 0x002fc600000000ff */
[----:B------:R-:W-:Y:S01]  /*2cdd0*/  IMAD.X R5, R24, 0x1, R0, P6 ;  /* 0x0000000118057824 */ /* 0x000fe200030e0600 */
[----:B------:R-:W-:Y:S01]  /*2cde0*/  PRMT R71, R10, 0x7772, RZ ;  /* 0x000077720a477816 */ /* 0x000fe200000000ff */
[----:B------:R0:W-:Y:S01]  /*2cdf0*/  @P4 STG.E.U8 desc[UR56][R8.64], R69 ;  /* 0x0000004508004986 */ /* 0x0001e2000c101138 */
[----:B------:R-:W-:Y:S01]  /*2ce00*/  ISETP.LT.AND P4, PT, R149, UR4, !P1 ;  /* 0x0000000495007c0c */ /* 0x000fe2000cf81270 */
[----:B------:R-:W-:Y:S01]  /*2ce10*/  ULDC UR4, c[0x0][0x248] ;  /* 0x0000920000047ab9 */ /* 0x000fe20000000800 */
[C---:B------:R-:W-:Y:S01]  /*2ce20*/  IADD3 R6, P1, R68.reuse, R26, RZ ;  /* 0x0000001a44067210 */ /* 0x040fe20007f3e0ff */
[----:B------:R-:W-:Y:S01]  /*2ce30*/  VIADD R68, R68, UR4 ;  /* 0x0000000444447c36 */ /* 0x000fe20008000000 */
[----:B------:R1:W-:Y:S01]  /*2ce40*/  @P5 STG.E.U8 desc[UR56][R4.64], R71 ;  /* 0x0000004704005986 */ /* 0x0003e2000c101138 */
[----:B------:R-:W-:Y:S01]  /*2ce50*/  ISETP.LT.AND P5, PT, R151, UR8, !P2 ;  /* 0x0000000897007c0c */ /* 0x000fe2000d7a1270 */
[----:B------:R-:W-:Y:S01]  /*2ce60*/  VIADD R70, R2, 0x10 ;  /* 0x0000001002467836 */ /* 0x000fe20000000000 */
[----:B------:R-:W-:Y:S01]  /*2ce70*/  ISETP.GE.AND P3, PT, R72, UR6, PT ;  /* 0x0000000648007c0c */ /* 0x000fe2000bf66270 */
[----:B------:R-:W-:Y:S01]  /*2ce80*/  IMAD.X R7, R24, 0x1, R27, P1 ;  /* 0x0000000118077824 */ /* 0x000fe200008e061b */
[----:B------:R-:W-:Y:S01]  /*2ce90*/  ULDC UR6, c[0x0][0x22c] ;  /* 0x00008b0000067ab9 */ /* 0x000fe20000000800 */
[----:B------:R-:W-:Y:S01]  /*2cea0*/  ULDC UR4, c[0x0][0x22c] ;  /* 0x00008b0000047ab9 */ /* 0x000fe20000000800 */
[----:B0-----:R-:W-:Y:S01]  /*2ceb0*/  PRMT R69, R10, 0x7773, RZ ;  /* 0x000077730a457816 */ /* 0x001fe200000000ff */
[----:B------:R-:W-:Y:S01]  /*2cec0*/  VIADD R8, R2, 0x11 ;  /* 0x0000001102087836 */ /* 0x000fe20000000000 */
[----:B------:R-:W-:Y:S01]  /*2ced0*/  SHF.R.S32.HI R10, RZ, 0x1f, R68 ;  /* 0x0000001fff0a7819 */ /* 0x000fe20000011444 */
[----:B------:R-:W-:Y:S01]  /*2cee0*/  ULDC UR8, c[0x0][0x228] ;  /* 0x00008a0000087ab9 */ /* 0x000fe20000000800 */
[----:B-1----:R-:W-:-:S02]  /*2cef0*/  IADD3 R4, P6, R68, R3, RZ ;  /* 0x0000000344047210 */ /* 0x002fc40007fde0ff */
[----:B------:R-:W-:Y:S01]  /*2cf00*/  ISETP.GE.AND P1, PT, R70, UR6, PT ;  /* 0x0000000646007c0c */ /* 0x000fe2000bf26270 */
[----:B------:R-:W-:Y:S01]  /*2cf10*/  ULDC UR6, c[0x0][0x228] ;  /* 0x00008a0000067ab9 */ /* 0x000fe20000000800 */
[----:B------:R0:W-:Y:S01]  /*2cf20*/  @P4 STG.E.U8 desc[UR56][R6.64], R69 ;  /* 0x0000004506004986 */ /* 0x0001e2000c101138 */
[----:B------:R-:W-:Y:S01]  /*2cf30*/  IMAD.X R5, R10, 0x1, R0, P6 ;  /* 0x000000010a057824 */ /* 0x000fe200030e0600 */
[----:B------:R-:W-:Y:S02]  /*2cf40*/  PRMT R9, R11, 0x7770, RZ ;  /* 0x000077700b097816 */ /* 0x000fe400000000ff */
[----:B------:R-:W-:Y:S01]  /*2cf50*/  ISETP.GE.AND P4, PT, R8, UR4, PT ;  /* 0x0000000408007c0c */ /* 0x000fe2000bf86270 */
[----:B------:R-:W-:Y:S01]  /*2cf60*/  ULDC UR4, c[0x0][0x248] ;  /* 0x0000920000047ab9 */ /* 0x000fe20000000800 */
[----:B------:R-:W-:Y:S01]  /*2cf70*/  ISETP.LT.AND P2, PT, R149, UR6, !P2 ;  /* 0x0000000695007c0c */ /* 0x000fe2000d741270 */
[----:B------:R-:W-:Y:S01]  /*2cf80*/  ULDC UR6, c[0x0][0x228] ;  /* 0x00008a0000067ab9 */ /* 0x000fe20000000800 */
[C---:B------:R-:W-:Y:S01]  /*2cf90*/  VIADD R8, R68.reuse, UR4 ;  /* 0x0000000444087c36 */ /* 0x040fe20008000000 */
[----:B------:R1:W-:Y:S01]  /*2cfa0*/  @P5 STG.E.U8 desc[UR56][R4.64], R9 ;  /* 0x0000000904005986 */ /* 0x0003e2000c101138 */
[----:B0-----:R-:W-:Y:S01]  /*2cfb0*/  IADD3 R6, P6, R68, R26, RZ ;  /* 0x0000001a44067210 */ /* 0x001fe20007fde0ff */
[----:B------:R-:W-:Y:S01]  /*2cfc0*/  ULDC UR4, c[0x0][0x248] ;  /* 0x0000920000047ab9 */ /* 0x000fe20000000800 */
[----:B------:R-:W-:Y:S01]  /*2cfd0*/  ISETP.LT.AND P5, PT, R151, UR6, !P3 ;  /* 0x0000000697007c0c */ /* 0x000fe2000dfa1270 */
[----:B------:R-:W-:Y:S01]  /*2cfe0*/  ULDC UR6, c[0x0][0x228] ;  /* 0x00008a0000067ab9 */ /* 0x000fe20000000800 */
[----:B------:R-:W-:Y:S01]  /*2cff0*/  PRMT R71, R11, 0x7771, RZ ;  /* 0x000077710b477816 */ /* 0x000fe200000000ff */
[----:B------:R-:W-:Y:S01]  /*2d000*/  IMAD.X R7, R10, 0x1, R27, P6 ;  /* 0x000000010a077824 */ /* 0x000fe200030e061b */
[----:B------:R-:W-:-:S02]  /*2d010*/  SHF.R.S32.HI R24, RZ, 0x1f, R8 ;  /* 0x0000001fff187819 */ /* 0x000fc40000011408 */
[-C--:B-1----:R-:W-:Y:S02]  /*2d020*/  IADD3 R4, P6, R8, R3.reuse, RZ ;  /* 0x0000000308047210 */ /* 0x082fe40007fde0ff */
[----:B------:R-:W-:Y:S01]  /*2d030*/  ISETP.LT.AND P3, PT, R149, UR6, !P3 ;  /* 0x0000000695007c0c */ /* 0x000fe2000df61270 */
[----:B------:R0:W-:Y:S01]  /*2d040*/  @P2 STG.E.U8 desc[UR56][R6.64], R71 ;  /* 0x0000004706002986 */ /* 0x0001e2000c101138 */
[C---:B------:R-:W-:Y:S01]  /*2d050*/  PRMT R69, R11.reuse, 0x7773, RZ ;  /* 0x000077730b457816 */ /* 0x040fe200000000ff */
[----:B------:R-:W-:Y:S01]  /*2d060*/  IMAD.X R5, R24, 0x1, R0, P6 ;  /* 0x0000000118057824 */ /* 0x000fe200030e0600 */
[----:B------:R-:W-:Y:S01]  /*2d070*/  PRMT R11, R11, 0x7772, RZ ;  /* 0x000077720b0b7816 */ /* 0x000fe200000000ff */
[C---:B------:R-:W-:Y:S01]  /*2d080*/  VIADD R10, R8.reuse, UR4 ;  /* 0x00000004080a7c36 */ /* 0x040fe20008000000 */
[-C--:B------:R-:W-:Y:S01]  /*2d090*/  IADD3 R8, P2, R8, R26.reuse, RZ ;  /* 0x0000001a08087210 */ /* 0x080fe20007f5e0ff */
[----:B------:R-:W-:Y:S01]  /*2d0a0*/  VIADD R70, R2, 0x12 ;  /* 0x0000001202467836 */ /* 0x000fe20000000000 */
[----:B------:R-:W-:Y:S01]  /*2d0b0*/  ISETP.LT.AND P6, PT, R151, UR8, !P1 ;  /* 0x0000000897007c0c */ /* 0x000fe2000cfc1270 */
[----:B------:R1:W-:Y:S01]  /*2d0c0*/  @P5 STG.E.U8 desc[UR56][R4.64], R11 ;  /* 0x0000000b04005986 */ /* 0x0003e2000c101138 */
[----:B------:R-:W-:Y:S01]  /*2d0d0*/  SHF.R.S32.HI R68, RZ, 0x1f, R10 ;  /* 0x0000001fff447819 */ /* 0x000fe2000001140a */
[----:B------:R-:W-:Y:S01]  /*2d0e0*/  IMAD.X R9, R24, 0x1, R27, P2 ;  /* 0x0000000118097824 */ /* 0x000fe200010e061b */
[----:B------:R-:W-:Y:S01]  /*2d0f0*/  ULDC UR4, c[0x0][0x22c] ;  /* 0x00008b0000047ab9 */ /* 0x000fe20000000800 */
[-C--:B0-----:R-:W-:Y:S01]  /*2d100*/  IADD3 R6, P5, R10, R3.reuse, RZ ;  /* 0x000000030a067210 */ /* 0x081fe20007fbe0ff */
[----:B------:R-:W-:Y:S01]  /*2d110*/  ULDC UR6, c[0x0][0x228] ;  /* 0x00008a0000067ab9 */ /* 0x000fe20000000800 */
[----:B------:R-:W-:Y:S01]  /*2d120*/  ISETP.GE.AND P2, PT, R70, UR4, PT ;  /* 0x0000000446007c0c */ /* 0x000fe2000bf46270 */
[----:B------:R-:W-:Y:S01]  /*2d130*/  ULDC UR4, c[0x0][0x248] ;  /* 0x0000920000047ab9 */ /* 0x000fe20000000800 */
[----:B--2---:R-:W-:Y:S01]  /*2d140*/  PRMT R71, R12, 0x7770, RZ ;  /* 0x000077700c477816 */ /* 0x004fe200000000ff */
[----:B------:R-:W-:Y:S01]  /*2d150*/  IMAD.X R7, R68, 0x1, R0, P5 ;  /* 0x0000000144077824 */ /* 0x000fe200028e0600 */
[----:B------:R0:W-:Y:S01]  /*2d160*/  @P3 STG.E.U8 desc[UR56][R8.64], R69 ;  /* 0x0000004508003986 */ /* 0x0001e2000c101138 */
[----:B------:R-:W-:Y:S01]  /*2d170*/  ULDC UR8, c[0x0][0x228] ;  /* 0x00008a0000087ab9 */ /* 0x000fe20000000800 */
[----:B------:R-:W-:Y:S01]  /*2d180*/  ISETP.LT.AND P3, PT, R149, UR6, !P1 ;  /* 0x0000000695007c0c */ /* 0x000fe2000cf61270 */
[C---:B-1----:R-:W-:Y:S01]  /*2d190*/  VIADD R11, R10.reuse, UR4 ;  /* 0x000000040a0b7c36 */ /* 0x042fe20008000000 */
[----:B------:R-:W-:Y:S01]  /*2d1a0*/  ISETP.LT.AND P5, PT, R151, UR8, !P4 ;  /* 0x0000000897007c0c */ /* 0x000fe2000e7a1270 */
[----:B------:R1:W-:Y:S01]  /*2d1b0*/  @P6 STG.E.U8 desc[UR56][R6.64], R71 ;  /* 0x0000004706006986 */ /* 0x0003e2000c101138 */
[----:B------:R-:W-:Y:S01]  /*2d1c0*/  IADD3 R4, P1, R10, R26, RZ ;  /* 0x0000001a0a047210 */ /* 0x000fe20007f3e0ff */
[----:B------:R-:W-:Y:S01]  /*2d1d0*/  ULDC UR4, c[0x0][0x22c] ;  /* 0x00008b0000047ab9 */ /* 0x000fe20000000800 */
[----:B------:R-:W-:Y:S01]  /*2d1e0*/  SHF.R.S32.HI R24, RZ, 0x1f, R11 ;  /* 0x0000001fff187819 */ /* 0x000fe2000001140b */
[----:B------:R-:W-:Y:S01]  /*2d1f0*/  ULDC UR6, c[0x0][0x228] ;  /* 0x00008a0000067ab9 */ /* 0x000fe20000000800 */
[----:B------:R-:W-:Y:S01]  /*2d200*/  ULDC UR8, c[0x0][0x228] ;  /* 0x00008a0000087ab9 */ /* 0x000fe20000000800 */
[----:B0-----:R-:W-:Y:S01]  /*2d210*/  IADD3 R8, P6, R11, R3, RZ ;  /* 0x000000030b087210 */ /* 0x001fe20007fde0ff */
[----:B------:R-:W-:-:S02]  /*2d220*/  IMAD.X R5, R68, 0x1, R27, P1 ;  /* 0x0000000144057824 */ /* 0x000fc400008e061b */
[----:B-1----:R-:W-:Y:S01]  /*2d230*/  VIADD R6, R2, 0x13 ;  /* 0x0000001302067836 */ /* 0x002fe20000000000 */
[----:B------:R-:W-:Y:S01]  /*2d240*/  PRMT R71, R12, 0x7771, RZ ;  /* 0x000077710c477816 */ /* 0x000fe200000000ff */
[----:B------:R-:W-:Y:S01]  /*2d250*/  IMAD.X R9, R24, 0x1, R0, P6 ;  /* 0x0000000118097824 */ /* 0x000fe200030e0600 */
[----:B------:R-:W-:Y:S02]  /*2d260*/  PRMT R69, R12, 0x7772, RZ ;  /* 0x000077720c457816 */ /* 0x000fe400000000ff */
[----:B------:R-:W-:Y:S01]  /*2d270*/  ISETP.GE.AND P1, PT, R6, UR4, PT ;  /* 0x0000000406007c0c */ /* 0x000fe2000bf26270 */
[----:B------:R-:W-:Y:S01]  /*2d280*/  ULDC UR4, c[0x0][0x248] ;  /* 0x0000920000047ab9 */ /* 0x000fe20000000800 */
[----:B------:R-:W-:Y:S01]  /*2d290*/  ISETP.LT.AND P4, PT, R149, UR6, !P4 ;  /* 0x0000000695007c0c */ /* 0x000fe2000e781270 */
[----:B------:R0:W-:Y:S01]  /*2d2a0*/  @P3 STG.E.U8 desc[UR56][R4.64], R71 ;  /* 0x0000004704003986 */ /* 0x0001e2000c101138 */
[C---:B------:R-:W-:Y:S01]  /*2d2b0*/  VIADD R10, R11.reuse, UR4 ;  /* 0x000000040b0a7c36 */ /* 0x040fe20008000000 */
[----:B------:R-:W-:Y:S01]  /*2d2c0*/  IADD3 R6, P3, R11, R26, RZ ;  /* 0x0000001a0b067210 */ /* 0x000fe20007f7e0ff */
        /* <DEDUP_REMOVED lines=44> */
[----:B-1----:R-:W-:Y:S01]  /*2d590*/  PRMT R69, R13, 0x7773, RZ ;  /* 0x000077730d457816 */ /* 0x002fe200000000ff */
[----:B------:R-:W-:Y:S01]  /*2d5a0*/  VIADD R6, R2, 0x16 ;  /* 0x0000001602067836 */ /* 0x000fe20000000000 */
[----:B------:R-:W-:Y:S01]  /*2d5b0*/  PRMT R13, R14, 0x7770, RZ ;  /* 0x000077700e0d7816 */ /* 0x000fe200000000ff */
[----:B------:R-:W-:Y:S02]  /*2d5c0*/  IMAD.X R9, R24, 0x1, R0, P6 ;  /* 0x0000000118097824 */ /* 0x000fe400030e0600 */
[----:B------:R0:W-:Y:S01]  /*2d5d0*/  @P4 STG.E.U8 desc[UR56][R4.64], R69 ;  /* 0x0000004504004986 */ /* 0x0001e2000c101138 */
[----:B------:R-:W-:Y:S01]  /*2d5e0*/  ISETP.GE.AND P1, PT, R6, UR4, PT ;  /* 0x0000000406007c0c */ /* 0x000fe2000bf26270 */
[----:B------:R-:W-:Y:S01]  /*2d5f0*/  ULDC UR4, c[0x0][0x248] ;  /* 0x0000920000047ab9 */ /* 0x000fe20000000800 */
[----:B------:R-:W-:Y:S01]  /*2d600*/  ISETP.LT.AND P4, PT, R149, UR6, !P3 ;  /* 0x0000000695007c0c */ /* 0x000fe2000df81270 */
[C---:B------:R-:W-:Y:S01]  /*2d610*/  VIADD R11, R10.reuse, UR4 ;  /* 0x000000040a0b7c36 */ /* 0x040fe20008000000 */
[----:B------:R-:W-:Y:S01]  /*2d620*/  IADD3 R6, P3, R10, R26, RZ ;  /* 0x0000001a0a067210 */ /* 0x000fe20007f7e0ff */
[----:B------:R1:W-:Y:S01]  /*2d630*/  @P5 STG.E.U8 desc[UR56][R8.64], R13 ;  /* 0x0000000d08005986 */ /* 0x0003e2000c101138 */
[----:B------:R-:W-:Y:S01]  /*2d640*/  ISETP.LT.AND P5, PT, R151, UR8, !P2 ;  /* 0x0000000897007c0c */ /* 0x000fe2000d7a1270 */
[----:B------:R-:W-:Y:S01]  /*2d650*/  ULDC UR4, c[0x0][0x228] ;  /* 0x00008a0000047ab9 */ /* 0x000fe20000000800 */
[----:B------:R-:W-:Y:S01]  /*2d660*/  SHF.R.S32.HI R10, RZ, 0x1f, R11 ;  /* 0x0000001fff0a7819 */ /* 0x000fe2000001140b */
[----:B------:R-:W-:Y:S01]  /*2d670*/  IMAD.X R7, R24, 0x1, R27, P3 ;  /* 0x0000000118077824 */ /* 0x000fe200018e061b */
[----:B------:R-:W-:Y:S01]  /*2d680*/  ULDC UR6, c[0x0][0x22c] ;  /* 0x00008b0000067ab9 */ /* 0x000fe20000000800 */
[----:B0-----:R-:W-:Y:S01]  /*2d690*/  IADD3 R4, P6, R11, R3, RZ ;  /* 0x000000030b047210 */ /* 0x001fe20007fde0ff */
[----:B------:R-:W-:Y:S01]  /*2d6a0*/  VIADD R12, R2, 0x17 ;  /* 0x00000017020c7836 */ /* 0x000fe20000000000 */
[----:B------:R-:W-:Y:S01]  /*2d6b0*/  PRMT R69, R14, 0x7771, RZ ;  /* 0x000077710e457816 */ /* 0x000fe200000000ff */
[----:B------:R-:W-:-:S02]  /*2d6c0*/  ULDC UR8, c[0x0][0x228] ;  /* 0x00008a0000087ab9 */ /* 0x000fc40000000800 */
[--C-:B------:R-:W-:Y:S01]  /*2d6d0*/  IMAD.X R5, R10, 0x1, R0.reuse, P6 ;  /* 0x000000010a057824 */ /* 0x100fe200030e0600 */
[----:B-1----:R-:W-:Y:S01]  /*2d6e0*/  PRMT R13, R14, 0x7772, RZ ;  /* 0x000077720e0d7816 */ /* 0x002fe200000000ff */
[----:B------:R0:W-:Y:S01]  /*2d6f0*/  @P4 STG.E.U8 desc[UR56][R6.64], R69 ;  /* 0x0000004506004986 */ /* 0x0001e2000c101138 */
[----:B------:R-:W-:Y:S01]  /*2d700*/  ISETP.LT.AND P4, PT, R149, UR4, !P2 ;  /* 0x0000000495007c0c */ /* 0x000fe2000d781270 */
[----:B------:R-:W-:Y:S01]  /*2d710*/  ULDC UR4, c[0x0][0x248] ;  /* 0x0000920000047ab9 */ /* 0x000fe20000000800 */
[CC--:B------:R-:W-:Y:S01]  /*2d720*/  IADD3 R8, P2, R11.reuse, R26.reuse, RZ ;  /* 0x0000001a0b087210 */ /* 0x0c0fe20007f5e0ff */
[----:B------:R-:W-:Y:S01]  /*2d730*/  VIADD R11, R11, UR4 ;  /* 0x000000040b0b7c36 */ /* 0x000fe20008000000 */
[----:B------:R1:W-:Y:S01]  /*2d740*/  @P5 STG.E.U8 desc[UR56][R4.64], R13 ;  /* 0x0000000d04005986 */ /* 0x0003e2000c101138 */
[----:B------:R-:W-:Y:S01]  /*2d750*/  ISETP.GE.AND P3, PT, R12, UR6, PT ;  /* 0x000000060c007c0c */ /* 0x000fe2000bf66270 */
[----:B------:R-:W-:Y:S01]  /*2d760*/  VIADD R12, R2, 0x18 ;  /* 0x00000018020c7836 */ /* 0x000fe20000000000 */
[----:B------:R-:W-:Y:S01]  /*2d770*/  ISETP.LT.AND P5, PT, R151, UR8, !P1 ;  /* 0x0000000897007c0c */ /* 0x000fe2000cfa1270 */
[----:B------:R-:W-:Y:S01]  /*2d780*/  IMAD.X R9, R10, 0x1, R27, P2 ;  /* 0x000000010a097824 */ /* 0x000fe200010e061b */
[----:B------:R-:W-:Y:S01]  /*2d790*/  SHF.R.S32.HI R10, RZ, 0x1f, R11 ;  /* 0x0000001fff0a7819 */ /* 0x000fe2000001140b */
[----:B------:R-:W-:Y:S01]  /*2d7a0*/  ULDC UR6, c[0x0][0x22c] ;  /* 0x00008b0000067ab9 */ /* 0x000fe20000000800 */
[----:B0-----:R-:W-:Y:S01]  /*2d7b0*/  PRMT R7, R14, 0x7773, RZ ;  /* 0x000077730e077816 */ /* 0x001fe200000000ff */
[----:B------:R-:W-:Y:S01]  /*2d7c0*/  VIADD R6, R2, 0x19 ;  /* 0x0000001902067836 */ /* 0x000fe20000000000 */
[----:B------:R-:W-:Y:S01]  /*2d7d0*/  ISETP.GE.AND P2, PT, R12, UR6, PT ;  /* 0x000000060c007c0c */ /* 0x000fe2000bf46270 */
[----:B------:R-:W-:Y:S01]  /*2d7e0*/  ULDC UR4, c[0x0][0x22c] ;  /* 0x00008b0000047ab9 */ /* 0x000fe20000000800 */
[----:B------:R-:W-:Y:S01]  /*2d7f0*/  ULDC UR6, c[0x0][0x228] ;  /* 0x00008a0000067ab9 */ /* 0x000fe20000000800 */
[----:B-1----:R-:W-:Y:S01]  /*2d800*/  IADD3 R4, P6, R11, R3, RZ ;  /* 0x000000030b047210 */ /* 0x002fe20007fde0ff */
[----:B------:R0:W-:Y:S01]  /*2d810*/  @P4 STG.E.U8 desc[UR56][R8.64], R7 ;  /* 0x0000000708004986 */ /* 0x0001e2000c101138 */
[----:B------:R-:W-:Y:S01]  /*2d820*/  PRMT R69, R15, 0x7770, RZ ;  /* 0x000077700f457816 */ /* 0x000fe200000000ff */
[----:B------:R-:W-:Y:S01]  /*2d830*/  ULDC UR8, c[0x0][0x228] ;  /* 0x00008a0000087ab9 */ /* 0x000fe20000000800 */
[----:B------:R-:W-:Y:S01]  /*2d840*/  ISETP.GE.AND P4, PT, R6, UR4, PT ;  /* 0x0000000406007c0c */ /* 0x000fe2000bf86270 */
[C---:B------:R-:W-:Y:S01]  /*2d850*/  IMAD.X R5, R10.reuse, 0x1, R0, P6 ;  /* 0x000000010a057824 */ /* 0x040fe200030e0600 */
[----:B------:R-:W-:Y:S01]  /*2d860*/  ISETP.LT.AND P1, PT, R149, UR6, !P1 ;  /* 0x0000000695007c0c */ /* 0x000fe2000cf21270 */
[----:B------:R-:W-:Y:S01]  /*2d870*/  ULDC UR4, c[0x0][0x248] ;  /* 0x0000920000047ab9 */ /* 0x000fe20000000800 */
[----:B------:R-:W-:Y:S01]  /*2d880*/  IADD3 R6, P6, R11, R26, RZ ;  /* 0x0000001a0b067210 */ /* 0x000fe20007fde0ff */
[----:B------:R-:W-:Y:S01]  /*2d890*/  ULDC UR6, c[0x0][0x228] ;  /* 0x00008a0000067ab9 */ /* 0x000fe20000000800 */
[----:B------:R1:W-:Y:S01]  /*2d8a0*/  @P5 STG.E.U8 desc[UR56][R4.64], R69 ;  /* 0x0000004504005986 */ /* 0x0003e2000c101138 */
[----:B------:R-:W-:Y:S01]  /*2d8b0*/  ISETP.LT.AND P5, PT, R151, UR6, !P3 ;  /* 0x0000000697007c0c */ /* 0x000fe2000dfa1270 */
[----:B------:R-:W-:Y:S01]  /*2d8c0*/  ULDC UR6, c[0x0][0x228] ;  /* 0x00008a0000067ab9 */ /* 0x000fe20000000800 */
[----:B0-----:R-:W-:Y:S01]  /*2d8d0*/  VIADD R8, R11, UR4 ;  /* 0x000000040b087c36 */ /* 0x001fe20008000000 */
[----:B------:R-:W-:Y:S01]  /*2d8e0*/  PRMT R11, R15, 0x7771, RZ ;  /* 0x000077710f0b7816 */ /* 0x000fe200000000ff */
[----:B------:R-:W-:Y:S01]  /*2d8f0*/  IMAD.X R7, R10, 0x1, R27, P6 ;  /* 0x000000010a077824 */ /* 0x000fe200030e061b */
[----:B------:R-:W-:-:S02]  /*2d900*/  ULDC UR4, c[0x0][0x248] ;  /* 0x0000920000047ab9 */ /* 0x000fc40000000800 */
[----:B------:R-:W-:Y:S02]  /*2d910*/  SHF.R.S32.HI R9, RZ, 0x1f, R8 ;  /* 0x0000001fff097819 */ /* 0x000fe40000011408 */
[CC--:B-1----:R-:W-:Y:S02]  /*2d920*/  IADD3 R4, P6, R8.reuse, R3.reuse, RZ ;  /* 0x0000000308047210 */ /* 0x0c2fe40007fde0ff */
[----:B------:R-:W-:Y:S01]  /*2d930*/  ISETP.LT.AND P3, PT, R149, UR6, !P3 ;  /* 0x0000000695007c0c */ /* 0x000fe2000df61270 */
[----:B------:R0:W-:Y:S01]  /*2d940*/  @P1 STG.E.U8 desc[UR56][R6.64], R11 ;  /* 0x0000000b06001986 */ /* 0x0001e2000c101138 */
[----:B------:R-:W-:Y:S01]  /*2d950*/  PRMT R13, R15, 0x7773, RZ ;  /* 0x000077730f0d7816 */ /* 0x000fe200000000ff */
[----:B------:R-:W-:Y:S01]  /*2d960*/  IMAD.X R5, R9, 0x1, R0, P6 ;  /* 0x0000000109057824 */ /* 0x000fe200030e0600 */
[----:B------:R-:W-:Y:S01]  /*2d970*/  PRMT R15, R15, 0x7772, RZ ;  /* 0x000077720f0f7816 */ /* 0x000fe200000000ff */
[C---:B------:R-:W-:Y:S01]  /*2d980*/  VIADD R10, R8.reuse, UR4 ;  /* 0x00000004080a7c36 */ /* 0x040fe20008000000 */
[----:B------:R-:W-:Y:S01]  /*2d990*/  IADD3 R8, P1, R8, R26, RZ ;  /* 0x0000001a08087210 */ /* 0x000fe20007f3e0ff */
[----:B------:R-:W-:Y:S01]  /*2d9a0*/  ULDC UR4, c[0x0][0x22c] ;  /* 0x00008b0000047ab9 */ /* 0x000fe20000000800 */
[----:B------:R-:W-:Y:S01]  /*2d9b0*/  ISETP.LT.AND P6, PT, R151, UR8, !P2 ;  /* 0x0000000897007c0c */ /* 0x000fe2000d7c1270 */
[----:B------:R1:W-:Y:S01]  /*2d9c0*/  @P5 STG.E.U8 desc[UR56][R4.64], R15 ;  /* 0x0000000f04005986 */ /* 0x0003e2000c101138 */
[----:B------:R-:W-:Y:S01]  /*2d9d0*/  SHF.R.S32.HI R12, RZ, 0x1f, R10 ;  /* 0x0000001fff0c7819 */ /* 0x000fe2000001140a */
[----:B------:R-:W-:Y:S01]  /*2d9e0*/  IMAD.X R9, R9, 0x1, R27, P1 ;  /* 0x0000000109097824 */ /* 0x000fe200008e061b */
[----:B------:R-:W-:Y:S01]  /*2d9f0*/  ULDC UR6, c[0x0][0x228] ;  /* 0x00008a0000067ab9 */ /* 0x000fe20000000800 */
[----:B0-----:R-:W-:Y:S01]  /*2da00*/  VIADD R11, R2, 0x1a ;  /* 0x0000001a020b7836 */ /* 0x001fe20000000000 */
[----:B------:R-:W-:Y:S01]  /*2da10*/  IADD3 R6, P5, R10, R3, RZ ;  /* 0x000000030a067210 */ /* 0x000fe20007fbe0ff */
[----:B------:R-:W-:Y:S01]  /*2da20*/  ULDC UR8, c[0x0][0x228] ;  /* 0x00008a0000087ab9 */ /* 0x000fe20000000800 */
[----:B---3--:R-:W-:-:S02]  /*2da30*/  PRMT R69, R16, 0x7770, RZ ;  /* 0x0000777010457816 */ /* 0x008fc400000000ff */
[----:B------:R-:W-:Y:S01]  /*2da40*/  ISETP.GE.AND P1, PT, R11, UR4, PT ;  /* 0x000000040b007c0c */ /* 0x000fe2000bf26270 */
[----:B------:R-:W-:Y:S01]  /*2da50*/  ULDC UR4, c[0x0][0x248] ;  /* 0x0000920000047ab9 */ /* 0x000fe20000000800 */
[----:B------:R-:W-:Y:S01]  /*2da60*/  IMAD.X R7, R12, 0x1, R0, P5 ;  /* 0x000000010c077824 */ /* 0x000fe200028e0600 */
[----:B------:R0:W-:Y:S01]  /*2da70*/  @P3 STG.E.U8 desc[UR56][R8.64], R13 ;  /* 0x0000000d08003986 */ /* 0x0001e2000c101138 */
[----:B------:R-:W-:Y:S01]  /*2da80*/  ISETP.LT.AND P3, PT, R149, UR6, !P2 ;  /* 0x0000000695007c0c */ /* 0x000fe2000d761270 */
[C---:B------:R-:W-:Y:S01]  /*2da90*/  VIADD R11, R10.reuse, UR4 ;  /* 0x000000040a0b7c36 */ /* 0x040fe20008000000 */
[----:B------:R-:W-:Y:S01]  /*2daa0*/  ISETP.LT.AND P5, PT, R151, UR8, !P4 ;  /* 0x0000000897007c0c */ /* 0x000fe2000e7a1270 */
[----:B------:R2:W-:Y:S01]  /*2dab0*/  @P6 STG.E.U8 desc[UR56][R6.64], R69 ;  /* 0x0000004506006986 */ /* 0x0005e2000c101138 */
[----:B-1----:R-:W-:Y:S01]  /*2dac0*/  IADD3 R4, P2, R10, R26, RZ ;  /* 0x0000001a0a047210 */ /* 0x002fe20007f5e0ff */
[----:B------:R-:W-:Y:S01]  /*2dad0*/  ULDC UR4, c[0x0][0x22c] ;  /* 0x00008b0000047ab9 */ /* 0x000fe20000000800 */
[----:B------:R-:W-:Y:S01]  /*2dae0*/  SHF.R.S32.HI R14, RZ, 0x1f, R11 ;  /* 0x0000001fff0e7819 */ /* 0x000fe2000001140b */
[----:B------:R-:W-:Y:S01]  /*2daf0*/  ULDC UR6, c[0x0][0x228] ;  /* 0x00008a0000067ab9 */ /* 0x000fe20000000800 */
[----:B------:R-:W-:Y:S01]  /*2db00*/  PRMT R15, R16, 0x7771, RZ ;  /* 0x00007771100f7816 */ /* 0x000fe200000000ff */
[----:B------:R-:W-:Y:S01]  /*2db10*/  ULDC UR8, c[0x0][0x228] ;  /* 0x00008a0000087ab9 */ /* 0x000fe20000000800 */
[----:B0-----:R-:W-:Y:S01]  /*2db20*/  IADD3 R8, P6, R11, R3, RZ ;  /* 0x000000030b087210 */ /* 0x001fe20007fde0ff */
[----:B------:R-:W-:-:S02]  /*2db30*/  IMAD.X R5, R12, 0x1, R27, P2 ;  /* 0x000000010c057824 */ /* 0x000fc400010e061b */
[----:B--2---:R-:W-:Y:S01]  /*2db40*/  VIADD R6, R2, 0x1b ;  /* 0x0000001b02067836 */ /* 0x004fe20000000000 */
[----:B------:R-:W-:Y:S01]  /*2db50*/  PRMT R13, R16, 0x7772, RZ ;  /* 0x00007772100d7816 */ /* 0x000fe200000000ff */
[----:B------:R-:W-:Y:S01]  /*2db60*/  IMAD.X R9, R14, 0x1, R0, P6 ;  /* 0x000000010e097824 */ /* 0x000fe200030e0600 */
[----:B------:R-:W-:Y:S01]  /*2db70*/  ISETP.LT.AND P4, PT, R149, UR6, !P4 ;  /* 0x0000000695007c0c */ /* 0x000fe2000e781270 */
[----:B------:R0:W-:Y:S01]  /*2db80*/  @P3 STG.E.U8 desc[UR56][R4.64], R15 ;  /* 0x0000000f04003986 */ /* 0x0001e2000c101138 */
        /* <DEDUP_REMOVED lines=48> */
[----:B------:R-:W-:Y:S01]  /*2de90*/  PRMT R17, R17, 0x7773, RZ ;  /* 0x0000777311117816 */ /* 0x000fe200000000ff */
[----:B-1----:R-:W-:Y:S01]  /*2dea0*/  VIADD R6, R2, 0x1e ;  /* 0x0000001e02067836 */ /* 0x002fe20000000000 */
[----:B------:R-:W-:Y:S01]  /*2deb0*/  PRMT R13, R18, 0x7770, RZ ;  /* 0x00007770120d7816 */ /* 0x000fe200000000ff */
[--C-:B------:R-:W-:Y:S02]  /*2dec0*/  IMAD.X R9, R12, 0x1, R0.reuse, P6 ;  /* 0x000000010c097824 */ /* 0x100fe400030e0600 */
[----:B------:R0:W-:Y:S01]  /*2ded0*/  @P4 STG.E.U8 desc[UR56][R4.64], R17 ;  /* 0x0000001104004986 */ /* 0x0001e2000c101138 */
[----:B------:R-:W-:Y:S02]  /*2dee0*/  ISETP.LT.AND P4, PT, R149, UR6, !P3 ;  /* 0x0000000695007c0c */ /* 0x000fe4000df81270 */
[----:B------:R-:W-:Y:S02]  /*2def0*/  PRMT R15, R18, 0x7771, RZ ;  /* 0x00007771120f7816 */ /* 0x000fe400000000ff */
[----:B------:R-:W-:Y:S01]  /*2df00*/  ISETP.GE.AND P2, PT, R6, UR4, PT ;  /* 0x0000000406007c0c */ /* 0x000fe2000bf46270 */
[----:B------:R-:W-:Y:S01]  /*2df10*/  ULDC UR4, c[0x0][0x248] ;  /* 0x0000920000047ab9 */ /* 0x000fe20000000800 */
[CC--:B------:R-:W-:Y:S01]  /*2df20*/  IADD3 R6, P3, R10.reuse, R26.reuse, RZ ;  /* 0x0000001a0a067210 */ /* 0x0c0fe20007f7e0ff */
[----:B------:R-:W-:Y:S01]  /*2df30*/  VIADD R11, R10, UR4 ;  /* 0x000000040a0b7c36 */ /* 0x000fe20008000000 */
[----:B------:R1:W-:Y:S01]  /*2df40*/  @P5 STG.E.U8 desc[UR56][R8.64], R13 ;  /* 0x0000000d08005986 */ /* 0x0003e2000c101138 */
[----:B------:R-:W-:Y:S01]  /*2df50*/  ISETP.LT.AND P5, PT, R151, UR8, !P1 ;  /* 0x0000000897007c0c */ /* 0x000fe2000cfa1270 */
[----:B------:R-:W-:Y:S01]  /*2df60*/  ULDC UR4, c[0x0][0x228] ;  /* 0x00008a0000047ab9 */ /* 0x000fe20000000800 */
[----:B------:R-:W-:Y:S01]  /*2df70*/  IMAD.X R7, R12, 0x1, R27, P3 ;  /* 0x000000010c077824 */ /* 0x000fe200018e061b */
[----:B------:R-:W-:Y:S01]  /*2df80*/  SHF.R.S32.HI R10, RZ, 0x1f, R11 ;  /* 0x0000001fff0a7819 */ /* 0x000fe2000001140b */
[----:B------:R-:W-:Y:S01]  /*2df90*/  VIADD R14, R2, 0x1f ;  /* 0x0000001f020e7836 */ /* 0x000fe20000000000 */
[----:B0-----:R-:W-:Y:S01]  /*2dfa0*/  IADD3 R4, P6, R11, R3, RZ ;  /* 0x000000030b047210 */ /* 0x001fe20007fde0ff */
[----:B------:R-:W-:Y:S01]  /*2dfb0*/  ULDC UR8, c[0x0][0x228] ;  /* 0x00008a0000087ab9 */ /* 0x000fe20000000800 */
[----:B------:R0:W-:Y:S01]  /*2dfc0*/  @P4 STG.E.U8 desc[UR56][R6.64], R15 ;  /* 0x0000000f06004986 */ /* 0x0001e2000c101138 */
[----:B------:R-:W-:Y:S01]  /*2dfd0*/  ISETP.LT.AND P4, PT, R149, UR4, !P1 ;  /* 0x0000000495007c0c */ /* 0x000fe2000cf81270 */
[----:B------:R-:W-:Y:S01]  /*2dfe0*/  ULDC UR4, c[0x0][0x248] ;  /* 0x0000920000047ab9 */ /* 0x000fe20000000800 */
[----:B------:R-:W-:Y:S01]  /*2dff0*/  IMAD.X R5, R10, 0x1, R0, P6 ;  /* 0x000000010a057824 */ /* 0x000fe200030e0600 */
[----:B-1----:R-:W-:Y:S01]  /*2e000*/  PRMT R13, R18, 0x7772, RZ ;  /* 0x00007772120d7816 */ /* 0x002fe200000000ff */
[----:B------:R-:W-:Y:S01]  /*2e010*/  ULDC UR6, c[0x0][0x22c] ;  /* 0x00008b0000067ab9 */ /* 0x000fe20000000800 */
[C---:B------:R-:W-:Y:S01]  /*2e020*/  IADD3 R8, P1, R11.reuse, R26, RZ ;  /* 0x0000001a0b087210 */ /* 0x040fe20007f3e0ff */
[----:B------:R-:W-:-:S02]  /*2e030*/  VIADD R11, R11, UR4 ;  /* 0x000000040b0b7c36 */ /* 0x000fc40008000000 */
[----:B------:R1:W-:Y:S01]  /*2e040*/  @P5 STG.E.U8 desc[UR56][R4.64], R13 ;  /* 0x0000000d04005986 */ /* 0x0003e2000c101138 */
[----:B------:R-:W-:Y:S01]  /*2e050*/  ISETP.LT.AND P5, PT, R151, UR8, !P2 ;  /* 0x0000000897007c0c */ /* 0x000fe2000d7a1270 */
[----:B------:R-:W-:Y:S01]  /*2e060*/  VIADD R12, R2, 0x20 ;  /* 0x00000020020c7836 */ /* 0x000fe20000000000 */
[----:B------:R-:W-:Y:S01]  /*2e070*/  ISETP.GE.AND P3, PT, R14, UR6, PT ;  /* 0x000000060e007c0c */ /* 0x000fe2000bf66270 */
[----:B------:R-:W-:Y:S01]  /*2e080*/  IMAD.X R9, R10, 0x1, R27, P1 ;  /* 0x000000010a097824 */ /* 0x000fe200008e061b */
[----:B0-----:R-:W-:Y:S01]  /*2e090*/  PRMT R7, R18, 0x7773, RZ ;  /* 0x0000777312077816 */ /* 0x001fe200000000ff */
[----:B------:R-:W-:Y:S01]  /*2e0a0*/  ULDC UR6, c[0x0][0x22c] ;  /* 0x00008b0000067ab9 */ /* 0x000fe20000000800 */
[----:B------:R-:W-:Y:S01]  /*2e0b0*/  SHF.R.S32.HI R10, RZ, 0x1f, R11 ;  /* 0x0000001fff0a7819 */ /* 0x000fe2000001140b */
        /* <DEDUP_REMOVED lines=39> */
[----:B----4-:R-:W-:-:S02]  /*2e330*/  PRMT R15, R20, 0x7770, RZ ;  /* 0x00007770140f7816 */ /* 0x010fc400000000ff */
        /* <DEDUP_REMOVED lines=12> */
[----:B------:R-:W-:Y:S01]  /*2e400*/  ULDC UR8, c[0x0][0x228] ;  /* 0x00008a0000087ab9 */ /* 0x000fe20000000800 */
[----:B0-----:R-:W-:Y:S01]  /*2e410*/  IADD3 R8, P6, R11, R3, RZ ;  /* 0x000000030b087210 */ /* 0x001fe20007fde0ff */
[----:B------:R-:W-:-:S02]  /*2e420*/  IMAD.X R5, R12, 0x1, R27, P1 ;  /* 0x000000010c057824 */ /* 0x000fc400008e061b */
[----:B--2---:R-:W-:Y:S01]  /*2e430*/  VIADD R6, R2, 0x23 ;  /* 0x0000002302067836 */ /* 0x004fe20000000000 */
        /* <DEDUP_REMOVED lines=127> */
[----:B------:R-:W-:-:S02]  /*2ec30*/  PRMT R15, R28, 0x7770, RZ ;  /* 0x000077701c0f7816 */ /* 0x000fc400000000ff */
        /* <DEDUP_REMOVED lines=1093> */
[----:B------:R-:W-:Y:S01]  /*33090*/  ULDC UR8, c[0x0][0x228] ;  /* 0x00008a0000087ab9 */ /* 0x000fe20000000800 */
[----:B0-----:R-:W-:Y:S01]  /*330a0*/  IADD3 R4, P6, R11, R3, RZ ;  /* 0x000000030b047210 */ /* 0x001fe20007fde0ff */
[----:B------:R-:W-:Y:S01]  /*330b0*/  VIADD R14, R2, 0x67 ;  /* 0x00000067020e7836 */ /* 0x000fe20000000000 */
        /* <DEDUP_REMOVED lines=11> */
[----:B0-----:R-:W-:Y:S01]  /*33170*/  PRMT R7, R54, 0x7773, RZ ;  /* 0x0000777336077816 */ /* 0x001fe200000000ff */
[----:B------:R-:W-:Y:S01]  /*33180*/  IMAD.X R9, R10, 0x1, R27, P2 ;  /* 0x000000010a097824 */ /* 0x000fe200010e061b */
[----:B------:R-:W-:Y:S01]  /*33190*/  SHF.R.S32.HI R10, RZ, 0x1f, R11 ;  /* 0x0000001fff0a7819 */ /* 0x000fe2000001140b */
[----:B------:R-:W-:Y:S01]  /*331a0*/  VIADD R6, R2, 0x69 ;  /* 0x0000006902067836 */ /* 0x000fe20000000000 */
[----:B------:R-:W-:Y:S01]  /*331b0*/  ISETP.GE.AND P3, PT, R14, UR6, PT ;  /* 0x000000060e007c0c */ /* 0x000fe2000bf66270 */
[----:B------:R-:W-:Y:S01]  /*331c0*/  ULDC UR6, c[0x0][0x22c] ;  /* 0x00008b0000067ab9 */ /* 0x000fe20000000800 */
[----:B------:R-:W-:Y:S01]  /*331d0*/  ULDC UR4, c[0x0][0x22c] ;  /* 0x00008b0000047ab9 */ /* 0x000fe20000000800 */
[-C--:B-1----:R-:W-:Y:S01]  /*331e0*/  IADD3 R4, P6, R11, R3.reuse, RZ ;  /* 0x000000030b047210 */ /* 0x082fe20007fde0ff */
        /* <DEDUP_REMOVED lines=9> */
[----:B------:R-:W-:Y:S01]  /*33280*/  IADD3 R6, P6, R11, R26, RZ ;  /* 0x0000001a0b067210 */ /* 0x000fe20007fde0ff */
[----:B------:R1:W-:Y:S01]  /*33290*/  @P5 STG.E.U8 desc[UR56][R4.64], R15 ;  /* 0x0000000f04005986 */ /* 0x0003e2000c101138 */
[----:B------:R-:W-:Y:S01]  /*332a0*/  PRMT R13, R55, 0x7773, RZ ;  /* 0x00007773370d7816 */ /* 0x000fe200000000ff */
[----:B0-----:R-:W-:Y:S01]  /*332b0*/  VIADD R8, R11, UR4 ;  /* 0x000000040b087c36 */ /* 0x001fe20008000000 */
[----:B------:R-:W-:Y:S01]  /*332c0*/  ISETP.LT.AND P5, PT, R151, UR6, !P3 ;  /* 0x0000000697007c0c */ /* 0x000fe2000dfa1270 */
[----:B------:R-:W-:Y:S01]  /*332d0*/  IMAD.X R7, R10, 0x1, R27, P6 ;  /* 0x000000010a077824 */ /* 0x000fe200030e061b */
[----:B------:R-:W-:Y:S01]  /*332e0*/  PRMT R11, R55, 0x7771, RZ ;  /* 0x00007771370b7816 */ /* 0x000fe200000000ff */
[----:B------:R-:W-:Y:S01]  /*332f0*/  ULDC UR6, c[0x0][0x228] ;  /* 0x00008a0000067ab9 */ /* 0x000fe20000000800 */
[----:B------:R-:W-:Y:S01]  /*33300*/  SHF.R.S32.HI R9, RZ, 0x1f, R8 ;  /* 0x0000001fff097819 */ /* 0x000fe20000011408 */
[----:B------:R-:W-:Y:S01]  /*33310*/  ULDC UR4, c[0x0][0x248] ;  /* 0x0000920000047ab9 */ /* 0x000fe20000000800 */
[----:B------:R-:W-:Y:S01]  /*33320*/  ULDC UR8, c[0x0][0x228] ;  /* 0x00008a0000087ab9 */ /* 0x000fe20000000800 */
[----:B-1----:R-:W-:-:S02]  /*33330*/  IADD3 R4, P6, R8, R3, RZ ;  /* 0x0000000308047210 */ /* 0x002fc40007fde0ff */
[----:B------:R-:W-:Y:S01]  /*33340*/  ISETP.LT.AND P3, PT, R149, UR6, !P3 ;  /* 0x0000000695007c0c */ /* 0x000fe2000df61270 */
[----:B------:R0:W-:Y:S01]  /*33350*/  @P1 STG.E.U8 desc[UR56][R6.64], R11 ;  /* 0x0000000b06001986 */ /* 0x0001e2000c101138 */
[----:B------:R-:W-:Y:S01]  /*33360*/  PRMT R55, R55, 0x7772, RZ ;  /* 0x0000777237377816 */ /* 0x000fe200000000ff */
[----:B------:R-:W-:Y:S02]  /*33370*/  IMAD.X R5, R9, 0x1, R0, P6 ;  /* 0x0000000109057824 */ /* 0x000fe400030e0600 */
[C---:B------:R-:W-:Y:S01]  /*33380*/  VIADD R10, R8.reuse, UR4 ;  /* 0x00000004080a7c36 */ /* 0x040fe20008000000 */
[-C--:B------:R-:W-:Y:S01]  /*33390*/  IADD3 R8, P1, R8, R26.reuse, RZ ;  /* 0x0000001a08087210 */ /* 0x080fe20007f3e0ff */
[----:B------:R-:W-:Y:S01]  /*333a0*/  ULDC UR4, c[0x0][0x22c] ;  /* 0x00008b0000047ab9 */ /* 0x000fe20000000800 */
[----:B------:R-:W-:Y:S01]  /*333b0*/  ISETP.LT.AND P6, PT, R151, UR8, !P2 ;  /* 0x0000000897007c0c */ /* 0x000fe2000d7c1270 */
[----:B------:R1:W-:Y:S01]  /*333c0*/  @P5 STG.E.U8 desc[UR56][R4.64], R55 ;  /* 0x0000003704005986 */ /* 0x0003e2000c101138 */
[----:B------:R-:W-:Y:S01]  /*333d0*/  SHF.R.S32.HI R12, RZ, 0x1f, R10 ;  /* 0x0000001fff0c7819 */ /* 0x000fe2000001140a */
[----:B------:R-:W-:Y:S01]  /*333e0*/  ULDC UR6, c[0x0][0x228] ;  /* 0x00008a0000067ab9 */ /* 0x000fe20000000800 */
[----:B0-----:R-:W-:Y:S01]  /*333f0*/  VIADD R11, R2, 0x6a ;  /* 0x0000006a020b7836 */ /* 0x001fe20000000000 */
[-C--:B------:R-:W-:Y:S01]  /*33400*/  IADD3 R6, P5, R10, R3.reuse, RZ ;  /* 0x000000030a067210 */ /* 0x080fe20007fbe0ff */
[----:B------:R-:W-:Y:S01]  /*33410*/  IMAD.X R9, R9, 0x1, R27, P1 ;  /* 0x0000000109097824 */ /* 0x000fe200008e061b */
[----:B------:R-:W-:Y:S01]  /*33420*/  PRMT R15, R60, 0x7770, RZ ;  /* 0x000077703c0f7816 */ /* 0x000fe200000000ff */
[----:B------:R-:W-:Y:S01]  /*33430*/  ULDC UR8, c[0x0][0x228] ;  /* 0x00008a0000087ab9 */ /* 0x000fe20000000800 */
[----:B------:R-:W-:Y:S01]  /*33440*/  ISETP.GE.AND P1, PT, R11, UR4, PT ;  /* 0x000000040b007c0c */ /* 0x000fe2000bf26270 */
[----:B------:R-:W-:Y:S01]  /*33450*/  ULDC UR4, c[0x0][0x248] ;  /* 0x0000920000047ab9 */ /* 0x000fe20000000800 */
[----:B------:R-:W-:Y:S01]  /*33460*/  IMAD.X R7, R12, 0x1, R0, P5 ;  /* 0x000000010c077824 */ /* 0x000fe200028e0600 */
[----:B------:R0:W-:Y:S01]  /*33470*/  @P3 STG.E.U8 desc[UR56][R8.64], R13 ;  /* 0x0000000d08003986 */ /* 0x0001e2000c101138 */
[C---:B------:R-:W-:Y:S01]  /*33480*/  VIADD R11, R10.reuse, UR4 ;  /* 0x000000040a0b7c36 */ /* 0x040fe20008000000 */
[----:B------:R-:W-:Y:S01]  /*33490*/  ISETP.LT.AND P3, PT, R149, UR6, !P2 ;  /* 0x0000000695007c0c */ /* 0x000fe2000d761270 */
[----:B------:R-:W-:Y:S01]  /*334a0*/  ULDC UR4, c[0x0][0x22c] ;  /* 0x00008b0000047ab9 */ /* 0x000fe20000000800 */
[----:B------:R-:W-:Y:S01]  /*334b0*/  ISETP.LT.AND P5, PT, R151, UR8, !P4 ;  /* 0x0000000897007c0c */ /* 0x000fe2000e7a1270 */
[----:B------:R2:W-:Y:S01]  /*334c0*/  @P6 STG.E.U8 desc[UR56][R6.64], R15 ;  /* 0x0000000f06006986 */ /* 0x0005e2000c101138 */
[----:B-1----:R-:W-:Y:S01]  /*334d0*/  IADD3 R4, P2, R10, R26, RZ ;  /* 0x0000001a0a047210 */ /* 0x002fe20007f5e0ff */
[----:B------:R-:W-:Y:S01]  /*334e0*/  ULDC UR6, c[0x0][0x228] ;  /* 0x00008a0000067ab9 */ /* 0x000fe20000000800 */
[----:B------:R-:W-:Y:S01]  /*334f0*/  SHF.R.S32.HI R14, RZ, 0x1f, R11 ;  /* 0x0000001fff0e7819 */ /* 0x000fe2000001140b */
        /* <DEDUP_REMOVED lines=9> */
[----:B------:R0:W-:Y:S01]  /*33590*/  @P3 STG.E.U8 desc[UR56][R4.64], R15 ;  /* 0x0000000f04003986 */ /* 0x0001e2000c101138 */
[----:B------:R-:W-:Y:S01]  /*335a0*/  VIADD R10, R11, UR4 ;  /* 0x000000040b0a7c36 */ /* 0x000fe20008000000 */
[----:B------:R-:W-:Y:S01]  /*335b0*/  ISETP.LT.AND P4, PT, R149, UR6, !P4 ;  /* 0x0000000695007c0c */ /* 0x000fe2000e781270 */
[----:B------:R-:W-:Y:S01]  /*335c0*/  ULDC UR4, c[0x0][0x22c] ;  /* 0x00008b0000047ab9 */ /* 0x000fe20000000800 */
[----:B------:R1:W-:Y:S01]  /*335d0*/  @P5 STG.E.U8 desc[UR56][R8.64], R13 ;  /* 0x0000000d08005986 */ /* 0x0003e2000c101138 */
[----:B------:R-:W-:Y:S01]  /*335e0*/  ISETP.LT.AND P5, PT, R151, UR8, !P1 ;  /* 0x0000000897007c0c */ /* 0x000fe2000cfa1270 */
[----:B------:R-:W-:Y:S01]  /*335f0*/  ULDC UR6, c[0x0][0x228] ;  /* 0x00008a0000067ab9 */ /* 0x000fe20000000800 */
[----:B------:R-:W-:Y:S01]  /*33600*/  IADD3 R6, P3, R11, R26, RZ ;  /* 0x0000001a0b067210 */ /* 0x000fe20007f7e0ff */
[----:B------:R-:W-:Y:S01]  /*33610*/  ULDC UR8, c[0x0][0x228] ;  /* 0x00008a0000087ab9 */ /* 0x000fe20000000800 */
[----:B------:R-:W-:-:S02]  /*33620*/  SHF.R.S32.HI R12, RZ, 0x1f, R10 ;  /* 0x0000001fff0c7819 */ /* 0x000fc4000001140a */
[----:B0-----:R-:W-:Y:S01]  /*33630*/  IADD3 R4, P6, R10, R3, RZ ;  /* 0x000000030a047210 */ /* 0x001fe20007fde0ff */
[----:B------:R-:W-:Y:S02]  /*33640*/  IMAD.X R7, R14, 0x1, R27, P3 ;  /* 0x000000010e077824 */ /* 0x000fe400018e061b */
[----:B-1----:R-:W-:Y:S01]  /*33650*/  VIADD R8, R2, 0x6c ;  /* 0x0000006c02087836 */ /* 0x002fe20000000000 */
[----:B------:R-:W-:Y:S01]  /*33660*/  PRMT R15, R60, 0x7773, RZ ;  /* 0x000077733c0f7816 */ /* 0x000fe200000000ff */
[----:B------:R-:W-:Y:S01]  /*33670*/  IMAD.X R5, R12, 0x1, R0, P6 ;  /* 0x000000010c057824 */ /* 0x000fe200030e0600 */
[----:B------:R-:W-:Y:S02]  /*33680*/  PRMT R13, R61, 0x7770, RZ ;  /* 0x000077703d0d7816 */ /* 0x000fe400000000ff */
[----:B------:R-:W-:Y:S01]  /*33690*/  ISETP.GE.AND P3, PT, R8, UR4, PT ;  /* 0x0000000408007c0c */ /* 0x000fe2000bf66270 */
[----:B------:R-:W-:Y:S01]  /*336a0*/  ULDC UR4, c[0x0][0x248] ;  /* 0x0000920000047ab9 */ /* 0x000fe20000000800 */
[----:B------:R0:W-:Y:S01]  /*336b0*/  @P4 STG.E.U8 desc[UR56][R6.64], R15 ;  /* 0x0000000f06004986 */ /* 0x0001e2000c101138 */
[C---:B------:R-:W-:Y:S01]  /*336c0*/  VIADD R11, R10.reuse, UR4 ;  /* 0x000000040a0b7c36 */ /* 0x040fe20008000000 */
        /* <DEDUP_REMOVED lines=11> */
[C---:B------:R-:W-:Y:S01]  /*33780*/  PRMT R15, R61.reuse, 0x7771, RZ ;  /* 0x000077713d0f7816 */ /* 0x040fe200000000ff */
        /* <DEDUP_REMOVED lines=33> */
[----:B-1----:R-:W-:Y:S01]  /*339a0*/  VIADD R8, R2, 0x6f ;  /* 0x0000006f02087836 */ /* 0x002fe20000000000 */
[----:B------:R-:W-:Y:S01]  /*339b0*/  PRMT R15, R62, 0x7771, RZ ;  /* 0x000077713e0f7816 */ /* 0x000fe200000000ff */
[----:B------:R-:W-:Y:S01]  /*339c0*/  IMAD.X R7, R12, 0x1, R27, P4 ;  /* 0x000000010c077824 */ /* 0x000fe200020e061b */
[----:B------:R-:W-:Y:S01]  /*339d0*/  PRMT R13, R62, 0x7772, RZ ;  /* 0x000077723e0d7816 */ /* 0x000fe200000000ff */
[----:B------:R-:W-:Y:S01]  /*339e0*/  IMAD.X R5, R14, 0x1, R0, P6 ;  /* 0x000000010e057824 */ /* 0x000fe200030e0600 */
[----:B------:R-:W-:Y:S01]  /*339f0*/  ISETP.GE.AND P4, PT, R8, UR4, PT ;  /* 0x0000000408007c0c */ /* 0x000fe2000bf86270 */
[----:B------:R-:W-:Y:S01]  /*33a00*/  ULDC UR4, c[0x0][0x248] ;  /* 0x0000920000047ab9 */ /* 0x000fe20000000800 */
[----:B------:R-:W-:Y:S01]  /*33a10*/  ISETP.LT.AND P1, PT, R149, UR6, !P1 ;  /* 0x0000000695007c0c */ /* 0x000fe2000cf21270 */
[----:B------:R-:W-:Y:S01]  /*33a20*/  VIADD R10, R11, UR4 ;  /* 0x000000040b0a7c36 */ /* 0x000fe20008000000 */
[----:B------:R0:W-:Y:S01]  /*33a30*/  @P3 STG.E.U8 desc[UR56][R6.64], R15 ;  /* 0x0000000f06003986 */ /* 0x0001e2000c101138 */
[----:B------:R-:W-:Y:S01]  /*33a40*/  ISETP.LT.AND P3, PT, R151, UR8, !P2 ;  /* 0x0000000897007c0c */ /* 0x000fe2000d761270 */
[----:B------:R-:W-:Y:S01]  /*33a50*/  ULDC UR4, c[0x0][0x22c] ;  /* 0x00008b0000047ab9 */ /* 0x000fe20000000800 */
[----:B------:R-:W-:Y:S01]  /*33a60*/  ULDC UR6, c[0x0][0x228] ;  /* 0x00008a0000067ab9 */ /* 0x000fe20000000800 */
[----:B------:R1:W-:Y:S01]  /*33a70*/  @P5 STG.E.U8 desc[UR56][R4.64], R13 ;  /* 0x0000000d04005986 */ /* 0x0003e2000c101138 */
[----:B------:R-:W-:Y:S01]  /*33a80*/  IADD3 R8, P5, R11, R26, RZ ;  /* 0x0000001a0b087210 */ /* 0x000fe20007fbe0ff */
[----:B------:R-:W-:Y:S01]  /*33a90*/  ULDC UR8, c[0x0][0x228] ;  /* 0x00008a0000087ab9 */ /* 0x000fe20000000800 */
[----:B------:R-:W-:-:S02]  /*33aa0*/  SHF.R.S32.HI R12, RZ, 0x1f, R10 ;  /* 0x0000001fff0c7819 */ /* 0x000fc4000001140a */
[-C--:B0-----:R-:W-:Y:S01]  /*33ab0*/  IADD3 R6, P6, R10, R3.reuse, RZ ;  /* 0x000000030a067210 */ /* 0x081fe20007fde0ff */
[----:B-1----:R-:W-:Y:S01]  /*33ac0*/  VIADD R4, R2, 0x70 ;  /* 0x0000007002047836 */ /* 0x002fe20000000000 */
[----:B------:R-:W-:Y:S01]  /*33ad0*/  PRMT R15, R62, 0x7773, RZ ;  /* 0x000077733e0f7816 */ /* 0x000fe200000000ff */
[----:B------:R-:W-:Y:S01]  /*33ae0*/  IMAD.X R9, R14, 0x1, R27, P5 ;  /* 0x000000010e097824 */ /* 0x000fe200028e061b */
[----:B------:R-:W-:Y:S01]  /*33af0*/  PRMT R13, R63, 0x7770, RZ ;  /* 0x000077703f0d7816 */ /* 0x000fe200000000ff */
[--C-:B------:R-:W-:Y:S01]  /*33b00*/  IMAD.X R7, R12, 0x1, R0.reuse, P6 ;  /* 0x000000010c077824 */ /* 0x100fe200030e0600 */
[----:B------:R-:W-:Y:S01]  /*33b10*/  ISETP.GE.AND P5, PT, R4, UR4, PT ;  /* 0x0000000404007c0c */ /* 0x000fe2000bfa6270 */
[----:B------:R-:W-:Y:S01]  /*33b20*/  ULDC UR4, c[0x0][0x248] ;  /* 0x0000920000047ab9 */ /* 0x000fe20000000800 */
[----:B------:R0:W-:Y:S01]  /*33b30*/  @P1 STG.E.U8 desc[UR56][R8.64], R15 ;  /* 0x0000000f08001986 */ /* 0x0001e2000c101138 */
[C---:B------:R-:W-:Y:S01]  /*33b40*/  VIADD R11, R10.reuse, UR4 ;  /* 0x000000040a0b7c36 */ /* 0x040fe20008000000 */
[----:B------:R-:W-:Y:S01]  /*33b50*/  ISETP.LT.AND P2, PT, R149, UR6, !P2 ;  /* 0x0000000695007c0c */ /* 0x000fe2000d741270 */
[----:B------:R-:W-:Y:S01]  /*33b60*/  ULDC UR4, c[0x0][0x22c] ;  /* 0x00008b0000047ab9 */ /* 0x000fe20000000800 */
[----:B------:R-:W-:Y:S01]  /*33b70*/  ISETP.LT.AND P1, PT, R151, UR8, !P4 ;  /* 0x0000000897007c0c */ /* 0x000fe2000e721270 */
[----:B------:R1:W-:Y:S01]  /*33b80*/  @P3 STG.E.U8 desc[UR56][R6.64], R13 ;  /* 0x0000000d06003986 */ /* 0x0003e2000c101138 */
[----:B------:R-:W-:Y:S01]  /*33b90*/  IADD3 R4, P3, R10, R26, RZ ;  /* 0x0000001a0a047210 */ /* 0x000fe20007f7e0ff */
[----:B------:R-:W-:Y:S01]  /*33ba0*/  ULDC UR8, c[0x0][0x228] ;  /* 0x00008a0000087ab9 */ /* 0x000fe20000000800 */
[----:B------:R-:W-:Y:S01]  /*33bb0*/  SHF.R.S32.HI R14, RZ, 0x1f, R11 ;  /* 0x0000001fff0e7819 */ /* 0x000fe2000001140b */
[----:B------:R-:W-:Y:S01]  /*33bc0*/  ULDC UR6, c[0x0][0x22c] ;  /* 0x00008b0000067ab9 */ /* 0x000fe20000000800 */
[----:B0-----:R-:W-:Y:S01]  /*33bd0*/  IADD3 R8, P6, R11, R3, RZ ;  /* 0x000000030b087210 */ /* 0x001fe20007fde0ff */
[----:B------:R-:W-:Y:S01]  /*33be0*/  IMAD.X R5, R12, 0x1, R27, P3 ;  /* 0x000000010c057824 */ /* 0x000fe200018e061b */
[C---:B------:R-:W-:Y:S01]  /*33bf0*/  PRMT R15, R63.reuse, 0x7771, RZ ;  /* 0x000077713f0f7816 */ /* 0x040fe200000000ff */
[----:B-1----:R-:W-:Y:S01]  /*33c00*/  VIADD R6, R2, 0x71 ;  /* 0x0000007102067836 */ /* 0x002fe20000000000 */
[----:B------:R-:W-:Y:S01]  /*33c10*/  PRMT R13, R63, 0x7772, RZ ;  /* 0x000077723f0d7816 */ /* 0x000fe200000000ff */
[----:B------:R-:W-:-:S02]  /*33c20*/  IMAD.X R9, R14, 0x1, R0, P6 ;  /* 0x000000010e097824 */ /* 0x000fc400030e0600 */
[----:B------:R0:W-:Y:S01]  /*33c30*/  @P2 STG.E.U8 desc[UR56][R4.64], R15 ;  /* 0x0000000f04002986 */ /* 0x0001e2000c101138 */
[----:B------:R-:W-:Y:S01]  /*33c40*/  VIADD R7, R2, 0x72 ;  /* 0x0000007202077836 */ /* 0x000fe20000000000 */
[----:B------:R-:W-:Y:S01]  /*33c50*/  ISETP.GE.AND P3, PT, R6, UR4, PT ;  /* 0x0000000406007c0c */ /* 0x000fe2000bf66270 */
[----:B------:R-:W-:Y:S01]  /*33c60*/  ULDC UR4, c[0x0][0x248] ;  /* 0x0000920000047ab9 */ /* 0x000fe20000000800 */
[----:B------:R1:W-:Y:S01]  /*33c70*/  @P1 STG.E.U8 desc[UR56][R8.64], R13 ;  /* 0x0000000d08001986 */ /* 0x0003e2000c101138 */
[----:B------:R-:W-:Y:S01]  /*33c80*/  ISETP.LT.AND P4, PT, R149, UR8, !P4 ;  /* 0x0000000895007c0c */ /* 0x000fe2000e781270 */
[C---:B------:R-:W-:Y:S01]  /*33c90*/  VIADD R10, R11.reuse, UR4 ;  /* 0x000000040b0a7c36 */ /* 0x040fe20008000000 */
[-C--:B------:R-:W-:Y:S01]  /*33ca0*/  IADD3 R6, P1, R11, R26.reuse, RZ ;  /* 0x0000001a0b067210 */ /* 0x080fe20007f3e0ff */
[----:B------:R-:W-:Y:S01]  /*33cb0*/  ULDC UR4, c[0x0][0x22c] ;  /* 0x00008b0000047ab9 */ /* 0x000fe20000000800 */
[----:B------:R-:W-:Y:S01]  /*33cc0*/  ISETP.LT.AND P6, PT, R151, UR10, !P5 ;  /* 0x0000000a97007c0c */ /* 0x000fe2000efc1270 */
[----:B------:R-:W-:Y:S01]  /*33cd0*/  ULDC UR8, c[0x0][0x228] ;  /* 0x00008a0000087ab9 */ /* 0x000fe20000000800 */
[----:B------:R-:W-:Y:S01]  /*33ce0*/  ISETP.GE.AND P2, PT, R7, UR6, PT ;  /* 0x0000000607007c0c */ /* 0x000fe2000bf46270 */
[----:B------:R-:W-:Y:S01]  /*33cf0*/  IMAD.X R7, R14, 0x1, R27, P1 ;  /* 0x000000010e077824 */ /* 0x000fe200008e061b */
[----:B0-----:R-:W-:Y:S01]  /*33d00*/  IADD3 R4, P1, R10, R3, RZ ;  /* 0x000000030a047210 */ /* 0x001fe20007f3e0ff */
[----:B------:R-:W-:Y:S01]  /*33d10*/  ULDC UR6, c[0x0][0x228] ;  /* 0x00008a0000067ab9 */ /* 0x000fe20000000800 */
[----:B------:R-:W-:Y:S01]  /*33d20*/  PRMT R63, R63, 0x7773, RZ ;  /* 0x000077733f3f7816 */ /* 0x000fe200000000ff */
[----:B-1----:R-:W-:Y:S01]  /*33d30*/  VIADD R8, R2, 0x73 ;  /* 0x0000007302087836 */ /* 0x002fe20000000000 */
[----:B------:R-:W-:Y:S01]  /*33d40*/  SHF.R.S32.HI R9, RZ, 0x1f, R10 ;  /* 0x0000001fff097819 */ /* 0x000fe2000001140a */
[----:B------:R-:W-:Y:S01]  /*33d50*/  ULDC UR10, c[0x0][0x228] ;  /* 0x00008a00000a7ab9 */ /* 0x000fe20000000800 */
[----:B------:R-:W-:Y:S01]  /*33d60*/  PRMT R13, R64, 0x7770, RZ ;  /* 0x00007770400d7816 */ /* 0x000fe200000000ff */
[----:B------:R0:W-:Y:S02]  /*33d70*/  @P4 STG.E.U8 desc[UR56][R6.64], R63 ;  /* 0x0000003f06004986 */ /* 0x0001e4000c101138 */
[----:B------:R-:W-:Y:S01]  /*33d80*/  IMAD.X R5, R9, 0x1, R0, P1 ;  /* 0x0000000109057824 */ /* 0x000fe200008e0600 */
[----:B------:R-:W-:Y:S01]  /*33d90*/  ISETP.LT.AND P4, PT, R149, UR6, !P5 ;  /* 0x0000000695007c0c */ /* 0x000fe2000ef81270 */
[----:B------:R-:W-:Y:S01]  /*33da0*/  ULDC UR6, c[0x0][0x22c] ;  /* 0x00008b0000067ab9 */ /* 0x000fe20000000800 */
[----:B------:R-:W-:Y:S01]  /*33db0*/  ISETP.GE.AND P1, PT, R8, UR4, PT ;  /* 0x0000000408007c0c */ /* 0x000fe2000bf26270 */
[----:B------:R-:W-:Y:S01]  /*33dc0*/  ULDC UR4, c[0x0][0x248] ;  /* 0x0000920000047ab9 */ /* 0x000fe20000000800 */
[----:B------:R1:W-:Y:S01]  /*33dd0*/  @P6 STG.E.U8 desc[UR56][R4.64], R13 ;  /* 0x0000000d04006986 */ /* 0x0003e2000c101138 */
[C---:B------:R-:W-:Y:S01]  /*33de0*/  IADD3 R8, P6, R10.reuse, R26, RZ ;  /* 0x0000001a0a087210 */ /* 0x040fe20007fde0ff */
[----:B------:R-:W-:Y:S01]  /*33df0*/  VIADD R11, R10, UR4 ;  /* 0x000000040a0b7c36 */ /* 0x000fe20008000000 */
[----:B------:R-:W-:Y:S01]  /*33e00*/  PRMT R17, R64, 0x7771, RZ ;  /* 0x0000777140117816 */ /* 0x000fe200000000ff */
[----:B------:R-:W-:Y:S01]  /*33e10*/  ULDC UR4, c[0x0][0x248] ;  /* 0x0000920000047ab9 */ /* 0x000fe20000000800 */
[----:B0-----:R-:W-:-:S02]  /*33e20*/  VIADD R6, R2, 0x74 ;  /* 0x0000007402067836 */ /* 0x001fc40000000000 */
[----:B------:R-:W-:Y:S01]  /*33e30*/  IMAD.X R9, R9, 0x1, R27, P6 ;  /* 0x0000000109097824 */ /* 0x000fe200030e061b */
[----:B------:R-:W-:Y:S02]  /*33e40*/  SHF.R.S32.HI R7, RZ, 0x1f, R11 ;  /* 0x0000001fff077819 */ /* 0x000fe4000001140b */
[----:B------:R-:W-:Y:S01]  /*33e50*/  ISETP.LT.AND P5, PT, R151, UR8, !P3 ;  /* 0x0000000897007c0c */ /* 0x000fe2000dfa1270 */
[----:B------:R-:W-:Y:S01]  /*33e60*/  ULDC UR8, c[0x0][0x228] ;  /* 0x00008a0000087ab9 */ /* 0x000fe20000000800 */
[----:B-1----:R-:W-:Y:S01]  /*33e70*/  IADD3 R4, P6, R11, R3, RZ ;  /* 0x000000030b047210 */ /* 0x002fe20007fde0ff */
[----:B------:R0:W-:Y:S01]  /*33e80*/  @P4 STG.E.U8 desc[UR56][R8.64], R17 ;  /* 0x0000001108004986 */ /* 0x0001e2000c101138 */
[----:B------:R-:W-:Y:S02]  /*33e90*/  ISETP.LT.AND P3, PT, R149, UR10, !P3 ;  /* 0x0000000a95007c0c */ /* 0x000fe4000df61270 */
[----:B------:R-:W-:Y:S01]  /*33ea0*/  ISETP.GE.AND P4, PT, R6, UR6, PT ;  /* 0x0000000606007c0c */ /* 0x000fe2000bf86270 */
[----:B------:R-:W-:Y:S01]  /*33eb0*/  IMAD.X R5, R7, 0x1, R0, P6 ;  /* 0x0000000107057824 */ /* 0x000fe200030e0600 */
[----:B------:R-:W-:-:S02]  /*33ec0*/  IADD3 R6, P6, R11, R26, RZ ;  /* 0x0000001a0b067210 */ /* 0x000fc40007fde0ff */
[C---:B------:R-:W-:Y:S01]  /*33ed0*/  PRMT R15, R64.reuse, 0x7772, RZ ;  /* 0x00007772400f7816 */ /* 0x040fe200000000ff */
[----:B------:R-:W-:Y:S01]  /*33ee0*/  VIADD R11, R11, UR4 ;  /* 0x000000040b0b7c36 */ /* 0x000fe20008000000 */
[----:B------:R-:W-:Y:S01]  /*33ef0*/  PRMT R13, R64, 0x7773, RZ ;  /* 0x00007773400d7816 */ /* 0x000fe200000000ff */
[----:B------:R-:W-:Y:S01]  /*33f00*/  IMAD.X R7, R7, 0x1, R27, P6 ;  /* 0x0000000107077824 */ /* 0x000fe200030e061b */
[----:B------:R-:W-:Y:S01]  /*33f10*/  ULDC UR6, c[0x0][0x228] ;  /* 0x00008a0000067ab9 */ /* 0x000fe20000000800 */
[----:B------:R1:W-:Y:S01]  /*33f20*/  @P5 STG.E.U8 desc[UR56][R4.64], R15 ;  /* 0x0000000f04005986 */ /* 0x0003e2000c101138 */
[----:B------:R-:W-:Y:S01]  /*33f30*/  ISETP.LT.AND P5, PT, R151, UR6, !P2 ;  /* 0x0000000697007c0c */ /* 0x000fe2000d7a1270 */
[----:B------:R-:W-:Y:S01]  /*33f40*/  ULDC UR6, c[0x0][0x228] ;  /* 0x00008a0000067ab9 */ /* 0x000fe20000000800 */
[----:B------:R-:W-:Y:S01]  /*33f50*/  SHF.R.S32.HI R12, RZ, 0x1f, R11 ;  /* 0x0000001fff0c7819 */ /* 0x000fe2000001140b */
[----:B------:R2:W-:Y:S01]  /*33f60*/  @P3 STG.E.U8 desc[UR56][R6.64], R13 ;  /* 0x0000000d06003986 */ /* 0x0005e2000c101138 */
[-C--:B0-----:R-:W-:Y:S01]  /*33f70*/  IADD3 R8, P3, R11, R3.reuse, RZ ;  /* 0x000000030b087210 */ /* 0x081fe20007f7e0ff */
[----:B------:R-:W-:Y:S01]  /*33f80*/  ULDC UR4, c[0x0][0x248] ;  /* 0x0000920000047ab9 */ /* 0x000fe20000000800 */
[----:B------:R-:W-:Y:S01]  /*33f90*/  ISETP.LT.AND P2, PT, R149, UR6, !P2 ;  /* 0x0000000695007c0c */ /* 0x000fe2000d741270 */
[----:B------:R-:W-:Y:S01]  /*33fa0*/  VIADD R10, R11, UR4 ;  /* 0x000000040b0a7c36 */ /* 0x000fe20008000000 */
[----:B------:R-:W-:Y:S01]  /*33fb0*/  PRMT R17, R65, 0x7770, RZ ;  /* 0x0000777041117816 */ /* 0x000fe200000000ff */
[----:B------:R-:W-:Y:S01]  /*33fc0*/  IMAD.X R9, R12, 0x1, R0, P3 ;  /* 0x000000010c097824 */ /* 0x000fe200018e0600 */
[----:B------:R-:W-:Y:S01]  /*33fd0*/  ISETP.LT.AND P6, PT, R151, UR8, !P1 ;  /* 0x0000000897007c0c */ /* 0x000fe2000cfc1270 */
[----:B------:R-:W-:Y:S01]  /*33fe0*/  ULDC UR6, c[0x0][0x228] ;  /* 0x00008a0000067ab9 */ /* 0x000fe20000000800 */
[----:B-1----:R-:W-:Y:S01]  /*33ff0*/  IADD3 R4, P3, R11, R26, RZ ;  /* 0x0000001a0b047210 */ /* 0x002fe20007f7e0ff */
[----:B------:R-:W-:Y:S01]  /*34000*/  VIADD R11, R2, 0x75 ;  /* 0x00000075020b7836 */ /* 0x000fe20000000000 */
[----:B------:R0:W-:Y:S01]  /*34010*/  @P5 STG.E.U8 desc[UR56][R8.64], R17 ;  /* 0x0000001108005986 */ /* 0x0001e2000c101138 */
[----:B------:R-:W-:Y:S01]  /*34020*/  PRMT R15, R65, 0x7771, RZ ;  /* 0x00007771410f7816 */ /* 0x000fe200000000ff */
[----:B------:R-:W-:Y:S01]  /*34030*/  ULDC UR4, c[0x0][0x248] ;  /* 0x0000920000047ab9 */ /* 0x000fe20000000800 */
[----:B------:R-:W-:Y:S01]  /*34040*/  IMAD.X R5, R12, 0x1, R27, P3 ;  /* 0x000000010c057824 */ /* 0x000fe200018e061b */
[----:B------:R-:W-:Y:S01]  /*34050*/  SHF.R.S32.HI R14, RZ, 0x1f, R10 ;  /* 0x0000001fff0e7819 */ /* 0x000fe2000001140a */
[----:B------:R-:W-:Y:S01]  /*34060*/  ULDC UR8, c[0x0][0x228] ;  /* 0x00008a0000087ab9 */ /* 0x000fe20000000800 */
[----:B--2---:R-:W-:-:S02]  /*34070*/  IADD3 R6, P5, R10, R3, RZ ;  /* 0x000000030a067210 */ /* 0x004fc40007fbe0ff */
[----:B------:R-:W-:Y:S01]  /*34080*/  ISETP.LT.AND P1, PT, R149, UR6, !P1 ;  /* 0x0000000695007c0c */ /* 0x000fe2000cf21270 */
[----:B------:R1:W-:Y:S01]  /*34090*/  @P2 STG.E.U8 desc[UR56][R4.64], R15 ;  /* 0x0000000f04002986 */ /* 0x0003e2000c101138 */
[----:B------:R-:W-:Y:S01]  /*340a0*/  PRMT R13, R65, 0x7772, RZ ;  /* 0x00007772410d7816 */ /* 0x000fe200000000ff */
[--C-:B------:R-:W-:Y:S01]  /*340b0*/  IMAD.X R7, R14, 0x1, R0.reuse, P5 ;  /* 0x000000010e077824 */ /* 0x100fe200028e0600 */
[----:B------:R-:W-:Y:S01]  /*340c0*/  ISETP.GE.AND P3, PT, R11, UR7, PT ;  /* 0x000000070b007c0c */ /* 0x000fe2000bf66270 */
[C---:B------:R-:W-:Y:S01]  /*340d0*/  VIADD R11, R10.reuse, UR4 ;  /* 0x000000040a0b7c36 */ /* 0x040fe20008000000 */
[-C--:B0-----:R-:W-:Y:S01]  /*340e0*/  IADD3 R8, P2, R10, R26.reuse, RZ ;  /* 0x0000001a0a087210 */ /* 0x081fe20007f5e0ff */
[----:B------:R-:W-:Y:S01]  /*340f0*/  ULDC UR7, c[0x0][0x228] ;  /* 0x00008a0000077ab9 */ /* 0x000fe20000000800 */
[----:B------:R-:W-:Y:S01]  /*34100*/  VIADD R12, R2, 0x76 ;  /* 0x00000076020c7836 */ /* 0x000fe20000000000 */
[----:B------:R-:W-:Y:S01]  /*34110*/  ISETP.LT.AND P5, PT, R151, UR7, !P4 ;  /* 0x0000000797007c0c */ /* 0x000fe2000e7a1270 */
[----:B------:R0:W-:Y:S01]  /*34120*/  @P6 STG.E.U8 desc[UR56][R6.64], R13 ;  /* 0x0000000d06006986 */ /* 0x0001e2000c101138 */
[----:B------:R-:W-:Y:S01]  /*34130*/  IMAD.X R9, R14, 0x1, R27, P2 ;  /* 0x000000010e097824 */ /* 0x000fe200010e061b */
[----:B------:R-:W-:Y:S01]  /*34140*/  PRMT R65, R65, 0x7773, RZ ;  /* 0x0000777341417816 */ /* 0x000fe200000000ff */
[----:B------:R-:W-:Y:S01]  /*34150*/  ULDC UR4, c[0x0][0x248] ;  /* 0x0000920000047ab9 */ /* 0x000fe20000000800 */
[----:B------:R-:W-:Y:S01]  /*34160*/  SHF.R.S32.HI R10, RZ, 0x1f, R11 ;  /* 0x0000001fff0a7819 */ /* 0x000fe2000001140b */
[----:B------:R-:W-:Y:S01]  /*34170*/  ULDC UR6, c[0x0][0x228] ;  /* 0x00008a0000067ab9 */ /* 0x000fe20000000800 */
[-C--:B-1----:R-:W-:Y:S01]  /*34180*/  IADD3 R4, P6, R11, R3.reuse, RZ ;  /* 0x000000030b047210 */ /* 0x082fe20007fde0ff */
[----:B------:R-:W-:Y:S01]  /*34190*/  ULDC UR7, c[0x0][0x228] ;  /* 0x00008a0000077ab9 */ /* 0x000fe20000000800 */
[----:B------:R-:W-:Y:S01]  /*341a0*/  ISETP.GE.AND P2, PT, R12, UR5, PT ;  /* 0x000000050c007c0c */ /* 0x000fe2000bf46270 */
[----:B------:R-:W-:Y:S01]  /*341b0*/  ULDC UR5, c[0x0][0x228] ;  /* 0x00008a0000057ab9 */ /* 0x000fe20000000800 */
[----:B0-----:R-:W-:Y:S01]  /*341c0*/  VIADD R6, R2, 0x77 ;  /* 0x0000007702067836 */ /* 0x001fe20000000000 */
[----:B------:R0:W-:Y:S01]  /*341d0*/  @P1 STG.E.U8 desc[UR56][R8.64], R65 ;  /* 0x0000004108001986 */ /* 0x0001e2000c101138 */
[----:B------:R-:W-:Y:S01]  /*341e0*/  ISETP.LT.AND P4, PT, R149, UR5, !P4 ;  /* 0x0000000595007c0c */ /* 0x000fe2000e781270 */
[----:B------:R-:W-:Y:S01]  /*341f0*/  IMAD.X R5, R10, 0x1, R0, P6 ;  /* 0x000000010a057824 */ /* 0x000fe200030e0600 */
[----:B------:R-:W-:Y:S01]  /*34200*/  PRMT R13, R66, 0x7770, RZ ;  /* 0x00007770420d7816 */ /* 0x000fe200000000ff */
[C---:B------:R-:W-:Y:S01]  /*34210*/  VIADD R12, R11.reuse, UR4 ;  /* 0x000000040b0c7c36 */ /* 0x040fe20008000000 */
[----:B------:R-:W-:Y:S01]  /*34220*/  ISETP.GE.AND P1, PT, R6, UR11, PT ;  /* 0x0000000b06007c0c */ /* 0x000fe2000bf26270 */
[----:B------:R-:W-:Y:S01]  /*34230*/  ULDC UR5, c[0x0][0x228] ;  /* 0x00008a0000057ab9 */ /* 0x000fe20000000800 */
[----:B------:R-:W-:Y:S01]  /*34240*/  IADD3 R6, P6, R11, R26, RZ ;  /* 0x0000001a0b067210 */ /* 0x000fe20007fde0ff */
[----:B------:R1:W-:Y:S01]  /*34250*/  @P5 STG.E.U8 desc[UR56][R4.64], R13 ;  /* 0x0000000d04005986 */ /* 0x0003e2000c101138 */
[----:B------:R-:W-:Y:S01]  /*34260*/  SHF.R.S32.HI R11, RZ, 0x1f, R12 ;  /* 0x0000001fff0b7819 */ /* 0x000fe2000001140c */
[----:B------:R-:W-:Y:S01]  /*34270*/  VIADD R14, R2, 0x78 ;  /* 0x00000078020e7836 */ /* 0x000fe20000000000 */
[----:B------:R-:W-:Y:S01]  /*34280*/  PRMT R17, R66, 0x7772, RZ ;  /* 0x0000777242117816 */ /* 0x000fe200000000ff */
[----:B------:R-:W-:Y:S01]  /*34290*/  IMAD.X R7, R10, 0x1, R27, P6 ;  /* 0x000000010a077824 */ /* 0x000fe200030e061b */
[----:B0-----:R-:W-:Y:S01]  /*342a0*/  IADD3 R8, P6, R12, R3, RZ ;  /* 0x000000030c087210 */ /* 0x001fe20007fde0ff */
[----:B------:R-:W-:Y:S01]  /*342b0*/  ULDC UR4, c[0x0][0x248] ;  /* 0x0000920000047ab9 */ /* 0x000fe20000000800 */
[----:B------:R-:W-:Y:S01]  /*342c0*/  ISETP.LT.AND P5, PT, R151, UR6, !P3 ;  /* 0x0000000697007c0c */ /* 0x000fe2000dfa1270 */
[----:B------:R-:W-:Y:S01]  /*342d0*/  ULDC UR6, c[0x0][0x228] ;  /* 0x00008a0000067ab9 */ /* 0x000fe20000000800 */
[----:B------:R-:W-:-:S02]  /*342e0*/  ISETP.LT.AND P3, PT, R149, UR5, !P3 ;  /* 0x0000000595007c0c */ /* 0x000fc4000df61270 */
[----:B-1----:R-:W-:Y:S01]  /*342f0*/  PRMT R5, R66, 0x7771, RZ ;  /* 0x0000777142057816 */ /* 0x002fe200000000ff */
[C---:B------:R-:W-:Y:S01]  /*34300*/  IMAD.X R9, R11.reuse, 0x1, R0, P6 ;  /* 0x000000010b097824 */ /* 0x040fe200030e0600 */
[----:B------:R-:W-:Y:S01]  /*34310*/  IADD3 R10, P6, R12, R26, RZ ;  /* 0x0000001a0c0a7210 */ /* 0x000fe20007fde0ff */
[----:B------:R-:W-:Y:S02]  /*34320*/  ULDC UR5, c[0x0][0x228] ;  /* 0x00008a0000057ab9 */ /* 0x000fe40000000800 */
[----:B------:R-:W-:Y:S04]  /*34330*/  @P4 STG.E.U8 desc[UR56][R6.64], R5 ;  /* 0x0000000506004986 */ /* 0x000fe8000c101138 */
[----:B------:R-:W0:Y:S01]  /*34340*/  LDS.128 R4, [R25] ;  /* 0x0000000019047984 */ /* 0x000e220000000c00 */
[----:B------:R-:W-:Y:S01]  /*34350*/  ISETP.GE.AND P4, PT, R14, UR9, PT ;  /* 0x000000090e007c0c */ /* 0x000fe2000bf86270 */
[----:B------:R-:W-:Y:S01]  /*34360*/  IMAD.X R11, R11, 0x1, R27, P6 ;  /* 0x000000010b0b7824 */ /* 0x000fe200030e061b */
[----:B------:R-:W-:Y:S01]  /*34370*/  PRMT R15, R66, 0x7773, RZ ;  /* 0x00007773420f7816 */ /* 0x000fe200000000ff */
[----:B------:R-:W-:Y:S01]  /*34380*/  VIADD R14, R12, UR4 ;  /* 0x000000040c0e7c36 */ /* 0x000fe20008000000 */
[----:B------:R1:W-:Y:S01]  /*34390*/  @P5 STG.E.U8 desc[UR56][R8.64], R17 ;  /* 0x0000001108005986 */ /* 0x0003e2000c101138 */
[----:B------:R-:W-:Y:S01]  /*343a0*/  ISETP.LT.AND P5, PT, R151, UR5, !P2 ;  /* 0x0000000597007c0c */ /* 0x000fe2000d7a1270 */
[----:B------:R-:W-:Y:S01]  /*343b0*/  ULDC UR5, c[0x0][0x228] ;  /* 0x00008a0000057ab9 */ /* 0x000fe20000000800 */
[----:B------:R-:W-:Y:S01]  /*343c0*/  ULDC UR4, c[0x0][0x248] ;  /* 0x0000920000047ab9 */ /* 0x000fe20000000800 */
[----:B------:R2:W-:Y:S01]  /*343d0*/  @P3 STG.E.U8 desc[UR56][R10.64], R15 ;  /* 0x0000000f0a003986 */ /* 0x0005e2000c101138 */
[----:B------:R-:W-:-:S02]  /*343e0*/  SHF.R.S32.HI R16, RZ, 0x1f, R14 ;  /* 0x0000001fff107819 */ /* 0x000fc4000001140e */
[-C--:B------:R-:W-:Y:S02]  /*343f0*/  IADD3 R12, P3, R14, R3.reuse, RZ ;  /* 0x000000030e0c7210 */ /* 0x080fe40007f7e0ff */
[----:B------:R-:W-:Y:S01]  /*34400*/  ISETP.LT.AND P2, PT, R149, UR5, !P2 ;  /* 0x0000000595007c0c */ /* 0x000fe2000d741270 */
[----:B------:R-:W-:Y:S01]  /*34410*/  ULDC UR5, c[0x0][0x228] ;  /* 0x00008a0000057ab9 */ /* 0x000fe20000000800 */
[----:B------:R-:W-:Y:S01]  /*34420*/  PRMT R21, R67, 0x7770, RZ ;  /* 0x0000777043157816 */ /* 0x000fe200000000ff */
[--C-:B------:R-:W-:Y:S01]  /*34430*/  IMAD.X R13, R16, 0x1, R0.reuse, P3 ;  /* 0x00000001100d7824 */ /* 0x100fe200018e0600 */
[CC--:B-1----:R-:W-:Y:S01]  /*34440*/  IADD3 R8, P3, R14.reuse, R26.reuse, RZ ;  /* 0x0000001a0e087210 */ /* 0x0c2fe20007f7e0ff */
[----:B--2---:R-:W-:Y:S01]  /*34450*/  VIADD R15, R14, UR4 ;  /* 0x000000040e0f7c36 */ /* 0x004fe20008000000 */
[----:B------:R-:W-:Y:S02]  /*34460*/  ISETP.LT.AND P6, PT, R151, UR6, !P1 ;  /* 0x0000000697007c0c */ /* 0x000fe4000cfc1270 */
[----:B------:R1:W-:Y:S01]  /*34470*/  @P5 STG.E.U8 desc[UR56][R12.64], R21 ;  /* 0x000000150c005986 */ /* 0x0003e2000c101138 */
[----:B------:R-:W-:Y:S01]  /*34480*/  IMAD.X R9, R16, 0x1, R27, P3 ;  /* 0x0000000110097824 */ /* 0x000fe200018e061b */
[----:B------:R-:W-:Y:S01]  /*34490*/  PRMT R19, R67, 0x7771, RZ ;  /* 0x0000777143137816 */ /* 0x000fe200000000ff */
[----:B------:R-:W-:Y:S01]  /*344a0*/  VIADD R14, R2, 0x79 ;  /* 0x00000079020e7836 */ /* 0x000fe20000000000 */
[----:B------:R-:W-:Y:S01]  /*344b0*/  SHF.R.S32.HI R18, RZ, 0x1f, R15 ;  /* 0x0000001fff127819 */ /* 0x000fe2000001140f */
[----:B------:R-:W-:Y:S01]  /*344c0*/  ULDC UR4, c[0x0][0x248] ;  /* 0x0000920000047ab9 */ /* 0x000fe20000000800 */
[-C--:B------:R-:W-:Y:S01]  /*344d0*/  IADD3 R10, P5, R15, R3.reuse, RZ ;  /* 0x000000030f0a7210 */ /* 0x080fe20007fbe0ff */
[----:B------:R-:W-:Y:S01]  /*344e0*/  ULDC UR6, c[0x0][0x228] ;  /* 0x00008a0000067ab9 */ /* 0x000fe20000000800 */
[----:B------:R-:W-:Y:S01]  /*344f0*/  ISETP.LT.AND P1, PT, R149, UR5, !P1 ;  /* 0x0000000595007c0c */ /* 0x000fe2000cf21270 */
[----:B------:R2:W-:Y:S01]  /*34500*/  @P2 STG.E.U8 desc[UR56][R8.64], R19 ;  /* 0x0000001308002986 */ /* 0x0005e2000c101138 */
[----:B------:R-:W-:Y:S01]  /*34510*/  PRMT R17, R67, 0x7772, RZ ;  /* 0x0000777243117816 */ /* 0x000fe200000000ff */
[----:B------:R-:W-:Y:S01]  /*34520*/  IMAD.X R11, R18, 0x1, R0, P5 ;  /* 0x00000001120b7824 */ /* 0x000fe200028e0600 */
[----:B------:R-:W-:Y:S01]  /*34530*/  ISETP.GE.AND P3, PT, R14, UR15, PT ;  /* 0x0000000f0e007c0c */ /* 0x000fe2000bf66270 */
[C---:B------:R-:W-:Y:S01]  /*34540*/  VIADD R14, R15.reuse, UR4 ;  /* 0x000000040f0e7c36 */ /* 0x040fe20008000000 */
[-C--:B-1----:R-:W-:Y:S01]  /*34550*/  IADD3 R12, P2, R15, R26.reuse, RZ ;  /* 0x0000001a0f0c7210 */ /* 0x082fe20007f5e0ff */
[----:B------:R-:W-:Y:S01]  /*34560*/  ULDC UR5, c[0x0][0x228] ;  /* 0x00008a0000057ab9 */ /* 0x000fe20000000800 */
[----:B------:R-:W-:Y:S01]  /*34570*/  ISETP.LT.AND P5, PT, R151, UR6, !P4 ;  /* 0x0000000697007c0c */ /* 0x000fe2000e7a1270 */
[----:B------:R1:W-:Y:S01]  /*34580*/  @P6 STG.E.U8 desc[UR56][R10.64], R17 ;  /* 0x000000110a006986 */ /* 0x0003e2000c101138 */
[----:B------:R-:W-:Y:S01]  /*34590*/  PRMT R67, R67, 0x7773, RZ ;  /* 0x0000777343437816 */ /* 0x000fe200000000ff */
[--C-:B------:R-:W-:Y:S01]  /*345a0*/  IMAD.X R13, R18, 0x1, R27.reuse, P2 ;  /* 0x00000001120d7824 */ /* 0x100fe200010e061b */
[----:B------:R-:W-:Y:S01]  /*345b0*/  SHF.R.S32.HI R16, RZ, 0x1f, R14 ;  /* 0x0000001fff107819 */ /* 0x000fe2000001140e */
[----:B------:R-:W-:Y:S01]  /*345c0*/  VIADD R15, R2, 0x7a ;  /* 0x0000007a020f7836 */ /* 0x000fe20000000000 */
[-C--:B--2---:R-:W-:Y:S01]  /*345d0*/  IADD3 R8, P6, R14, R3.reuse, RZ ;  /* 0x000000030e087210 */ /* 0x084fe20007fde0ff */
[----:B------:R-:W-:Y:S01]  /*345e0*/  ULDC UR4, c[0x0][0x248] ;  /* 0x0000920000047ab9 */ /* 0x000fe20000000800 */
[----:B------:R-:W-:Y:S01]  /*345f0*/  ISETP.LT.AND P4, PT, R149, UR5, !P4 ;  /* 0x0000000595007c0c */ /* 0x000fe2000e781270 */
[----:B------:R2:W-:Y:S01]  /*34600*/  @P1 STG.E.U8 desc[UR56][R12.64], R67 ;  /* 0x000000430c001986 */ /* 0x0005e2000c101138 */
[----:B------:R-:W-:Y:S01]  /*34610*/  ULDC UR6, c[0x0][0x228] ;  /* 0x00008a0000067ab9 */ /* 0x000fe20000000800 */
[----:B-1----:R-:W-:Y:S01]  /*34620*/  VIADD R10, R2, 0x7b ;  /* 0x0000007b020a7836 */ /* 0x002fe20000000000 */
[----:B------:R-:W-:Y:S01]  /*34630*/  ISETP.GE.AND P2, PT, R15, UR13, PT ;  /* 0x0000000d0f007c0c */ /* 0x000fe2000bf46270 */
[----:B------:R-:W-:Y:S01]  /*34640*/  IMAD.X R9, R16, 0x1, R0, P6 ;  /* 0x0000000110097824 */ /* 0x000fe200030e0600 */
[----:B0-----:R-:W-:Y:S01]  /*34650*/  PRMT R17, R4, 0x7770, RZ ;  /* 0x0000777004117816 */ /* 0x001fe200000000ff */
[----:B------:R-:W-:Y:S01]  /*34660*/  ULDC UR5, c[0x0][0x228] ;  /* 0x00008a0000057ab9 */ /* 0x000fe20000000800 */
[----:B------:R-:W-:Y:S01]  /*34670*/  ISETP.GE.AND P1, PT, R10, UR19, PT ;  /* 0x000000130a007c0c */ /* 0x000fe2000bf26270 */
[C---:B------:R-:W-:Y:S01]  /*34680*/  VIADD R15, R14.reuse, UR4 ;  /* 0x000000040e0f7c36 */ /* 0x040fe20008000000 */
[----:B------:R-:W-:Y:S01]  /*34690*/  IADD3 R10, P6, R14, R26, RZ ;  /* 0x0000001a0e0a7210 */ /* 0x000fe20007fde0ff */
[----:B------:R0:W-:Y:S01]  /*346a0*/  @P5 STG.E.U8 desc[UR56][R8.64], R17 ;  /* 0x0000001108005986 */ /* 0x0001e2000c101138 */
[----:B------:R-:W-:Y:S01]  /*346b0*/  PRMT R21, R4, 0x7771, RZ ;  /* 0x0000777104157816 */ /* 0x000fe200000000ff */
[----:B--2---:R-:W-:Y:S01]  /*346c0*/  VIADD R12, R2, 0x7c ;  /* 0x0000007c020c7836 */ /* 0x004fe20000000000 */
[----:B------:R-:W-:Y:S01]  /*346d0*/  ISETP.LT.AND P5, PT, R151, UR6, !P3 ;  /* 0x0000000697007c0c */ /* 0x000fe2000dfa1270 */
[----:B------:R-:W-:Y:S01]  /*346e0*/  IMAD.X R11, R16, 0x1, R27, P6 ;  /* 0x00000001100b7824 */ /* 0x000fe200030e061b */
[----:B------:R-:W-:Y:S01]  /*346f0*/  SHF.R.S32.HI R13, RZ, 0x1f, R15 ;  /* 0x0000001fff0d7819 */ /* 0x000fe2000001140f */
[----:B------:R-:W-:Y:S01]  /*34700*/  ULDC UR4, c[0x0][0x248] ;  /* 0x0000920000047ab9 */ /* 0x000fe20000000800 */
[----:B------:R-:W-:Y:S01]  /*34710*/  ISETP.LT.AND P3, PT, R149, UR5, !P3 ;  /* 0x0000000595007c0c */ /* 0x000fe2000df61270 */
[----:B------:R-:W-:Y:S01]  /*34720*/  ULDC UR5, c[0x0][0x228] ;  /* 0x00008a0000057ab9 */ /* 0x000fe20000000800 */
[----:B------:R-:W-:Y:S01]  /*34730*/  PRMT R19, R4, 0x7772, RZ ;  /* 0x0000777204137816 */ /* 0x000fe200000000ff */
[----:B------:R-:W-:Y:S01]  /*34740*/  ULDC UR6, c[0x0][0x228] ;  /* 0x00008a0000067ab9 */ /* 0x000fe20000000800 */
[----:B0-----:R-:W-:Y:S01]  /*34750*/  IADD3 R8, P6, R15, R3, RZ ;  /* 0x000000030f087210 */ /* 0x001fe20007fde0ff */
[----:B------:R0:W-:Y:S01]  /*34760*/  @P4 STG.E.U8 desc[UR56][R10.64], R21 ;  /* 0x000000150a004986 */ /* 0x0001e2000c101138 */
[----:B------:R-:W-:-:S03]  /*34770*/  ISETP.GE.AND P4, PT, R12, UR17, PT ;  /* 0x000000110c007c0c */ /* 0x000fc6000bf86270 */
[--C-:B------:R-:W-:Y:S01]  /*34780*/  IMAD.X R9, R13, 0x1, R0.reuse, P6 ;  /* 0x000000010d097824 */ /* 0x100fe200030e0600 */
[CC--:B------:R-:W-:Y:S01]  /*34790*/  IADD3 R12, P6, R15.reuse, R26.reuse, RZ ;  /* 0x0000001a0f0c7210 */ /* 0x0c0fe20007fde0ff */
[----:B------:R-:W-:Y:S01]  /*347a0*/  VIADD R15, R15, UR4 ;  /* 0x000000040f0f7c36 */ /* 0x000fe20008000000 */
[----:B------:R-:W-:Y:S01]  /*347b0*/  PRMT R17, R4, 0x7773, RZ ;  /* 0x0000777304117816 */ /* 0x000fe200000000ff */
[----:B------:R-:W-:Y:S02]  /*347c0*/  ULDC UR4, c[0x0][0x248] ;  /* 0x0000920000047ab9 */ /* 0x000fe40000000800 */
[----:B------:R-:W-:Y:S01]  /*347d0*/  IMAD.X R13, R13, 0x1, R27, P6 ;  /* 0x000000010d0d7824 */ /* 0x000fe200030e061b */
[----:B------:R1:W-:Y:S01]  /*347e0*/  @P5 STG.E.U8 desc[UR56][R8.64], R19 ;  /* 0x0000001308005986 */ /* 0x0003e2000c101138 */
[----:B------:R-:W-:Y:S01]  /*347f0*/  ISETP.LT.AND P5, PT, R151, UR5, !P2 ;  /* 0x0000000597007c0c */ /* 0x000fe2000d7a1270 */
[----:B------:R-:W-:Y:S01]  /*34800*/  ULDC UR5, c[0x0][0x228] ;  /* 0x00008a0000057ab9 */ /* 0x000fe20000000800 */
[----:B------:R-:W-:Y:S01]  /*34810*/  SHF.R.S32.HI R14, RZ, 0x1f, R15 ;  /* 0x0000001fff0e7819 */ /* 0x000fe2000001140f */
[----:B------:R2:W-:Y:S01]  /*34820*/  @P3 STG.E.U8 desc[UR56][R12.64], R17 ;  /* 0x000000110c003986 */ /* 0x0005e2000c101138 */
[C---:B0-----:R-:W-:Y:S01]  /*34830*/  IADD3 R10, P3, R15.reuse, R3, RZ ;  /* 0x000000030f0a7210 */ /* 0x041fe20007f7e0ff */
[----:B------:R-:W-:Y:S01]  /*34840*/  VIADD R4, R15, UR4 ;  /* 0x000000040f047c36 */ /* 0x000fe20008000000 */
[----:B------:R-:W-:Y:S01]  /*34850*/  ISETP.LT.AND P6, PT, R151, UR6, !P1 ;  /* 0x0000000697007c0c */ /* 0x000fe2000cfc1270 */
[----:B------:R-:W-:Y:S01]  /*34860*/  VIADD R18, R2, 0x7d ;  /* 0x0000007d02127836 */ /* 0x000fe20000000000 */
[----:B------:R-:W-:Y:S01]  /*34870*/  ULDC UR4, c[0x0][0x248] ;  /* 0x0000920000047ab9 */ /* 0x000fe20000000800 */
[----:B------:R-:W-:Y:S01]  /*34880*/  IMAD.X R11, R14, 0x1, R0, P3 ;  /* 0x000000010e0b7824 */ /* 0x000fe200018e0600 */
[----:B------:R-:W-:Y:S01]  /*34890*/  ISETP.LT.AND P3, PT, R149, UR5, !P2 ;  /* 0x0000000595007c0c */ /* 0x000fe2000d761270 */
[----:B------:R-:W-:Y:S01]  /*348a0*/  ULDC UR5, c[0x0][0x228] ;  /* 0x00008a0000057ab9 */ /* 0x000fe20000000800 */
[----:B-1----:R-:W-:Y:S01]  /*348b0*/  PRMT R19, R5, 0x7770, RZ ;  /* 0x0000777005137816 */ /* 0x002fe200000000ff */
[----:B------:R-:W-:Y:S01]  /*348c0*/  ULDC UR6, c[0x0][0x228] ;  /* 0x00008a0000067ab9 */ /* 0x000fe20000000800 */
[----:B------:R-:W-:-:S02]  /*348d0*/  IADD3 R8, P2, R15, R26, RZ ;  /* 0x0000001a0f087210 */ /* 0x000fc40007f5e0ff */
[----:B------:R-:W-:Y:S01]  /*348e0*/  SHF.R.S32.HI R16, RZ, 0x1f, R4 ;  /* 0x0000001fff107819 */ /* 0x000fe20000011404 */
[----:B------:R0:W-:Y:S01]  /*348f0*/  @P5 STG.E.U8 desc[UR56][R10.64], R19 ;  /* 0x000000130a005986 */ /* 0x0001e2000c101138 */
[-C--:B--2---:R-:W-:Y:S01]  /*34900*/  IADD3 R12, P5, R4, R3.reuse, RZ ;  /* 0x00000003040c7210 */ /* 0x084fe20007fbe0ff */
[--C-:B------:R-:W-:Y:S01]  /*34910*/  IMAD.X R9, R14, 0x1, R27.reuse, P2 ;  /* 0x000000010e097824 */ /* 0x100fe200010e061b */
[----:B------:R-:W-:Y:S01]  /*34920*/  ISETP.GE.AND P2, PT, R18, UR23, PT ;  /* 0x0000001712007c0c */ /* 0x000fe2000bf46270 */
[----:B------:R-:W-:Y:S01]  /*34930*/  VIADD R18, R2, 0x7e ;  /* 0x0000007e02127836 */ /* 0x000fe20000000000 */
[C---:B------:R-:W-:Y:S01]  /*34940*/  PRMT R17, R5.reuse, 0x7771, RZ ;  /* 0x0000777105117816 */ /* 0x040fe200000000ff */
[----:B------:R-:W-:Y:S01]  /*34950*/  VIADD R2, R4, UR4 ;  /* 0x0000000404027c36 */ /* 0x000fe20008000000 */
[----:B------:R-:W-:Y:S01]  /*34960*/  PRMT R15, R5, 0x7772, RZ ;  /* 0x00007772050f7816 */ /* 0x000fe200000000ff */
[----:B------:R-:W-:Y:S01]  /*34970*/  IMAD.X R13, R16, 0x1, R0, P5 ;  /* 0x00000001100d7824 */ /* 0x000fe200028e0600 */
[----:B------:R-:W-:Y:S01]  /*34980*/  ISETP.LT.AND P1, PT, R149, UR5, !P1 ;  /* 0x0000000595007c0c */ /* 0x000fe2000cf21270 */
[----:B------:R1:W-:Y:S01]  /*34990*/  @P3 STG.E.U8 desc[UR56][R8.64], R17 ;  /* 0x0000001108003986 */ /* 0x0003e2000c101138 */
[----:B------:R-:W-:Y:S01]  /*349a0*/  SHF.R.S32.HI R14, RZ, 0x1f, R2 ;  /* 0x0000001fff0e7819 */ /* 0x000fe20000011402 */
[----:B------:R-:W-:Y:S01]  /*349b0*/  ULDC UR4, c[0x0][0x248] ;  /* 0x0000920000047ab9 */ /* 0x000fe20000000800 */
[----:B------:R-:W-:Y:S01]  /*349c0*/  ISETP.LT.AND P5, PT, R151, UR6, !P4 ;  /* 0x0000000697007c0c */ /* 0x000fe2000e7a1270 */
[----:B------:R2:W-:Y:S01]  /*349d0*/  @P6 STG.E.U8 desc[UR56][R12.64], R15 ;  /* 0x0000000f0c006986 */ /* 0x0005e2000c101138 */
[----:B0-----:R-:W-:Y:S01]  /*349e0*/  IADD3 R10, P6, R4, R26, RZ ;  /* 0x0000001a040a7210 */ /* 0x001fe20007fde0ff */
[----:B------:R-:W-:Y:S01]  /*349f0*/  ULDC UR5, c[0x0][0x248] ;  /* 0x0000920000057ab9 */ /* 0x000fe20000000800 */
[----:B------:R-:W-:Y:S01]  /*34a00*/  ISETP.LT.AND P4, PT, R149, UR7, !P4 ;  /* 0x0000000795007c0c */ /* 0x000fe2000e781270 */
[----:B------:R-:W-:Y:S01]  /*34a10*/  ULDC UR6, c[0x0][0x228] ;  /* 0x00008a0000067ab9 */ /* 0x000fe20000000800 */
[----:B------:R-:W-:Y:S01]  /*34a20*/  ULDC UR7, c[0x0][0x228] ;  /* 0x00008a0000077ab9 */ /* 0x000fe20000000800 */
[----:B-1----:R-:W-:Y:S01]  /*34a30*/  IADD3 R8, P3, R2, R3, RZ ;  /* 0x0000000302087210 */ /* 0x002fe20007f7e0ff */
[----:B------:R-:W-:Y:S01]  /*34a40*/  IMAD.X R11, R16, 0x1, R27, P6 ;  /* 0x00000001100b7824 */ /* 0x000fe200030e061b */
[----:B------:R-:W-:-:S03]  /*34a50*/  PRMT R17, R5, 0x7773, RZ ;  /* 0x0000777305117816 */ /* 0x000fc600000000ff */
[----:B------:R-:W-:Y:S01]  /*34a60*/  IMAD.X R9, R14, 0x1, R0, P3 ;  /* 0x000000010e097824 */ /* 0x000fe200018e0600 */
[C---:B------:R-:W-:Y:S01]  /*34a70*/  IADD3 R4, P3, R2.reuse, R26, RZ ;  /* 0x0000001a02047210 */ /* 0x040fe20007f7e0ff */
[----:B------:R-:W-:Y:S01]  /*34a80*/  VIADD R2, R2, UR4 ;  /* 0x0000000402027c36 */ /* 0x000fe20008000000 */
[C---:B--2---:R-:W-:Y:S01]  /*34a90*/  PRMT R15, R6.reuse, 0x7770, RZ ;  /* 0x00007770060f7816 */ /* 0x044fe200000000ff */
[----:B------:R0:W-:Y:S01]  /*34aa0*/  @P1 STG.E.U8 desc[UR56][R10.64], R17 ;  /* 0x000000110a001986 */ /* 0x0001e2000c101138 */
[----:B------:R-:W-:Y:S01]  /*34ab0*/  PRMT R13, R6, 0x7771, RZ ;  /* 0x00007771060d7816 */ /* 0x000fe200000000ff */
[----:B------:R-:W-:Y:S01]  /*34ac0*/  IMAD.X R5, R14, 0x1, R27, P3 ;  /* 0x000000010e057824 */ /* 0x000fe200018e061b */
[----:B------:R-:W-:Y:S01]  /*34ad0*/  ULDC UR4, c[0x0][0x248] ;  /* 0x0000920000047ab9 */ /* 0x000fe20000000800 */
[----:B------:R-:W-:Y:S01]  /*34ae0*/  SHF.R.S32.HI R16, RZ, 0x1f, R2 ;  /* 0x0000001fff107819 */ /* 0x000fe20000011402 */
[----:B------:R-:W-:Y:S01]  /*34af0*/  VIADD R14, R2, UR4 ;  /* 0x00000004020e7c36 */ /* 0x000fe20008000000 */
[----:B------:R1:W-:Y:S01]  /*34b00*/  @P5 STG.E.U8 desc[UR56][R8.64], R15 ;  /* 0x0000000f08005986 */ /* 0x0003e2000c101138 */
[----:B------:R-:W-:Y:S01]  /*34b10*/  ISETP.GE.AND P6, PT, R18, UR21, PT ;  /* 0x0000001512007c0c */ /* 0x000fe2000bfc6270 */
[----:B------:R-:W-:Y:S01]  /*34b20*/  ULDC UR4, c[0x0][0x228] ;  /* 0x00008a0000047ab9 */ /* 0x000fe20000000800 */
[----:B0-----:R-:W-:Y:S01]  /*34b30*/  IADD3 R10, P3, R2, R3, RZ ;  /* 0x00000003020a7210 */ /* 0x001fe20007f7e0ff */
[----:B------:R0:W-:Y:S01]  /*34b40*/  @P4 STG.E.U8 desc[UR56][R4.64], R13 ;  /* 0x0000000d04004986 */ /* 0x0001e2000c101138 */
[----:B------:R-:W-:Y:S01]  /*34b50*/  VIADD R12, R14, UR5 ;  /* 0x000000050e0c7c36 */ /* 0x000fe20008000000 */
[----:B-1----:R-:W-:-:S02]  /*34b60*/  SHF.R.S32.HI R15, RZ, 0x1f, R14 ;  /* 0x0000001fff0f7819 */ /* 0x002fc4000001140e */
[----:B------:R-:W-:Y:S01]  /*34b70*/  IMAD.X R11, R16, 0x1, R0, P3 ;  /* 0x00000001100b7824 */ /* 0x000fe200018e0600 */
[----:B------:R-:W-:Y:S01]  /*34b80*/  ISETP.LT.AND P5, PT, R151, UR6, !P2 ;  /* 0x0000000697007c0c */ /* 0x000fe2000d7a1270 */
[----:B------:R-:W-:Y:S01]  /*34b90*/  ULDC UR5, c[0x0][0x228] ;  /* 0x00008a0000057ab9 */ /* 0x000fe20000000800 */
[----:B0-----:R-:W-:Y:S02]  /*34ba0*/  IADD3 R4, P4, R2, R26, RZ ;  /* 0x0000001a02047210 */ /* 0x001fe40007f9e0ff */
[----:B------:R-:W-:-:S03]  /*34bb0*/  IADD3 R2, P3, R14, R3, RZ ;  /* 0x000000030e027210 */ /* 0x000fc60007f7e0ff */
[--C-:B------:R-:W-:Y:S01]  /*34bc0*/  IMAD.X R5, R16, 0x1, R27.reuse, P4 ;  /* 0x0000000110057824 */ /* 0x100fe200020e061b */
[C---:B------:R-:W-:Y:S01]  /*34bd0*/  IADD3 R8, P4, R12.reuse, R3, RZ ;  /* 0x000000030c087210 */ /* 0x040fe20007f9e0ff */
[----:B------:R-:W-:Y:S01]  /*34be0*/  IMAD.X R3, R15, 0x1, R0, P3 ;  /* 0x000000010f037824 */ /* 0x000fe200018e0600 */
[----:B------:R-:W-:Y:S02]  /*34bf0*/  SHF.R.S32.HI R13, RZ, 0x1f, R12 ;  /* 0x0000001fff0d7819 */ /* 0x000fe4000001140c */
[-C--:B------:R-:W-:Y:S02]  /*34c00*/  IADD3 R12, P3, R12, R26.reuse, RZ ;  /* 0x0000001a0c0c7210 */ /* 0x080fe40007f7e0ff */
[----:B------:R-:W-:Y:S01]  /*34c10*/  ISETP.LT.AND P2, PT, R149, UR4, !P2 ;  /* 0x0000000495007c0c */ /* 0x000fe2000d741270 */
[----:B------:R-:W-:Y:S01]  /*34c20*/  IMAD.X R9, R13, 0x1, R0, P4 ;  /* 0x000000010d097824 */ /* 0x000fe200020e0600 */
[----:B------:R-:W-:Y:S01]  /*34c30*/  ULDC UR4, c[0x0][0x228] ;  /* 0x00008a0000047ab9 */ /* 0x000fe20000000800 */
[----:B------:R-:W-:Y:S01]  /*34c40*/  ISETP.LT.AND P4, PT, R151, UR7, !P6 ;  /* 0x0000000797007c0c */ /* 0x000fe2000f781270 */
[----:B------:R-:W-:Y:S01]  /*34c50*/  IMAD.X R13, R13, 0x1, R27, P3 ;  /* 0x000000010d0d7824 */ /* 0x000fe200018e061b */
[----:B------:R-:W-:-:S02]  /*34c60*/  IADD3 R26, P3, R14, R26, RZ ;  /* 0x0000001a0e1a7210 */ /* 0x000fc40007f7e0ff */
[----:B------:R-:W-:Y:S02]  /*34c70*/  ISETP.LT.AND P6, PT, R149, UR4, !P6 ;  /* 0x0000000495007c0c */ /* 0x000fe4000f7c1270 */
[----:B------:R-:W-:Y:S02]  /*34c80*/  ISETP.LT.AND P1, PT, R151, UR8, !P0 ;  /* 0x0000000897007c0c */ /* 0x000fe4000c721270 */
[----:B------:R-:W-:Y:S01]  /*34c90*/  ISETP.LT.AND P0, PT, R149, UR5, !P0 ;  /* 0x0000000595007c0c */ /* 0x000fe2000c701270 */
[----:B------:R-:W-:Y:S01]  /*34ca0*/  IMAD.X R27, R15, 0x1, R27, P3 ;  /* 0x000000010f1b7824 */ /* 0x000fe200018e061b */
[C---:B------:R-:W-:Y:S02]  /*34cb0*/  PRMT R23, R6.reuse, 0x7772, RZ ;  /* 0x0000777206177816 */ /* 0x040fe400000000ff */
[----:B------:R-:W-:Y:S02]  /*34cc0*/  PRMT R21, R6, 0x7773, RZ ;  /* 0x0000777306157816 */ /* 0x000fe400000000ff */
[----:B------:R-:W-:-:S02]  /*34cd0*/  PRMT R15, R7, 0x7773, RZ ;  /* 0x00007773070f7816 */ /* 0x000fc400000000ff */
[C---:B------:R-:W-:Y:S02]  /*34ce0*/  PRMT R17, R7.reuse, 0x7772, RZ ;  /* 0x0000777207117816 */ /* 0x040fe400000000ff */
[C---:B------:R-:W-:Y:S02]  /*34cf0*/  PRMT R19, R7.reuse, 0x7771, RZ ;  /* 0x0000777107137816 */ /* 0x040fe400000000ff */
[----:B------:R-:W-:Y:S01]  /*34d00*/  PRMT R7, R7, 0x7770, RZ ;  /* 0x0000777007077816 */ /* 0x000fe200000000ff */
[----:B------:R0:W-:Y:S04]  /*34d10*/  @P5 STG.E.U8 desc[UR56][R10.64], R23 ;  /* 0x000000170a005986 */ /* 0x0001e8000c101138 */
[----:B------:R0:W-:Y:S04]  /*34d20*/  @P2 STG.E.U8 desc[UR56][R4.64], R21 ;  /* 0x0000001504002986 */ /* 0x0001e8000c101138 */
[----:B------:R0:W-:Y:S04]  /*34d30*/  @P4 STG.E.U8 desc[UR56][R2.64], R7 ;  /* 0x0000000702004986 */ /* 0x0001e8000c101138 */
[----:B------:R0:W-:Y:S04]  /*34d40*/  @P6 STG.E.U8 desc[UR56][R26.64], R19 ;  /* 0x000000131a006986 */ /* 0x0001e8000c101138 */
[----:B------:R0:W-:Y:S01]  /*34d50*/  @P1 STG.E.U8 desc[UR56][R8.64], R17 ;  /* 0x0000001108001986 */ /* 0x0001e2000c101138 */
[----:B------:R-:W-:Y:S05]  /*34d60*/  @!P0 EXIT ;  /* 0x000000000000894d */ /* 0x000fea0003800000 */
[----:B------:R-:W-:Y:S01]  /*34d70*/  STG.E.U8 desc[UR56][R12.64], R15 ;  /* 0x0000000f0c007986 */ /* 0x000fe2000c101138 */
[----:B------:R-:W-:Y:S05]  /*34d80*/  EXIT ;  /* 0x000000000000794d */ /* 0x000fea0003800000 */
.L_x_3:
[----:B------:R-:W-:-:S00]  /*34d90*/  BRA `(.L_x_3) ;  /* 0xfffffffc00fc7947 */ /* 0x000fc0000383ffff */
[----:B------:R-:W-:-:S00]  /*34da0*/  NOP ;  /* 0x0000000000007918 */ /* 0x000fc00000000000 */
        /* <DEDUP_REMOVED lines=13> */
.L_x_4:


//--------------------- .nv.shared.matmul_kernel  --------------------------
	.section	.nv.shared.matmul_kernel,"aw",@nobits
	.sectionflags	@""
	.align	16
	.zero		1024


//--------------------- .nv.shared.reserved.0     --------------------------
	.section	.nv.shared.reserved.0,"aw",@nobits
	.weak		__nv_reservedSMEM_offset_0_alias
	.size		__nv_reservedSMEM_offset_0_alias, 0, 0
	.other		__nv_reservedSMEM_offset_0_alias,@"STO_CUDA_RESERVED_SHARED STV_DEFAULT"
__nv_reservedSMEM_offset_0_alias:
	.zero		0


//--------------------- .nv.constant0.matmul_kernel --------------------------
	.section	.nv.constant0.matmul_kernel,"a",@progbits
	.sectionflags	@""
	.align	4
.nv.constant0.matmul_kernel:
	.zero		608


//--------------------- SYMBOLS --------------------------

	.type		.nv.reservedSmem.offset0,@object
	.size		.nv.reservedSmem.offset0,0x4
